//
// Generated by NVIDIA NVVM Compiler
//
// Compiler Build ID: CL-36424714
// Cuda compilation tools, release 13.0, V13.0.88
// Based on NVVM 20.0.0
//

.version 9.0
.target sm_100
.address_size 64

	// .globl	_Z17convolutionKerneliiiiPfiiiS_S_iiii

.visible .entry _Z17convolutionKerneliiiiPfiiiS_S_iiii(
	.param .u32 _Z17convolutionKerneliiiiPfiiiS_S_iiii_param_0,
	.param .u32 _Z17convolutionKerneliiiiPfiiiS_S_iiii_param_1,
	.param .u32 _Z17convolutionKerneliiiiPfiiiS_S_iiii_param_2,
	.param .u32 _Z17convolutionKerneliiiiPfiiiS_S_iiii_param_3,
	.param .u64 .ptr .align 1 _Z17convolutionKerneliiiiPfiiiS_S_iiii_param_4,
	.param .u32 _Z17convolutionKerneliiiiPfiiiS_S_iiii_param_5,
	.param .u32 _Z17convolutionKerneliiiiPfiiiS_S_iiii_param_6,
	.param .u32 _Z17convolutionKerneliiiiPfiiiS_S_iiii_param_7,
	.param .u64 .ptr .align 1 _Z17convolutionKerneliiiiPfiiiS_S_iiii_param_8,
	.param .u64 .ptr .align 1 _Z17convolutionKerneliiiiPfiiiS_S_iiii_param_9,
	.param .u32 _Z17convolutionKerneliiiiPfiiiS_S_iiii_param_10,
	.param .u32 _Z17convolutionKerneliiiiPfiiiS_S_iiii_param_11,
	.param .u32 _Z17convolutionKerneliiiiPfiiiS_S_iiii_param_12,
	.param .u32 _Z17convolutionKerneliiiiPfiiiS_S_iiii_param_13
)
{
	.reg .pred 	%p<124>;
	.reg .b32 	%r<284>;
	.reg .b32 	%f<190>;
	.reg .b64 	%rd<121>;

	ld.param.u32 	%r61, [_Z17convolutionKerneliiiiPfiiiS_S_iiii_param_0];
	ld.param.u32 	%r63, [_Z17convolutionKerneliiiiPfiiiS_S_iiii_param_2];
	ld.param.u32 	%r64, [_Z17convolutionKerneliiiiPfiiiS_S_iiii_param_3];
	ld.param.u64 	%rd9, [_Z17convolutionKerneliiiiPfiiiS_S_iiii_param_4];
	ld.param.u32 	%r65, [_Z17convolutionKerneliiiiPfiiiS_S_iiii_param_5];
	ld.param.u32 	%r66, [_Z17convolutionKerneliiiiPfiiiS_S_iiii_param_6];
	ld.param.u32 	%r67, [_Z17convolutionKerneliiiiPfiiiS_S_iiii_param_7];
	ld.param.u64 	%rd10, [_Z17convolutionKerneliiiiPfiiiS_S_iiii_param_8];
	ld.param.u64 	%rd8, [_Z17convolutionKerneliiiiPfiiiS_S_iiii_param_9];
	ld.param.u32 	%r72, [_Z17convolutionKerneliiiiPfiiiS_S_iiii_param_10];
	ld.param.u32 	%r69, [_Z17convolutionKerneliiiiPfiiiS_S_iiii_param_11];
	ld.param.u32 	%r70, [_Z17convolutionKerneliiiiPfiiiS_S_iiii_param_12];
	ld.param.u32 	%r71, [_Z17convolutionKerneliiiiPfiiiS_S_iiii_param_13];
	cvta.to.global.u64 	%rd1, %rd10;
	cvta.to.global.u64 	%rd2, %rd9;
	cvta.to.global.u64 	%rd3, %rd8;
	mov.u32 	%r73, %ctaid.x;
	mov.u32 	%r74, %ntid.x;
	mov.u32 	%r75, %tid.x;
	mad.lo.s32 	%r1, %r73, %r74, %r75;
	mov.u32 	%r76, %ctaid.y;
	mov.u32 	%r77, %ntid.y;
	mov.u32 	%r78, %tid.y;
	mad.lo.s32 	%r79, %r76, %r77, %r78;
	mov.u32 	%r3, %ctaid.z;
	setp.ge.s32 	%p2, %r1, %r69;
	setp.ge.s32 	%p3, %r79, %r72;
	or.pred  	%p4, %p2, %p3;
	setp.ge.s32 	%p5, %r3, %r65;
	or.pred  	%p6, %p5, %p4;
	setp.lt.s32 	%p7, %r61, 1;
	or.pred  	%p8, %p6, %p7;
	@%p8 bra 	$L__BB0_83;
	ld.param.u32 	%r262, [_Z17convolutionKerneliiiiPfiiiS_S_iiii_param_1];
	setp.lt.s32 	%p9, %r262, 1;
	mul.lo.s32 	%r80, %r71, %r79;
	sub.s32 	%r4, %r80, %r70;
	mul.lo.s32 	%r81, %r71, %r1;
	sub.s32 	%r5, %r81, %r70;
	@%p9 bra 	$L__BB0_72;
	setp.lt.s32 	%p18, %r66, 1;
	@%p18 bra 	$L__BB0_61;
	setp.lt.s32 	%p27, %r67, 1;
	@%p27 bra 	$L__BB0_50;
	and.b32  	%r6, %r67, 7;
	and.b32  	%r7, %r67, 3;
	and.b32  	%r8, %r67, 2147483640;
	and.b32  	%r9, %r67, 1;
	mov.b32 	%r265, 0;
$L__BB0_5:
	mov.f32 	%f169, 0f00000000;
	mov.b32 	%r266, 0;
$L__BB0_6:
	ld.param.u32 	%r263, [_Z17convolutionKerneliiiiPfiiiS_S_iiii_param_1];
	mad.lo.s32 	%r229, %r265, %r263, %r266;
	mul.lo.s32 	%r12, %r229, %r63;
	mad.lo.s32 	%r230, %r263, %r3, %r266;
	mul.lo.s32 	%r13, %r230, %r66;
	mov.b32 	%r267, 0;
$L__BB0_7:
	setp.lt.u32 	%p36, %r67, 8;
	add.s32 	%r232, %r4, %r267;
	setp.gt.s32 	%p37, %r232, -1;
	setp.lt.s32 	%p38, %r232, %r63;
	and.pred  	%p1, %p37, %p38;
	add.s32 	%r233, %r12, %r232;
	mul.lo.s32 	%r15, %r233, %r64;
	add.s32 	%r234, %r13, %r267;
	mul.lo.s32 	%r16, %r234, %r67;
	mov.b32 	%r270, 0;
	@%p36 bra 	$L__BB0_26;
	mov.b32 	%r268, 0;
$L__BB0_9:
	.pragma "nounroll";
	add.s32 	%r18, %r5, %r268;
	setp.gt.s32 	%p39, %r18, -1;
	setp.lt.s32 	%p40, %r18, %r64;
	and.pred  	%p41, %p39, %p40;
	and.pred  	%p42, %p1, %p41;
	add.s32 	%r236, %r18, %r15;
	mul.wide.s32 	%rd101, %r236, 4;
	add.s64 	%rd4, %rd2, %rd101;
	add.s32 	%r237, %r268, %r16;
	mul.wide.s32 	%rd102, %r237, 4;
	add.s64 	%rd5, %rd1, %rd102;
	not.pred 	%p43, %p42;
	@%p43 bra 	$L__BB0_11;
	ld.global.f32 	%f132, [%rd4];
	ld.global.f32 	%f133, [%rd5];
	fma.rn.f32 	%f169, %f132, %f133, %f169;
$L__BB0_11:
	add.s32 	%r238, %r18, 1;
	setp.gt.s32 	%p44, %r238, -1;
	setp.lt.s32 	%p45, %r238, %r64;
	and.pred  	%p46, %p44, %p45;
	and.pred  	%p47, %p1, %p46;
	not.pred 	%p48, %p47;
	@%p48 bra 	$L__BB0_13;
	ld.global.f32 	%f134, [%rd4+4];
	ld.global.f32 	%f135, [%rd5+4];
	fma.rn.f32 	%f169, %f134, %f135, %f169;
$L__BB0_13:
	add.s32 	%r239, %r18, 2;
	setp.gt.s32 	%p49, %r239, -1;
	setp.lt.s32 	%p50, %r239, %r64;
	and.pred  	%p51, %p49, %p50;
	and.pred  	%p52, %p1, %p51;
	not.pred 	%p53, %p52;
	@%p53 bra 	$L__BB0_15;
	ld.global.f32 	%f136, [%rd4+8];
	ld.global.f32 	%f137, [%rd5+8];
	fma.rn.f32 	%f169, %f136, %f137, %f169;
$L__BB0_15:
	add.s32 	%r240, %r18, 3;
	setp.gt.s32 	%p54, %r240, -1;
	setp.lt.s32 	%p55, %r240, %r64;
	and.pred  	%p56, %p54, %p55;
	and.pred  	%p57, %p1, %p56;
	not.pred 	%p58, %p57;
	@%p58 bra 	$L__BB0_17;
	ld.global.f32 	%f138, [%rd4+12];
	ld.global.f32 	%f139, [%rd5+12];
	fma.rn.f32 	%f169, %f138, %f139, %f169;
$L__BB0_17:
	add.s32 	%r241, %r18, 4;
	setp.gt.s32 	%p59, %r241, -1;
	setp.lt.s32 	%p60, %r241, %r64;
	and.pred  	%p61, %p59, %p60;
	and.pred  	%p62, %p1, %p61;
	not.pred 	%p63, %p62;
	@%p63 bra 	$L__BB0_19;
	ld.global.f32 	%f140, [%rd4+16];
	ld.global.f32 	%f141, [%rd5+16];
	fma.rn.f32 	%f169, %f140, %f141, %f169;
$L__BB0_19:
	add.s32 	%r242, %r18, 5;
	setp.gt.s32 	%p64, %r242, -1;
	setp.lt.s32 	%p65, %r242, %r64;
	and.pred  	%p66, %p64, %p65;
	and.pred  	%p67, %p1, %p66;
	not.pred 	%p68, %p67;
	@%p68 bra 	$L__BB0_21;
	ld.global.f32 	%f142, [%rd4+20];
	ld.global.f32 	%f143, [%rd5+20];
	fma.rn.f32 	%f169, %f142, %f143, %f169;
$L__BB0_21:
	add.s32 	%r243, %r18, 6;
	setp.gt.s32 	%p69, %r243, -1;
	setp.lt.s32 	%p70, %r243, %r64;
	and.pred  	%p71, %p69, %p70;
	and.pred  	%p72, %p1, %p71;
	not.pred 	%p73, %p72;
	@%p73 bra 	$L__BB0_23;
	ld.global.f32 	%f144, [%rd4+24];
	ld.global.f32 	%f145, [%rd5+24];
	fma.rn.f32 	%f169, %f144, %f145, %f169;
$L__BB0_23:
	add.s32 	%r244, %r18, 7;
	setp.gt.s32 	%p74, %r244, -1;
	setp.lt.s32 	%p75, %r244, %r64;
	and.pred  	%p76, %p74, %p75;
	and.pred  	%p77, %p1, %p76;
	not.pred 	%p78, %p77;
	@%p78 bra 	$L__BB0_25;
	ld.global.f32 	%f146, [%rd4+28];
	ld.global.f32 	%f147, [%rd5+28];
	fma.rn.f32 	%f169, %f146, %f147, %f169;
$L__BB0_25:
	add.s32 	%r268, %r268, 8;
	setp.ne.s32 	%p79, %r268, %r8;
	mov.u32 	%r270, %r8;
	@%p79 bra 	$L__BB0_9;
$L__BB0_26:
	setp.eq.s32 	%p80, %r6, 0;
	@%p80 bra 	$L__BB0_47;
	add.s32 	%r245, %r6, -1;
	setp.lt.u32 	%p81, %r245, 3;
	@%p81 bra 	$L__BB0_37;
	add.s32 	%r21, %r5, %r270;
	setp.gt.s32 	%p82, %r21, -1;
	setp.lt.s32 	%p83, %r21, %r64;
	and.pred  	%p84, %p82, %p83;
	and.pred  	%p86, %p1, %p84;
	add.s32 	%r246, %r21, %r15;
	mul.wide.s32 	%rd103, %r246, 4;
	add.s64 	%rd6, %rd2, %rd103;
	add.s32 	%r247, %r270, %r16;
	mul.wide.s32 	%rd104, %r247, 4;
	add.s64 	%rd7, %rd1, %rd104;
	not.pred 	%p87, %p86;
	@%p87 bra 	$L__BB0_30;
	ld.global.f32 	%f149, [%rd6];
	ld.global.f32 	%f150, [%rd7];
	fma.rn.f32 	%f169, %f149, %f150, %f169;
$L__BB0_30:
	add.s32 	%r248, %r21, 1;
	setp.gt.s32 	%p88, %r248, -1;
	setp.lt.s32 	%p89, %r248, %r64;
	and.pred  	%p90, %p88, %p89;
	and.pred  	%p91, %p1, %p90;
	not.pred 	%p92, %p91;
	@%p92 bra 	$L__BB0_32;
	ld.global.f32 	%f151, [%rd6+4];
	ld.global.f32 	%f152, [%rd7+4];
	fma.rn.f32 	%f169, %f151, %f152, %f169;
$L__BB0_32:
	add.s32 	%r249, %r21, 2;
	setp.gt.s32 	%p93, %r249, -1;
	setp.lt.s32 	%p94, %r249, %r64;
	and.pred  	%p95, %p93, %p94;
	and.pred  	%p96, %p1, %p95;
	not.pred 	%p97, %p96;
	@%p97 bra 	$L__BB0_34;
	ld.global.f32 	%f153, [%rd6+8];
	ld.global.f32 	%f154, [%rd7+8];
	fma.rn.f32 	%f169, %f153, %f154, %f169;
$L__BB0_34:
	add.s32 	%r250, %r21, 3;
	setp.gt.s32 	%p98, %r250, -1;
	setp.lt.s32 	%p99, %r250, %r64;
	and.pred  	%p100, %p98, %p99;
	and.pred  	%p101, %p1, %p100;
	not.pred 	%p102, %p101;
	@%p102 bra 	$L__BB0_36;
	ld.global.f32 	%f155, [%rd6+12];
	ld.global.f32 	%f156, [%rd7+12];
	fma.rn.f32 	%f169, %f155, %f156, %f169;
$L__BB0_36:
	add.s32 	%r270, %r270, 4;
$L__BB0_37:
	setp.eq.s32 	%p103, %r7, 0;
	@%p103 bra 	$L__BB0_47;
	setp.eq.s32 	%p104, %r7, 1;
	@%p104 bra 	$L__BB0_44;
	add.s32 	%r24, %r5, %r270;
	setp.gt.s32 	%p105, %r24, -1;
	setp.lt.s32 	%p106, %r24, %r64;
	and.pred  	%p107, %p105, %p106;
	and.pred  	%p108, %p1, %p107;
	not.pred 	%p109, %p108;
	@%p109 bra 	$L__BB0_41;
	add.s32 	%r251, %r24, %r15;
	mul.wide.s32 	%rd105, %r251, 4;
	add.s64 	%rd106, %rd2, %rd105;
	ld.global.f32 	%f158, [%rd106];
	add.s32 	%r252, %r270, %r16;
	mul.wide.s32 	%rd107, %r252, 4;
	add.s64 	%rd108, %rd1, %rd107;
	ld.global.f32 	%f159, [%rd108];
	fma.rn.f32 	%f169, %f158, %f159, %f169;
$L__BB0_41:
	add.s32 	%r253, %r24, 1;
	setp.gt.s32 	%p110, %r253, -1;
	setp.lt.s32 	%p111, %r253, %r64;
	and.pred  	%p112, %p110, %p111;
	and.pred  	%p113, %p1, %p112;
	not.pred 	%p114, %p113;
	@%p114 bra 	$L__BB0_43;
	add.s32 	%r254, %r5, %r270;
	add.s32 	%r255, %r254, %r15;
	mul.wide.s32 	%rd109, %r255, 4;
	add.s64 	%rd110, %rd2, %rd109;
	ld.global.f32 	%f160, [%rd110+4];
	add.s32 	%r256, %r270, %r16;
	mul.wide.s32 	%rd111, %r256, 4;
	add.s64 	%rd112, %rd1, %rd111;
	ld.global.f32 	%f161, [%rd112+4];
	fma.rn.f32 	%f169, %f160, %f161, %f169;
$L__BB0_43:
	add.s32 	%r270, %r270, 2;
$L__BB0_44:
	setp.eq.s32 	%p115, %r9, 0;
	@%p115 bra 	$L__BB0_47;
	add.s32 	%r27, %r5, %r270;
	setp.gt.s32 	%p116, %r27, -1;
	setp.lt.s32 	%p117, %r27, %r64;
	and.pred  	%p118, %p116, %p117;
	and.pred  	%p119, %p1, %p118;
	not.pred 	%p120, %p119;
	@%p120 bra 	$L__BB0_47;
	add.s32 	%r257, %r27, %r15;
	mul.wide.s32 	%rd113, %r257, 4;
	add.s64 	%rd114, %rd2, %rd113;
	ld.global.f32 	%f162, [%rd114];
	add.s32 	%r258, %r270, %r16;
	mul.wide.s32 	%rd115, %r258, 4;
	add.s64 	%rd116, %rd1, %rd115;
	ld.global.f32 	%f163, [%rd116];
	fma.rn.f32 	%f169, %f162, %f163, %f169;
$L__BB0_47:
	add.s32 	%r267, %r267, 1;
	setp.ne.s32 	%p121, %r267, %r66;
	@%p121 bra 	$L__BB0_7;
	ld.param.u32 	%r264, [_Z17convolutionKerneliiiiPfiiiS_S_iiii_param_1];
	add.s32 	%r266, %r266, 1;
	setp.ne.s32 	%p122, %r266, %r264;
	@%p122 bra 	$L__BB0_6;
	ld.param.u64 	%rd120, [_Z17convolutionKerneliiiiPfiiiS_S_iiii_param_9];
	mad.lo.s32 	%r259, %r265, %r65, %r3;
	mad.lo.s32 	%r260, %r259, %r72, %r79;
	mad.lo.s32 	%r261, %r260, %r69, %r1;
	cvta.to.global.u64 	%rd117, %rd120;
	mul.wide.s32 	%rd118, %r261, 4;
	add.s64 	%rd119, %rd117, %rd118;
	ld.global.f32 	%f164, [%rd119];
	add.f32 	%f165, %f169, %f164;
	st.global.f32 	[%rd119], %f165;
	add.s32 	%r265, %r265, 1;
	setp.eq.s32 	%p123, %r265, %r61;
	@%p123 bra 	$L__BB0_83;
	bra.uni 	$L__BB0_5;
$L__BB0_50:
	and.b32  	%r31, %r61, 7;
	setp.lt.u32 	%p28, %r61, 8;
	mov.b32 	%r274, 0;
	@%p28 bra 	$L__BB0_53;
	and.b32  	%r274, %r61, 2147483640;
	mov.b32 	%r272, 0;
$L__BB0_52:
	.pragma "nounroll";
	mad.lo.s32 	%r180, %r272, %r65, %r3;
	mad.lo.s32 	%r181, %r180, %r72, %r79;
	mad.lo.s32 	%r182, %r181, %r69, %r1;
	mul.wide.s32 	%rd71, %r182, 4;
	add.s64 	%rd72, %rd3, %rd71;
	ld.global.f32 	%f100, [%rd72];
	add.f32 	%f101, %f100, 0f00000000;
	st.global.f32 	[%rd72], %f101;
	add.s32 	%r183, %r180, %r65;
	mad.lo.s32 	%r184, %r183, %r72, %r79;
	mad.lo.s32 	%r185, %r184, %r69, %r1;
	mul.wide.s32 	%rd73, %r185, 4;
	add.s64 	%rd74, %rd3, %rd73;
	ld.global.f32 	%f102, [%rd74];
	add.f32 	%f103, %f102, 0f00000000;
	st.global.f32 	[%rd74], %f103;
	add.s32 	%r186, %r183, %r65;
	mad.lo.s32 	%r187, %r186, %r72, %r79;
	mad.lo.s32 	%r188, %r187, %r69, %r1;
	mul.wide.s32 	%rd75, %r188, 4;
	add.s64 	%rd76, %rd3, %rd75;
	ld.global.f32 	%f104, [%rd76];
	add.f32 	%f105, %f104, 0f00000000;
	st.global.f32 	[%rd76], %f105;
	add.s32 	%r189, %r186, %r65;
	mad.lo.s32 	%r190, %r189, %r72, %r79;
	mad.lo.s32 	%r191, %r190, %r69, %r1;
	mul.wide.s32 	%rd77, %r191, 4;
	add.s64 	%rd78, %rd3, %rd77;
	ld.global.f32 	%f106, [%rd78];
	add.f32 	%f107, %f106, 0f00000000;
	st.global.f32 	[%rd78], %f107;
	add.s32 	%r192, %r189, %r65;
	mad.lo.s32 	%r193, %r192, %r72, %r79;
	mad.lo.s32 	%r194, %r193, %r69, %r1;
	mul.wide.s32 	%rd79, %r194, 4;
	add.s64 	%rd80, %rd3, %rd79;
	ld.global.f32 	%f108, [%rd80];
	add.f32 	%f109, %f108, 0f00000000;
	st.global.f32 	[%rd80], %f109;
	add.s32 	%r195, %r192, %r65;
	mad.lo.s32 	%r196, %r195, %r72, %r79;
	mad.lo.s32 	%r197, %r196, %r69, %r1;
	mul.wide.s32 	%rd81, %r197, 4;
	add.s64 	%rd82, %rd3, %rd81;
	ld.global.f32 	%f110, [%rd82];
	add.f32 	%f111, %f110, 0f00000000;
	st.global.f32 	[%rd82], %f111;
	add.s32 	%r198, %r195, %r65;
	mad.lo.s32 	%r199, %r198, %r72, %r79;
	mad.lo.s32 	%r200, %r199, %r69, %r1;
	mul.wide.s32 	%rd83, %r200, 4;
	add.s64 	%rd84, %rd3, %rd83;
	ld.global.f32 	%f112, [%rd84];
	add.f32 	%f113, %f112, 0f00000000;
	st.global.f32 	[%rd84], %f113;
	add.s32 	%r201, %r198, %r65;
	mad.lo.s32 	%r202, %r201, %r72, %r79;
	mad.lo.s32 	%r203, %r202, %r69, %r1;
	mul.wide.s32 	%rd85, %r203, 4;
	add.s64 	%rd86, %rd3, %rd85;
	ld.global.f32 	%f114, [%rd86];
	add.f32 	%f115, %f114, 0f00000000;
	st.global.f32 	[%rd86], %f115;
	add.s32 	%r272, %r272, 8;
	setp.ne.s32 	%p29, %r272, %r274;
	@%p29 bra 	$L__BB0_52;
$L__BB0_53:
	setp.eq.s32 	%p30, %r31, 0;
	@%p30 bra 	$L__BB0_83;
	and.b32  	%r36, %r61, 3;
	setp.lt.u32 	%p31, %r31, 4;
	@%p31 bra 	$L__BB0_56;
	mad.lo.s32 	%r204, %r274, %r65, %r3;
	mad.lo.s32 	%r205, %r204, %r72, %r79;
	mad.lo.s32 	%r206, %r205, %r69, %r1;
	mul.wide.s32 	%rd87, %r206, 4;
	add.s64 	%rd88, %rd3, %rd87;
	ld.global.f32 	%f116, [%rd88];
	add.f32 	%f117, %f116, 0f00000000;
	st.global.f32 	[%rd88], %f117;
	add.s32 	%r207, %r204, %r65;
	mad.lo.s32 	%r208, %r207, %r72, %r79;
	mad.lo.s32 	%r209, %r208, %r69, %r1;
	mul.wide.s32 	%rd89, %r209, 4;
	add.s64 	%rd90, %rd3, %rd89;
	ld.global.f32 	%f118, [%rd90];
	add.f32 	%f119, %f118, 0f00000000;
	st.global.f32 	[%rd90], %f119;
	add.s32 	%r210, %r207, %r65;
	mad.lo.s32 	%r211, %r210, %r72, %r79;
	mad.lo.s32 	%r212, %r211, %r69, %r1;
	mul.wide.s32 	%rd91, %r212, 4;
	add.s64 	%rd92, %rd3, %rd91;
	ld.global.f32 	%f120, [%rd92];
	add.f32 	%f121, %f120, 0f00000000;
	st.global.f32 	[%rd92], %f121;
	add.s32 	%r213, %r210, %r65;
	mad.lo.s32 	%r214, %r213, %r72, %r79;
	mad.lo.s32 	%r215, %r214, %r69, %r1;
	mul.wide.s32 	%rd93, %r215, 4;
	add.s64 	%rd94, %rd3, %rd93;
	ld.global.f32 	%f122, [%rd94];
	add.f32 	%f123, %f122, 0f00000000;
	st.global.f32 	[%rd94], %f123;
	add.s32 	%r274, %r274, 4;
$L__BB0_56:
	setp.eq.s32 	%p32, %r36, 0;
	@%p32 bra 	$L__BB0_83;
	setp.eq.s32 	%p33, %r36, 1;
	@%p33 bra 	$L__BB0_59;
	mad.lo.s32 	%r216, %r274, %r65, %r3;
	mad.lo.s32 	%r217, %r216, %r72, %r79;
	mad.lo.s32 	%r218, %r217, %r69, %r1;
	mul.wide.s32 	%rd95, %r218, 4;
	add.s64 	%rd96, %rd3, %rd95;
	ld.global.f32 	%f124, [%rd96];
	add.f32 	%f125, %f124, 0f00000000;
	st.global.f32 	[%rd96], %f125;
	add.s32 	%r219, %r216, %r65;
	mad.lo.s32 	%r220, %r219, %r72, %r79;
	mad.lo.s32 	%r221, %r220, %r69, %r1;
	mul.wide.s32 	%rd97, %r221, 4;
	add.s64 	%rd98, %rd3, %rd97;
	ld.global.f32 	%f126, [%rd98];
	add.f32 	%f127, %f126, 0f00000000;
	st.global.f32 	[%rd98], %f127;
	add.s32 	%r274, %r274, 2;
$L__BB0_59:
	and.b32  	%r222, %r61, 1;
	setp.eq.b32 	%p34, %r222, 1;
	not.pred 	%p35, %p34;
	@%p35 bra 	$L__BB0_83;
	mad.lo.s32 	%r223, %r274, %r65, %r3;
	mad.lo.s32 	%r224, %r223, %r72, %r79;
	mad.lo.s32 	%r225, %r224, %r69, %r1;
	mul.wide.s32 	%rd99, %r225, 4;
	add.s64 	%rd100, %rd3, %rd99;
	ld.global.f32 	%f128, [%rd100];
	add.f32 	%f129, %f128, 0f00000000;
	st.global.f32 	[%rd100], %f129;
	bra.uni 	$L__BB0_83;
$L__BB0_61:
	and.b32  	%r41, %r61, 7;
	setp.lt.u32 	%p19, %r61, 8;
	mov.b32 	%r278, 0;
	@%p19 bra 	$L__BB0_64;
	and.b32  	%r278, %r61, 2147483640;
	mov.b32 	%r276, 0;
$L__BB0_63:
	.pragma "nounroll";
	mad.lo.s32 	%r132, %r276, %r65, %r3;
	mad.lo.s32 	%r133, %r132, %r72, %r79;
	mad.lo.s32 	%r134, %r133, %r69, %r1;
	mul.wide.s32 	%rd41, %r134, 4;
	add.s64 	%rd42, %rd3, %rd41;
	ld.global.f32 	%f70, [%rd42];
	add.f32 	%f71, %f70, 0f00000000;
	st.global.f32 	[%rd42], %f71;
	add.s32 	%r135, %r132, %r65;
	mad.lo.s32 	%r136, %r135, %r72, %r79;
	mad.lo.s32 	%r137, %r136, %r69, %r1;
	mul.wide.s32 	%rd43, %r137, 4;
	add.s64 	%rd44, %rd3, %rd43;
	ld.global.f32 	%f72, [%rd44];
	add.f32 	%f73, %f72, 0f00000000;
	st.global.f32 	[%rd44], %f73;
	add.s32 	%r138, %r135, %r65;
	mad.lo.s32 	%r139, %r138, %r72, %r79;
	mad.lo.s32 	%r140, %r139, %r69, %r1;
	mul.wide.s32 	%rd45, %r140, 4;
	add.s64 	%rd46, %rd3, %rd45;
	ld.global.f32 	%f74, [%rd46];
	add.f32 	%f75, %f74, 0f00000000;
	st.global.f32 	[%rd46], %f75;
	add.s32 	%r141, %r138, %r65;
	mad.lo.s32 	%r142, %r141, %r72, %r79;
	mad.lo.s32 	%r143, %r142, %r69, %r1;
	mul.wide.s32 	%rd47, %r143, 4;
	add.s64 	%rd48, %rd3, %rd47;
	ld.global.f32 	%f76, [%rd48];
	add.f32 	%f77, %f76, 0f00000000;
	st.global.f32 	[%rd48], %f77;
	add.s32 	%r144, %r141, %r65;
	mad.lo.s32 	%r145, %r144, %r72, %r79;
	mad.lo.s32 	%r146, %r145, %r69, %r1;
	mul.wide.s32 	%rd49, %r146, 4;
	add.s64 	%rd50, %rd3, %rd49;
	ld.global.f32 	%f78, [%rd50];
	add.f32 	%f79, %f78, 0f00000000;
	st.global.f32 	[%rd50], %f79;
	add.s32 	%r147, %r144, %r65;
	mad.lo.s32 	%r148, %r147, %r72, %r79;
	mad.lo.s32 	%r149, %r148, %r69, %r1;
	mul.wide.s32 	%rd51, %r149, 4;
	add.s64 	%rd52, %rd3, %rd51;
	ld.global.f32 	%f80, [%rd52];
	add.f32 	%f81, %f80, 0f00000000;
	st.global.f32 	[%rd52], %f81;
	add.s32 	%r150, %r147, %r65;
	mad.lo.s32 	%r151, %r150, %r72, %r79;
	mad.lo.s32 	%r152, %r151, %r69, %r1;
	mul.wide.s32 	%rd53, %r152, 4;
	add.s64 	%rd54, %rd3, %rd53;
	ld.global.f32 	%f82, [%rd54];
	add.f32 	%f83, %f82, 0f00000000;
	st.global.f32 	[%rd54], %f83;
	add.s32 	%r153, %r150, %r65;
	mad.lo.s32 	%r154, %r153, %r72, %r79;
	mad.lo.s32 	%r155, %r154, %r69, %r1;
	mul.wide.s32 	%rd55, %r155, 4;
	add.s64 	%rd56, %rd3, %rd55;
	ld.global.f32 	%f84, [%rd56];
	add.f32 	%f85, %f84, 0f00000000;
	st.global.f32 	[%rd56], %f85;
	add.s32 	%r276, %r276, 8;
	setp.ne.s32 	%p20, %r276, %r278;
	@%p20 bra 	$L__BB0_63;
$L__BB0_64:
	setp.eq.s32 	%p21, %r41, 0;
	@%p21 bra 	$L__BB0_83;
	and.b32  	%r46, %r61, 3;
	setp.lt.u32 	%p22, %r41, 4;
	@%p22 bra 	$L__BB0_67;
	mad.lo.s32 	%r156, %r278, %r65, %r3;
	mad.lo.s32 	%r157, %r156, %r72, %r79;
	mad.lo.s32 	%r158, %r157, %r69, %r1;
	mul.wide.s32 	%rd57, %r158, 4;
	add.s64 	%rd58, %rd3, %rd57;
	ld.global.f32 	%f86, [%rd58];
	add.f32 	%f87, %f86, 0f00000000;
	st.global.f32 	[%rd58], %f87;
	add.s32 	%r159, %r156, %r65;
	mad.lo.s32 	%r160, %r159, %r72, %r79;
	mad.lo.s32 	%r161, %r160, %r69, %r1;
	mul.wide.s32 	%rd59, %r161, 4;
	add.s64 	%rd60, %rd3, %rd59;
	ld.global.f32 	%f88, [%rd60];
	add.f32 	%f89, %f88, 0f00000000;
	st.global.f32 	[%rd60], %f89;
	add.s32 	%r162, %r159, %r65;
	mad.lo.s32 	%r163, %r162, %r72, %r79;
	mad.lo.s32 	%r164, %r163, %r69, %r1;
	mul.wide.s32 	%rd61, %r164, 4;
	add.s64 	%rd62, %rd3, %rd61;
	ld.global.f32 	%f90, [%rd62];
	add.f32 	%f91, %f90, 0f00000000;
	st.global.f32 	[%rd62], %f91;
	add.s32 	%r165, %r162, %r65;
	mad.lo.s32 	%r166, %r165, %r72, %r79;
	mad.lo.s32 	%r167, %r166, %r69, %r1;
	mul.wide.s32 	%rd63, %r167, 4;
	add.s64 	%rd64, %rd3, %rd63;
	ld.global.f32 	%f92, [%rd64];
	add.f32 	%f93, %f92, 0f00000000;
	st.global.f32 	[%rd64], %f93;
	add.s32 	%r278, %r278, 4;
$L__BB0_67:
	setp.eq.s32 	%p23, %r46, 0;
	@%p23 bra 	$L__BB0_83;
	setp.eq.s32 	%p24, %r46, 1;
	@%p24 bra 	$L__BB0_70;
	mad.lo.s32 	%r168, %r278, %r65, %r3;
	mad.lo.s32 	%r169, %r168, %r72, %r79;
	mad.lo.s32 	%r170, %r169, %r69, %r1;
	mul.wide.s32 	%rd65, %r170, 4;
	add.s64 	%rd66, %rd3, %rd65;
	ld.global.f32 	%f94, [%rd66];
	add.f32 	%f95, %f94, 0f00000000;
	st.global.f32 	[%rd66], %f95;
	add.s32 	%r171, %r168, %r65;
	mad.lo.s32 	%r172, %r171, %r72, %r79;
	mad.lo.s32 	%r173, %r172, %r69, %r1;
	mul.wide.s32 	%rd67, %r173, 4;
	add.s64 	%rd68, %rd3, %rd67;
	ld.global.f32 	%f96, [%rd68];
	add.f32 	%f97, %f96, 0f00000000;
	st.global.f32 	[%rd68], %f97;
	add.s32 	%r278, %r278, 2;
$L__BB0_70:
	and.b32  	%r174, %r61, 1;
	setp.eq.b32 	%p25, %r174, 1;
	not.pred 	%p26, %p25;
	@%p26 bra 	$L__BB0_83;
	mad.lo.s32 	%r175, %r278, %r65, %r3;
	mad.lo.s32 	%r176, %r175, %r72, %r79;
	mad.lo.s32 	%r177, %r176, %r69, %r1;
	mul.wide.s32 	%rd69, %r177, 4;
	add.s64 	%rd70, %rd3, %rd69;
	ld.global.f32 	%f98, [%rd70];
	add.f32 	%f99, %f98, 0f00000000;
	st.global.f32 	[%rd70], %f99;
	bra.uni 	$L__BB0_83;
$L__BB0_72:
	and.b32  	%r51, %r61, 7;
	setp.lt.u32 	%p10, %r61, 8;
	mov.b32 	%r282, 0;
	@%p10 bra 	$L__BB0_75;
	and.b32  	%r282, %r61, 2147483640;
	mov.b32 	%r280, 0;
$L__BB0_74:
	.pragma "nounroll";
	mad.lo.s32 	%r84, %r280, %r65, %r3;
	mad.lo.s32 	%r85, %r84, %r72, %r79;
	mad.lo.s32 	%r86, %r85, %r69, %r1;
	mul.wide.s32 	%rd11, %r86, 4;
	add.s64 	%rd12, %rd3, %rd11;
	ld.global.f32 	%f40, [%rd12];
	add.f32 	%f41, %f40, 0f00000000;
	st.global.f32 	[%rd12], %f41;
	add.s32 	%r87, %r84, %r65;
	mad.lo.s32 	%r88, %r87, %r72, %r79;
	mad.lo.s32 	%r89, %r88, %r69, %r1;
	mul.wide.s32 	%rd13, %r89, 4;
	add.s64 	%rd14, %rd3, %rd13;
	ld.global.f32 	%f42, [%rd14];
	add.f32 	%f43, %f42, 0f00000000;
	st.global.f32 	[%rd14], %f43;
	add.s32 	%r90, %r87, %r65;
	mad.lo.s32 	%r91, %r90, %r72, %r79;
	mad.lo.s32 	%r92, %r91, %r69, %r1;
	mul.wide.s32 	%rd15, %r92, 4;
	add.s64 	%rd16, %rd3, %rd15;
	ld.global.f32 	%f44, [%rd16];
	add.f32 	%f45, %f44, 0f00000000;
	st.global.f32 	[%rd16], %f45;
	add.s32 	%r93, %r90, %r65;
	mad.lo.s32 	%r94, %r93, %r72, %r79;
	mad.lo.s32 	%r95, %r94, %r69, %r1;
	mul.wide.s32 	%rd17, %r95, 4;
	add.s64 	%rd18, %rd3, %rd17;
	ld.global.f32 	%f46, [%rd18];
	add.f32 	%f47, %f46, 0f00000000;
	st.global.f32 	[%rd18], %f47;
	add.s32 	%r96, %r93, %r65;
	mad.lo.s32 	%r97, %r96, %r72, %r79;
	mad.lo.s32 	%r98, %r97, %r69, %r1;
	mul.wide.s32 	%rd19, %r98, 4;
	add.s64 	%rd20, %rd3, %rd19;
	ld.global.f32 	%f48, [%rd20];
	add.f32 	%f49, %f48, 0f00000000;
	st.global.f32 	[%rd20], %f49;
	add.s32 	%r99, %r96, %r65;
	mad.lo.s32 	%r100, %r99, %r72, %r79;
	mad.lo.s32 	%r101, %r100, %r69, %r1;
	mul.wide.s32 	%rd21, %r101, 4;
	add.s64 	%rd22, %rd3, %rd21;
	ld.global.f32 	%f50, [%rd22];
	add.f32 	%f51, %f50, 0f00000000;
	st.global.f32 	[%rd22], %f51;
	add.s32 	%r102, %r99, %r65;
	mad.lo.s32 	%r103, %r102, %r72, %r79;
	mad.lo.s32 	%r104, %r103, %r69, %r1;
	mul.wide.s32 	%rd23, %r104, 4;
	add.s64 	%rd24, %rd3, %rd23;
	ld.global.f32 	%f52, [%rd24];
	add.f32 	%f53, %f52, 0f00000000;
	st.global.f32 	[%rd24], %f53;
	add.s32 	%r105, %r102, %r65;
	mad.lo.s32 	%r106, %r105, %r72, %r79;
	mad.lo.s32 	%r107, %r106, %r69, %r1;
	mul.wide.s32 	%rd25, %r107, 4;
	add.s64 	%rd26, %rd3, %rd25;
	ld.global.f32 	%f54, [%rd26];
	add.f32 	%f55, %f54, 0f00000000;
	st.global.f32 	[%rd26], %f55;
	add.s32 	%r280, %r280, 8;
	setp.ne.s32 	%p11, %r280, %r282;
	@%p11 bra 	$L__BB0_74;
$L__BB0_75:
	setp.eq.s32 	%p12, %r51, 0;
	@%p12 bra 	$L__BB0_83;
	and.b32  	%r56, %r61, 3;
	setp.lt.u32 	%p13, %r51, 4;
	@%p13 bra 	$L__BB0_78;
	mad.lo.s32 	%r108, %r282, %r65, %r3;
	mad.lo.s32 	%r109, %r108, %r72, %r79;
	mad.lo.s32 	%r110, %r109, %r69, %r1;
	mul.wide.s32 	%rd27, %r110, 4;
	add.s64 	%rd28, %rd3, %rd27;
	ld.global.f32 	%f56, [%rd28];
	add.f32 	%f57, %f56, 0f00000000;
	st.global.f32 	[%rd28], %f57;
	add.s32 	%r111, %r108, %r65;
	mad.lo.s32 	%r112, %r111, %r72, %r79;
	mad.lo.s32 	%r113, %r112, %r69, %r1;
	mul.wide.s32 	%rd29, %r113, 4;
	add.s64 	%rd30, %rd3, %rd29;
	ld.global.f32 	%f58, [%rd30];
	add.f32 	%f59, %f58, 0f00000000;
	st.global.f32 	[%rd30], %f59;
	add.s32 	%r114, %r111, %r65;
	mad.lo.s32 	%r115, %r114, %r72, %r79;
	mad.lo.s32 	%r116, %r115, %r69, %r1;
	mul.wide.s32 	%rd31, %r116, 4;
	add.s64 	%rd32, %rd3, %rd31;
	ld.global.f32 	%f60, [%rd32];
	add.f32 	%f61, %f60, 0f00000000;
	st.global.f32 	[%rd32], %f61;
	add.s32 	%r117, %r114, %r65;
	mad.lo.s32 	%r118, %r117, %r72, %r79;
	mad.lo.s32 	%r119, %r118, %r69, %r1;
	mul.wide.s32 	%rd33, %r119, 4;
	add.s64 	%rd34, %rd3, %rd33;
	ld.global.f32 	%f62, [%rd34];
	add.f32 	%f63, %f62, 0f00000000;
	st.global.f32 	[%rd34], %f63;
	add.s32 	%r282, %r282, 4;
$L__BB0_78:
	setp.eq.s32 	%p14, %r56, 0;
	@%p14 bra 	$L__BB0_83;
	setp.eq.s32 	%p15, %r56, 1;
	@%p15 bra 	$L__BB0_81;
	mad.lo.s32 	%r120, %r282, %r65, %r3;
	mad.lo.s32 	%r121, %r120, %r72, %r79;
	mad.lo.s32 	%r122, %r121, %r69, %r1;
	mul.wide.s32 	%rd35, %r122, 4;
	add.s64 	%rd36, %rd3, %rd35;
	ld.global.f32 	%f64, [%rd36];
	add.f32 	%f65, %f64, 0f00000000;
	st.global.f32 	[%rd36], %f65;
	add.s32 	%r123, %r120, %r65;
	mad.lo.s32 	%r124, %r123, %r72, %r79;
	mad.lo.s32 	%r125, %r124, %r69, %r1;
	mul.wide.s32 	%rd37, %r125, 4;
	add.s64 	%rd38, %rd3, %rd37;
	ld.global.f32 	%f66, [%rd38];
	add.f32 	%f67, %f66, 0f00000000;
	st.global.f32 	[%rd38], %f67;
	add.s32 	%r282, %r282, 2;
$L__BB0_81:
	and.b32  	%r126, %r61, 1;
	setp.eq.b32 	%p16, %r126, 1;
	not.pred 	%p17, %p16;
	@%p17 bra 	$L__BB0_83;
	mad.lo.s32 	%r127, %r282, %r65, %r3;
	mad.lo.s32 	%r128, %r127, %r72, %r79;
	mad.lo.s32 	%r129, %r128, %r69, %r1;
	mul.wide.s32 	%rd39, %r129, 4;
	add.s64 	%rd40, %rd3, %rd39;
	ld.global.f32 	%f68, [%rd40];
	add.f32 	%f69, %f68, 0f00000000;
	st.global.f32 	[%rd40], %f69;
$L__BB0_83:
	ret;

}
	// .globl	_Z20convolutionKernel_WBiiiiPfiiiS_S_S_iiii
.visible .entry _Z20convolutionKernel_WBiiiiPfiiiS_S_S_iiii(
	.param .u32 _Z20convolutionKernel_WBiiiiPfiiiS_S_S_iiii_param_0,
	.param .u32 _Z20convolutionKernel_WBiiiiPfiiiS_S_S_iiii_param_1,
	.param .u32 _Z20convolutionKernel_WBiiiiPfiiiS_S_S_iiii_param_2,
	.param .u32 _Z20convolutionKernel_WBiiiiPfiiiS_S_S_iiii_param_3,
	.param .u64 .ptr .align 1 _Z20convolutionKernel_WBiiiiPfiiiS_S_S_iiii_param_4,
	.param .u32 _Z20convolutionKernel_WBiiiiPfiiiS_S_S_iiii_param_5,
	.param .u32 _Z20convolutionKernel_WBiiiiPfiiiS_S_S_iiii_param_6,
	.param .u32 _Z20convolutionKernel_WBiiiiPfiiiS_S_S_iiii_param_7,
	.param .u64 .ptr .align 1 _Z20convolutionKernel_WBiiiiPfiiiS_S_S_iiii_param_8,
	.param .u64 .ptr .align 1 _Z20convolutionKernel_WBiiiiPfiiiS_S_S_iiii_param_9,
	.param .u64 .ptr .align 1 _Z20convolutionKernel_WBiiiiPfiiiS_S_S_iiii_param_10,
	.param .u32 _Z20convolutionKernel_WBiiiiPfiiiS_S_S_iiii_param_11,
	.param .u32 _Z20convolutionKernel_WBiiiiPfiiiS_S_S_iiii_param_12,
	.param .u32 _Z20convolutionKernel_WBiiiiPfiiiS_S_S_iiii_param_13,
	.param .u32 _Z20convolutionKernel_WBiiiiPfiiiS_S_S_iiii_param_14
)
{
	.reg .pred 	%p<125>;
	.reg .b32 	%r<284>;
	.reg .b32 	%f<282>;
	.reg .b64 	%rd<125>;

	ld.param.u32 	%r60, [_Z20convolutionKernel_WBiiiiPfiiiS_S_S_iiii_param_0];
	ld.param.u32 	%r62, [_Z20convolutionKernel_WBiiiiPfiiiS_S_S_iiii_param_2];
	ld.param.u32 	%r63, [_Z20convolutionKernel_WBiiiiPfiiiS_S_S_iiii_param_3];
	ld.param.u64 	%rd11, [_Z20convolutionKernel_WBiiiiPfiiiS_S_S_iiii_param_4];
	ld.param.u32 	%r64, [_Z20convolutionKernel_WBiiiiPfiiiS_S_S_iiii_param_5];
	ld.param.u32 	%r65, [_Z20convolutionKernel_WBiiiiPfiiiS_S_S_iiii_param_6];
	ld.param.u32 	%r66, [_Z20convolutionKernel_WBiiiiPfiiiS_S_S_iiii_param_7];
	ld.param.u64 	%rd12, [_Z20convolutionKernel_WBiiiiPfiiiS_S_S_iiii_param_8];
	ld.param.u64 	%rd9, [_Z20convolutionKernel_WBiiiiPfiiiS_S_S_iiii_param_9];
	ld.param.u64 	%rd10, [_Z20convolutionKernel_WBiiiiPfiiiS_S_S_iiii_param_10];
	ld.param.u32 	%r71, [_Z20convolutionKernel_WBiiiiPfiiiS_S_S_iiii_param_11];
	ld.param.u32 	%r68, [_Z20convolutionKernel_WBiiiiPfiiiS_S_S_iiii_param_12];
	ld.param.u32 	%r69, [_Z20convolutionKernel_WBiiiiPfiiiS_S_S_iiii_param_13];
	ld.param.u32 	%r70, [_Z20convolutionKernel_WBiiiiPfiiiS_S_S_iiii_param_14];
	cvta.to.global.u64 	%rd1, %rd12;
	cvta.to.global.u64 	%rd2, %rd11;
	cvta.to.global.u64 	%rd3, %rd10;
	mov.u32 	%r72, %ctaid.x;
	mov.u32 	%r73, %ntid.x;
	mov.u32 	%r74, %tid.x;
	mad.lo.s32 	%r1, %r72, %r73, %r74;
	mov.u32 	%r75, %ctaid.y;
	mov.u32 	%r76, %ntid.y;
	mov.u32 	%r77, %tid.y;
	mad.lo.s32 	%r78, %r75, %r76, %r77;
	mov.u32 	%r3, %ctaid.z;
	setp.ge.s32 	%p2, %r1, %r68;
	setp.ge.s32 	%p3, %r78, %r71;
	or.pred  	%p4, %p2, %p3;
	setp.ge.s32 	%p5, %r3, %r64;
	or.pred  	%p6, %p5, %p4;
	setp.lt.s32 	%p7, %r60, 1;
	or.pred  	%p8, %p6, %p7;
	@%p8 bra 	$L__BB1_83;
	ld.param.u32 	%r262, [_Z20convolutionKernel_WBiiiiPfiiiS_S_S_iiii_param_1];
	cvta.to.global.u64 	%rd13, %rd9;
	setp.lt.s32 	%p9, %r262, 1;
	mul.lo.s32 	%r79, %r70, %r78;
	sub.s32 	%r4, %r79, %r69;
	mul.lo.s32 	%r80, %r70, %r1;
	sub.s32 	%r5, %r80, %r69;
	mul.wide.u32 	%rd14, %r3, 4;
	add.s64 	%rd4, %rd13, %rd14;
	@%p9 bra 	$L__BB1_72;
	setp.lt.s32 	%p18, %r65, 1;
	@%p18 bra 	$L__BB1_61;
	setp.lt.s32 	%p27, %r66, 1;
	@%p27 bra 	$L__BB1_50;
	and.b32  	%r6, %r66, 7;
	and.b32  	%r7, %r66, 3;
	and.b32  	%r8, %r66, 2147483640;
	mov.b32 	%r265, 0;
$L__BB1_5:
	mov.f32 	%f261, 0f00000000;
	mov.b32 	%r266, 0;
$L__BB1_6:
	ld.param.u32 	%r263, [_Z20convolutionKernel_WBiiiiPfiiiS_S_S_iiii_param_1];
	mad.lo.s32 	%r228, %r265, %r263, %r266;
	mul.lo.s32 	%r11, %r228, %r62;
	mad.lo.s32 	%r229, %r263, %r3, %r266;
	mul.lo.s32 	%r12, %r229, %r65;
	mov.b32 	%r267, 0;
$L__BB1_7:
	setp.lt.u32 	%p36, %r66, 8;
	add.s32 	%r231, %r4, %r267;
	setp.gt.s32 	%p37, %r231, -1;
	setp.lt.s32 	%p38, %r231, %r62;
	and.pred  	%p1, %p37, %p38;
	add.s32 	%r232, %r11, %r231;
	mul.lo.s32 	%r14, %r232, %r63;
	add.s32 	%r233, %r12, %r267;
	mul.lo.s32 	%r15, %r233, %r66;
	mov.b32 	%r270, 0;
	@%p36 bra 	$L__BB1_26;
	mov.b32 	%r268, 0;
$L__BB1_9:
	.pragma "nounroll";
	add.s32 	%r17, %r5, %r268;
	setp.gt.s32 	%p39, %r17, -1;
	setp.lt.s32 	%p40, %r17, %r63;
	and.pred  	%p41, %p39, %p40;
	and.pred  	%p42, %p1, %p41;
	add.s32 	%r235, %r17, %r14;
	mul.wide.s32 	%rd105, %r235, 4;
	add.s64 	%rd5, %rd2, %rd105;
	add.s32 	%r236, %r268, %r15;
	mul.wide.s32 	%rd106, %r236, 4;
	add.s64 	%rd6, %rd1, %rd106;
	not.pred 	%p43, %p42;
	@%p43 bra 	$L__BB1_11;
	ld.global.f32 	%f222, [%rd5];
	ld.global.f32 	%f223, [%rd6];
	fma.rn.f32 	%f261, %f222, %f223, %f261;
$L__BB1_11:
	add.s32 	%r237, %r17, 1;
	setp.gt.s32 	%p44, %r237, -1;
	setp.lt.s32 	%p45, %r237, %r63;
	and.pred  	%p46, %p44, %p45;
	and.pred  	%p47, %p1, %p46;
	not.pred 	%p48, %p47;
	@%p48 bra 	$L__BB1_13;
	ld.global.f32 	%f224, [%rd5+4];
	ld.global.f32 	%f225, [%rd6+4];
	fma.rn.f32 	%f261, %f224, %f225, %f261;
$L__BB1_13:
	add.s32 	%r238, %r17, 2;
	setp.gt.s32 	%p49, %r238, -1;
	setp.lt.s32 	%p50, %r238, %r63;
	and.pred  	%p51, %p49, %p50;
	and.pred  	%p52, %p1, %p51;
	not.pred 	%p53, %p52;
	@%p53 bra 	$L__BB1_15;
	ld.global.f32 	%f226, [%rd5+8];
	ld.global.f32 	%f227, [%rd6+8];
	fma.rn.f32 	%f261, %f226, %f227, %f261;
$L__BB1_15:
	add.s32 	%r239, %r17, 3;
	setp.gt.s32 	%p54, %r239, -1;
	setp.lt.s32 	%p55, %r239, %r63;
	and.pred  	%p56, %p54, %p55;
	and.pred  	%p57, %p1, %p56;
	not.pred 	%p58, %p57;
	@%p58 bra 	$L__BB1_17;
	ld.global.f32 	%f228, [%rd5+12];
	ld.global.f32 	%f229, [%rd6+12];
	fma.rn.f32 	%f261, %f228, %f229, %f261;
$L__BB1_17:
	add.s32 	%r240, %r17, 4;
	setp.gt.s32 	%p59, %r240, -1;
	setp.lt.s32 	%p60, %r240, %r63;
	and.pred  	%p61, %p59, %p60;
	and.pred  	%p62, %p1, %p61;
	not.pred 	%p63, %p62;
	@%p63 bra 	$L__BB1_19;
	ld.global.f32 	%f230, [%rd5+16];
	ld.global.f32 	%f231, [%rd6+16];
	fma.rn.f32 	%f261, %f230, %f231, %f261;
$L__BB1_19:
	add.s32 	%r241, %r17, 5;
	setp.gt.s32 	%p64, %r241, -1;
	setp.lt.s32 	%p65, %r241, %r63;
	and.pred  	%p66, %p64, %p65;
	and.pred  	%p67, %p1, %p66;
	not.pred 	%p68, %p67;
	@%p68 bra 	$L__BB1_21;
	ld.global.f32 	%f232, [%rd5+20];
	ld.global.f32 	%f233, [%rd6+20];
	fma.rn.f32 	%f261, %f232, %f233, %f261;
$L__BB1_21:
	add.s32 	%r242, %r17, 6;
	setp.gt.s32 	%p69, %r242, -1;
	setp.lt.s32 	%p70, %r242, %r63;
	and.pred  	%p71, %p69, %p70;
	and.pred  	%p72, %p1, %p71;
	not.pred 	%p73, %p72;
	@%p73 bra 	$L__BB1_23;
	ld.global.f32 	%f234, [%rd5+24];
	ld.global.f32 	%f235, [%rd6+24];
	fma.rn.f32 	%f261, %f234, %f235, %f261;
$L__BB1_23:
	add.s32 	%r243, %r17, 7;
	setp.gt.s32 	%p74, %r243, -1;
	setp.lt.s32 	%p75, %r243, %r63;
	and.pred  	%p76, %p74, %p75;
	and.pred  	%p77, %p1, %p76;
	not.pred 	%p78, %p77;
	@%p78 bra 	$L__BB1_25;
	ld.global.f32 	%f236, [%rd5+28];
	ld.global.f32 	%f237, [%rd6+28];
	fma.rn.f32 	%f261, %f236, %f237, %f261;
$L__BB1_25:
	add.s32 	%r268, %r268, 8;
	setp.ne.s32 	%p79, %r268, %r8;
	mov.u32 	%r270, %r8;
	@%p79 bra 	$L__BB1_9;
$L__BB1_26:
	setp.eq.s32 	%p80, %r6, 0;
	@%p80 bra 	$L__BB1_47;
	add.s32 	%r244, %r6, -1;
	setp.lt.u32 	%p81, %r244, 3;
	@%p81 bra 	$L__BB1_37;
	add.s32 	%r20, %r5, %r270;
	setp.gt.s32 	%p82, %r20, -1;
	setp.lt.s32 	%p83, %r20, %r63;
	and.pred  	%p84, %p82, %p83;
	and.pred  	%p86, %p1, %p84;
	add.s32 	%r245, %r20, %r14;
	mul.wide.s32 	%rd107, %r245, 4;
	add.s64 	%rd7, %rd2, %rd107;
	add.s32 	%r246, %r270, %r15;
	mul.wide.s32 	%rd108, %r246, 4;
	add.s64 	%rd8, %rd1, %rd108;
	not.pred 	%p87, %p86;
	@%p87 bra 	$L__BB1_30;
	ld.global.f32 	%f239, [%rd7];
	ld.global.f32 	%f240, [%rd8];
	fma.rn.f32 	%f261, %f239, %f240, %f261;
$L__BB1_30:
	add.s32 	%r247, %r20, 1;
	setp.gt.s32 	%p88, %r247, -1;
	setp.lt.s32 	%p89, %r247, %r63;
	and.pred  	%p90, %p88, %p89;
	and.pred  	%p91, %p1, %p90;
	not.pred 	%p92, %p91;
	@%p92 bra 	$L__BB1_32;
	ld.global.f32 	%f241, [%rd7+4];
	ld.global.f32 	%f242, [%rd8+4];
	fma.rn.f32 	%f261, %f241, %f242, %f261;
$L__BB1_32:
	add.s32 	%r248, %r20, 2;
	setp.gt.s32 	%p93, %r248, -1;
	setp.lt.s32 	%p94, %r248, %r63;
	and.pred  	%p95, %p93, %p94;
	and.pred  	%p96, %p1, %p95;
	not.pred 	%p97, %p96;
	@%p97 bra 	$L__BB1_34;
	ld.global.f32 	%f243, [%rd7+8];
	ld.global.f32 	%f244, [%rd8+8];
	fma.rn.f32 	%f261, %f243, %f244, %f261;
$L__BB1_34:
	add.s32 	%r249, %r20, 3;
	setp.gt.s32 	%p98, %r249, -1;
	setp.lt.s32 	%p99, %r249, %r63;
	and.pred  	%p100, %p98, %p99;
	and.pred  	%p101, %p1, %p100;
	not.pred 	%p102, %p101;
	@%p102 bra 	$L__BB1_36;
	ld.global.f32 	%f245, [%rd7+12];
	ld.global.f32 	%f246, [%rd8+12];
	fma.rn.f32 	%f261, %f245, %f246, %f261;
$L__BB1_36:
	add.s32 	%r270, %r270, 4;
$L__BB1_37:
	setp.eq.s32 	%p103, %r7, 0;
	@%p103 bra 	$L__BB1_47;
	setp.eq.s32 	%p104, %r7, 1;
	@%p104 bra 	$L__BB1_44;
	add.s32 	%r23, %r5, %r270;
	setp.gt.s32 	%p105, %r23, -1;
	setp.lt.s32 	%p106, %r23, %r63;
	and.pred  	%p107, %p105, %p106;
	and.pred  	%p108, %p1, %p107;
	not.pred 	%p109, %p108;
	@%p109 bra 	$L__BB1_41;
	add.s32 	%r250, %r23, %r14;
	mul.wide.s32 	%rd109, %r250, 4;
	add.s64 	%rd110, %rd2, %rd109;
	ld.global.f32 	%f248, [%rd110];
	add.s32 	%r251, %r270, %r15;
	mul.wide.s32 	%rd111, %r251, 4;
	add.s64 	%rd112, %rd1, %rd111;
	ld.global.f32 	%f249, [%rd112];
	fma.rn.f32 	%f261, %f248, %f249, %f261;
$L__BB1_41:
	add.s32 	%r252, %r23, 1;
	setp.gt.s32 	%p110, %r252, -1;
	setp.lt.s32 	%p111, %r252, %r63;
	and.pred  	%p112, %p110, %p111;
	and.pred  	%p113, %p1, %p112;
	not.pred 	%p114, %p113;
	@%p114 bra 	$L__BB1_43;
	add.s32 	%r253, %r5, %r270;
	add.s32 	%r254, %r253, %r14;
	mul.wide.s32 	%rd113, %r254, 4;
	add.s64 	%rd114, %rd2, %rd113;
	ld.global.f32 	%f250, [%rd114+4];
	add.s32 	%r255, %r270, %r15;
	mul.wide.s32 	%rd115, %r255, 4;
	add.s64 	%rd116, %rd1, %rd115;
	ld.global.f32 	%f251, [%rd116+4];
	fma.rn.f32 	%f261, %f250, %f251, %f261;
$L__BB1_43:
	add.s32 	%r270, %r270, 2;
$L__BB1_44:
	and.b32  	%r256, %r66, 1;
	setp.eq.b32 	%p115, %r256, 1;
	not.pred 	%p116, %p115;
	@%p116 bra 	$L__BB1_47;
	add.s32 	%r26, %r5, %r270;
	setp.gt.s32 	%p117, %r26, -1;
	setp.lt.s32 	%p118, %r26, %r63;
	and.pred  	%p119, %p117, %p118;
	and.pred  	%p120, %p1, %p119;
	not.pred 	%p121, %p120;
	@%p121 bra 	$L__BB1_47;
	add.s32 	%r257, %r26, %r14;
	mul.wide.s32 	%rd117, %r257, 4;
	add.s64 	%rd118, %rd2, %rd117;
	ld.global.f32 	%f252, [%rd118];
	add.s32 	%r258, %r270, %r15;
	mul.wide.s32 	%rd119, %r258, 4;
	add.s64 	%rd120, %rd1, %rd119;
	ld.global.f32 	%f253, [%rd120];
	fma.rn.f32 	%f261, %f252, %f253, %f261;
$L__BB1_47:
	add.s32 	%r267, %r267, 1;
	setp.ne.s32 	%p122, %r267, %r65;
	@%p122 bra 	$L__BB1_7;
	ld.param.u32 	%r264, [_Z20convolutionKernel_WBiiiiPfiiiS_S_S_iiii_param_1];
	add.s32 	%r266, %r266, 1;
	setp.ne.s32 	%p123, %r266, %r264;
	@%p123 bra 	$L__BB1_6;
	ld.param.u64 	%rd124, [_Z20convolutionKernel_WBiiiiPfiiiS_S_S_iiii_param_10];
	ld.global.f32 	%f254, [%rd4];
	add.f32 	%f255, %f261, %f254;
	mad.lo.s32 	%r259, %r265, %r64, %r3;
	mad.lo.s32 	%r260, %r259, %r71, %r78;
	mad.lo.s32 	%r261, %r260, %r68, %r1;
	cvta.to.global.u64 	%rd121, %rd124;
	mul.wide.s32 	%rd122, %r261, 4;
	add.s64 	%rd123, %rd121, %rd122;
	ld.global.f32 	%f256, [%rd123];
	add.f32 	%f257, %f256, %f255;
	st.global.f32 	[%rd123], %f257;
	add.s32 	%r265, %r265, 1;
	setp.eq.s32 	%p124, %r265, %r60;
	@%p124 bra 	$L__BB1_83;
	bra.uni 	$L__BB1_5;
$L__BB1_50:
	and.b32  	%r30, %r60, 7;
	setp.lt.u32 	%p28, %r60, 8;
	mov.b32 	%r274, 0;
	@%p28 bra 	$L__BB1_53;
	and.b32  	%r274, %r60, 2147483640;
	mov.b32 	%r272, 0;
$L__BB1_52:
	.pragma "nounroll";
	ld.global.f32 	%f160, [%rd4];
	add.f32 	%f161, %f160, 0f00000000;
	mad.lo.s32 	%r179, %r272, %r64, %r3;
	mad.lo.s32 	%r180, %r179, %r71, %r78;
	mad.lo.s32 	%r181, %r180, %r68, %r1;
	mul.wide.s32 	%rd75, %r181, 4;
	add.s64 	%rd76, %rd3, %rd75;
	ld.global.f32 	%f162, [%rd76];
	add.f32 	%f163, %f162, %f161;
	st.global.f32 	[%rd76], %f163;
	ld.global.f32 	%f164, [%rd4];
	add.f32 	%f165, %f164, 0f00000000;
	add.s32 	%r182, %r179, %r64;
	mad.lo.s32 	%r183, %r182, %r71, %r78;
	mad.lo.s32 	%r184, %r183, %r68, %r1;
	mul.wide.s32 	%rd77, %r184, 4;
	add.s64 	%rd78, %rd3, %rd77;
	ld.global.f32 	%f166, [%rd78];
	add.f32 	%f167, %f166, %f165;
	st.global.f32 	[%rd78], %f167;
	ld.global.f32 	%f168, [%rd4];
	add.f32 	%f169, %f168, 0f00000000;
	add.s32 	%r185, %r182, %r64;
	mad.lo.s32 	%r186, %r185, %r71, %r78;
	mad.lo.s32 	%r187, %r186, %r68, %r1;
	mul.wide.s32 	%rd79, %r187, 4;
	add.s64 	%rd80, %rd3, %rd79;
	ld.global.f32 	%f170, [%rd80];
	add.f32 	%f171, %f170, %f169;
	st.global.f32 	[%rd80], %f171;
	ld.global.f32 	%f172, [%rd4];
	add.f32 	%f173, %f172, 0f00000000;
	add.s32 	%r188, %r185, %r64;
	mad.lo.s32 	%r189, %r188, %r71, %r78;
	mad.lo.s32 	%r190, %r189, %r68, %r1;
	mul.wide.s32 	%rd81, %r190, 4;
	add.s64 	%rd82, %rd3, %rd81;
	ld.global.f32 	%f174, [%rd82];
	add.f32 	%f175, %f174, %f173;
	st.global.f32 	[%rd82], %f175;
	ld.global.f32 	%f176, [%rd4];
	add.f32 	%f177, %f176, 0f00000000;
	add.s32 	%r191, %r188, %r64;
	mad.lo.s32 	%r192, %r191, %r71, %r78;
	mad.lo.s32 	%r193, %r192, %r68, %r1;
	mul.wide.s32 	%rd83, %r193, 4;
	add.s64 	%rd84, %rd3, %rd83;
	ld.global.f32 	%f178, [%rd84];
	add.f32 	%f179, %f178, %f177;
	st.global.f32 	[%rd84], %f179;
	ld.global.f32 	%f180, [%rd4];
	add.f32 	%f181, %f180, 0f00000000;
	add.s32 	%r194, %r191, %r64;
	mad.lo.s32 	%r195, %r194, %r71, %r78;
	mad.lo.s32 	%r196, %r195, %r68, %r1;
	mul.wide.s32 	%rd85, %r196, 4;
	add.s64 	%rd86, %rd3, %rd85;
	ld.global.f32 	%f182, [%rd86];
	add.f32 	%f183, %f182, %f181;
	st.global.f32 	[%rd86], %f183;
	ld.global.f32 	%f184, [%rd4];
	add.f32 	%f185, %f184, 0f00000000;
	add.s32 	%r197, %r194, %r64;
	mad.lo.s32 	%r198, %r197, %r71, %r78;
	mad.lo.s32 	%r199, %r198, %r68, %r1;
	mul.wide.s32 	%rd87, %r199, 4;
	add.s64 	%rd88, %rd3, %rd87;
	ld.global.f32 	%f186, [%rd88];
	add.f32 	%f187, %f186, %f185;
	st.global.f32 	[%rd88], %f187;
	ld.global.f32 	%f188, [%rd4];
	add.f32 	%f189, %f188, 0f00000000;
	add.s32 	%r200, %r197, %r64;
	mad.lo.s32 	%r201, %r200, %r71, %r78;
	mad.lo.s32 	%r202, %r201, %r68, %r1;
	mul.wide.s32 	%rd89, %r202, 4;
	add.s64 	%rd90, %rd3, %rd89;
	ld.global.f32 	%f190, [%rd90];
	add.f32 	%f191, %f190, %f189;
	st.global.f32 	[%rd90], %f191;
	add.s32 	%r272, %r272, 8;
	setp.ne.s32 	%p29, %r272, %r274;
	@%p29 bra 	$L__BB1_52;
$L__BB1_53:
	setp.eq.s32 	%p30, %r30, 0;
	@%p30 bra 	$L__BB1_83;
	and.b32  	%r35, %r60, 3;
	setp.lt.u32 	%p31, %r30, 4;
	@%p31 bra 	$L__BB1_56;
	ld.global.f32 	%f192, [%rd4];
	add.f32 	%f193, %f192, 0f00000000;
	mad.lo.s32 	%r203, %r274, %r64, %r3;
	mad.lo.s32 	%r204, %r203, %r71, %r78;
	mad.lo.s32 	%r205, %r204, %r68, %r1;
	mul.wide.s32 	%rd91, %r205, 4;
	add.s64 	%rd92, %rd3, %rd91;
	ld.global.f32 	%f194, [%rd92];
	add.f32 	%f195, %f194, %f193;
	st.global.f32 	[%rd92], %f195;
	ld.global.f32 	%f196, [%rd4];
	add.f32 	%f197, %f196, 0f00000000;
	add.s32 	%r206, %r203, %r64;
	mad.lo.s32 	%r207, %r206, %r71, %r78;
	mad.lo.s32 	%r208, %r207, %r68, %r1;
	mul.wide.s32 	%rd93, %r208, 4;
	add.s64 	%rd94, %rd3, %rd93;
	ld.global.f32 	%f198, [%rd94];
	add.f32 	%f199, %f198, %f197;
	st.global.f32 	[%rd94], %f199;
	ld.global.f32 	%f200, [%rd4];
	add.f32 	%f201, %f200, 0f00000000;
	add.s32 	%r209, %r206, %r64;
	mad.lo.s32 	%r210, %r209, %r71, %r78;
	mad.lo.s32 	%r211, %r210, %r68, %r1;
	mul.wide.s32 	%rd95, %r211, 4;
	add.s64 	%rd96, %rd3, %rd95;
	ld.global.f32 	%f202, [%rd96];
	add.f32 	%f203, %f202, %f201;
	st.global.f32 	[%rd96], %f203;
	ld.global.f32 	%f204, [%rd4];
	add.f32 	%f205, %f204, 0f00000000;
	add.s32 	%r212, %r209, %r64;
	mad.lo.s32 	%r213, %r212, %r71, %r78;
	mad.lo.s32 	%r214, %r213, %r68, %r1;
	mul.wide.s32 	%rd97, %r214, 4;
	add.s64 	%rd98, %rd3, %rd97;
	ld.global.f32 	%f206, [%rd98];
	add.f32 	%f207, %f206, %f205;
	st.global.f32 	[%rd98], %f207;
	add.s32 	%r274, %r274, 4;
$L__BB1_56:
	setp.eq.s32 	%p32, %r35, 0;
	@%p32 bra 	$L__BB1_83;
	setp.eq.s32 	%p33, %r35, 1;
	@%p33 bra 	$L__BB1_59;
	ld.global.f32 	%f208, [%rd4];
	add.f32 	%f209, %f208, 0f00000000;
	mad.lo.s32 	%r215, %r274, %r64, %r3;
	mad.lo.s32 	%r216, %r215, %r71, %r78;
	mad.lo.s32 	%r217, %r216, %r68, %r1;
	mul.wide.s32 	%rd99, %r217, 4;
	add.s64 	%rd100, %rd3, %rd99;
	ld.global.f32 	%f210, [%rd100];
	add.f32 	%f211, %f210, %f209;
	st.global.f32 	[%rd100], %f211;
	ld.global.f32 	%f212, [%rd4];
	add.f32 	%f213, %f212, 0f00000000;
	add.s32 	%r218, %r215, %r64;
	mad.lo.s32 	%r219, %r218, %r71, %r78;
	mad.lo.s32 	%r220, %r219, %r68, %r1;
	mul.wide.s32 	%rd101, %r220, 4;
	add.s64 	%rd102, %rd3, %rd101;
	ld.global.f32 	%f214, [%rd102];
	add.f32 	%f215, %f214, %f213;
	st.global.f32 	[%rd102], %f215;
	add.s32 	%r274, %r274, 2;
$L__BB1_59:
	and.b32  	%r221, %r60, 1;
	setp.eq.b32 	%p34, %r221, 1;
	not.pred 	%p35, %p34;
	@%p35 bra 	$L__BB1_83;
	ld.global.f32 	%f216, [%rd4];
	add.f32 	%f217, %f216, 0f00000000;
	mad.lo.s32 	%r222, %r274, %r64, %r3;
	mad.lo.s32 	%r223, %r222, %r71, %r78;
	mad.lo.s32 	%r224, %r223, %r68, %r1;
	mul.wide.s32 	%rd103, %r224, 4;
	add.s64 	%rd104, %rd3, %rd103;
	ld.global.f32 	%f218, [%rd104];
	add.f32 	%f219, %f218, %f217;
	st.global.f32 	[%rd104], %f219;
	bra.uni 	$L__BB1_83;
$L__BB1_61:
	and.b32  	%r40, %r60, 7;
	setp.lt.u32 	%p19, %r60, 8;
	mov.b32 	%r278, 0;
	@%p19 bra 	$L__BB1_64;
	and.b32  	%r278, %r60, 2147483640;
	mov.b32 	%r276, 0;
$L__BB1_63:
	.pragma "nounroll";
	ld.global.f32 	%f100, [%rd4];
	add.f32 	%f101, %f100, 0f00000000;
	mad.lo.s32 	%r131, %r276, %r64, %r3;
	mad.lo.s32 	%r132, %r131, %r71, %r78;
	mad.lo.s32 	%r133, %r132, %r68, %r1;
	mul.wide.s32 	%rd45, %r133, 4;
	add.s64 	%rd46, %rd3, %rd45;
	ld.global.f32 	%f102, [%rd46];
	add.f32 	%f103, %f102, %f101;
	st.global.f32 	[%rd46], %f103;
	ld.global.f32 	%f104, [%rd4];
	add.f32 	%f105, %f104, 0f00000000;
	add.s32 	%r134, %r131, %r64;
	mad.lo.s32 	%r135, %r134, %r71, %r78;
	mad.lo.s32 	%r136, %r135, %r68, %r1;
	mul.wide.s32 	%rd47, %r136, 4;
	add.s64 	%rd48, %rd3, %rd47;
	ld.global.f32 	%f106, [%rd48];
	add.f32 	%f107, %f106, %f105;
	st.global.f32 	[%rd48], %f107;
	ld.global.f32 	%f108, [%rd4];
	add.f32 	%f109, %f108, 0f00000000;
	add.s32 	%r137, %r134, %r64;
	mad.lo.s32 	%r138, %r137, %r71, %r78;
	mad.lo.s32 	%r139, %r138, %r68, %r1;
	mul.wide.s32 	%rd49, %r139, 4;
	add.s64 	%rd50, %rd3, %rd49;
	ld.global.f32 	%f110, [%rd50];
	add.f32 	%f111, %f110, %f109;
	st.global.f32 	[%rd50], %f111;
	ld.global.f32 	%f112, [%rd4];
	add.f32 	%f113, %f112, 0f00000000;
	add.s32 	%r140, %r137, %r64;
	mad.lo.s32 	%r141, %r140, %r71, %r78;
	mad.lo.s32 	%r142, %r141, %r68, %r1;
	mul.wide.s32 	%rd51, %r142, 4;
	add.s64 	%rd52, %rd3, %rd51;
	ld.global.f32 	%f114, [%rd52];
	add.f32 	%f115, %f114, %f113;
	st.global.f32 	[%rd52], %f115;
	ld.global.f32 	%f116, [%rd4];
	add.f32 	%f117, %f116, 0f00000000;
	add.s32 	%r143, %r140, %r64;
	mad.lo.s32 	%r144, %r143, %r71, %r78;
	mad.lo.s32 	%r145, %r144, %r68, %r1;
	mul.wide.s32 	%rd53, %r145, 4;
	add.s64 	%rd54, %rd3, %rd53;
	ld.global.f32 	%f118, [%rd54];
	add.f32 	%f119, %f118, %f117;
	st.global.f32 	[%rd54], %f119;
	ld.global.f32 	%f120, [%rd4];
	add.f32 	%f121, %f120, 0f00000000;
	add.s32 	%r146, %r143, %r64;
	mad.lo.s32 	%r147, %r146, %r71, %r78;
	mad.lo.s32 	%r148, %r147, %r68, %r1;
	mul.wide.s32 	%rd55, %r148, 4;
	add.s64 	%rd56, %rd3, %rd55;
	ld.global.f32 	%f122, [%rd56];
	add.f32 	%f123, %f122, %f121;
	st.global.f32 	[%rd56], %f123;
	ld.global.f32 	%f124, [%rd4];
	add.f32 	%f125, %f124, 0f00000000;
	add.s32 	%r149, %r146, %r64;
	mad.lo.s32 	%r150, %r149, %r71, %r78;
	mad.lo.s32 	%r151, %r150, %r68, %r1;
	mul.wide.s32 	%rd57, %r151, 4;
	add.s64 	%rd58, %rd3, %rd57;
	ld.global.f32 	%f126, [%rd58];
	add.f32 	%f127, %f126, %f125;
	st.global.f32 	[%rd58], %f127;
	ld.global.f32 	%f128, [%rd4];
	add.f32 	%f129, %f128, 0f00000000;
	add.s32 	%r152, %r149, %r64;
	mad.lo.s32 	%r153, %r152, %r71, %r78;
	mad.lo.s32 	%r154, %r153, %r68, %r1;
	mul.wide.s32 	%rd59, %r154, 4;
	add.s64 	%rd60, %rd3, %rd59;
	ld.global.f32 	%f130, [%rd60];
	add.f32 	%f131, %f130, %f129;
	st.global.f32 	[%rd60], %f131;
	add.s32 	%r276, %r276, 8;
	setp.ne.s32 	%p20, %r276, %r278;
	@%p20 bra 	$L__BB1_63;
$L__BB1_64:
	setp.eq.s32 	%p21, %r40, 0;
	@%p21 bra 	$L__BB1_83;
	and.b32  	%r45, %r60, 3;
	setp.lt.u32 	%p22, %r40, 4;
	@%p22 bra 	$L__BB1_67;
	ld.global.f32 	%f132, [%rd4];
	add.f32 	%f133, %f132, 0f00000000;
	mad.lo.s32 	%r155, %r278, %r64, %r3;
	mad.lo.s32 	%r156, %r155, %r71, %r78;
	mad.lo.s32 	%r157, %r156, %r68, %r1;
	mul.wide.s32 	%rd61, %r157, 4;
	add.s64 	%rd62, %rd3, %rd61;
	ld.global.f32 	%f134, [%rd62];
	add.f32 	%f135, %f134, %f133;
	st.global.f32 	[%rd62], %f135;
	ld.global.f32 	%f136, [%rd4];
	add.f32 	%f137, %f136, 0f00000000;
	add.s32 	%r158, %r155, %r64;
	mad.lo.s32 	%r159, %r158, %r71, %r78;
	mad.lo.s32 	%r160, %r159, %r68, %r1;
	mul.wide.s32 	%rd63, %r160, 4;
	add.s64 	%rd64, %rd3, %rd63;
	ld.global.f32 	%f138, [%rd64];
	add.f32 	%f139, %f138, %f137;
	st.global.f32 	[%rd64], %f139;
	ld.global.f32 	%f140, [%rd4];
	add.f32 	%f141, %f140, 0f00000000;
	add.s32 	%r161, %r158, %r64;
	mad.lo.s32 	%r162, %r161, %r71, %r78;
	mad.lo.s32 	%r163, %r162, %r68, %r1;
	mul.wide.s32 	%rd65, %r163, 4;
	add.s64 	%rd66, %rd3, %rd65;
	ld.global.f32 	%f142, [%rd66];
	add.f32 	%f143, %f142, %f141;
	st.global.f32 	[%rd66], %f143;
	ld.global.f32 	%f144, [%rd4];
	add.f32 	%f145, %f144, 0f00000000;
	add.s32 	%r164, %r161, %r64;
	mad.lo.s32 	%r165, %r164, %r71, %r78;
	mad.lo.s32 	%r166, %r165, %r68, %r1;
	mul.wide.s32 	%rd67, %r166, 4;
	add.s64 	%rd68, %rd3, %rd67;
	ld.global.f32 	%f146, [%rd68];
	add.f32 	%f147, %f146, %f145;
	st.global.f32 	[%rd68], %f147;
	add.s32 	%r278, %r278, 4;
$L__BB1_67:
	setp.eq.s32 	%p23, %r45, 0;
	@%p23 bra 	$L__BB1_83;
	setp.eq.s32 	%p24, %r45, 1;
	@%p24 bra 	$L__BB1_70;
	ld.global.f32 	%f148, [%rd4];
	add.f32 	%f149, %f148, 0f00000000;
	mad.lo.s32 	%r167, %r278, %r64, %r3;
	mad.lo.s32 	%r168, %r167, %r71, %r78;
	mad.lo.s32 	%r169, %r168, %r68, %r1;
	mul.wide.s32 	%rd69, %r169, 4;
	add.s64 	%rd70, %rd3, %rd69;
	ld.global.f32 	%f150, [%rd70];
	add.f32 	%f151, %f150, %f149;
	st.global.f32 	[%rd70], %f151;
	ld.global.f32 	%f152, [%rd4];
	add.f32 	%f153, %f152, 0f00000000;
	add.s32 	%r170, %r167, %r64;
	mad.lo.s32 	%r171, %r170, %r71, %r78;
	mad.lo.s32 	%r172, %r171, %r68, %r1;
	mul.wide.s32 	%rd71, %r172, 4;
	add.s64 	%rd72, %rd3, %rd71;
	ld.global.f32 	%f154, [%rd72];
	add.f32 	%f155, %f154, %f153;
	st.global.f32 	[%rd72], %f155;
	add.s32 	%r278, %r278, 2;
$L__BB1_70:
	and.b32  	%r173, %r60, 1;
	setp.eq.b32 	%p25, %r173, 1;
	not.pred 	%p26, %p25;
	@%p26 bra 	$L__BB1_83;
	ld.global.f32 	%f156, [%rd4];
	add.f32 	%f157, %f156, 0f00000000;
	mad.lo.s32 	%r174, %r278, %r64, %r3;
	mad.lo.s32 	%r175, %r174, %r71, %r78;
	mad.lo.s32 	%r176, %r175, %r68, %r1;
	mul.wide.s32 	%rd73, %r176, 4;
	add.s64 	%rd74, %rd3, %rd73;
	ld.global.f32 	%f158, [%rd74];
	add.f32 	%f159, %f158, %f157;
	st.global.f32 	[%rd74], %f159;
	bra.uni 	$L__BB1_83;
$L__BB1_72:
	and.b32  	%r50, %r60, 7;
	setp.lt.u32 	%p10, %r60, 8;
	mov.b32 	%r282, 0;
	@%p10 bra 	$L__BB1_75;
	and.b32  	%r282, %r60, 2147483640;
	mov.b32 	%r280, 0;
$L__BB1_74:
	.pragma "nounroll";
	ld.global.f32 	%f40, [%rd4];
	add.f32 	%f41, %f40, 0f00000000;
	mad.lo.s32 	%r83, %r280, %r64, %r3;
	mad.lo.s32 	%r84, %r83, %r71, %r78;
	mad.lo.s32 	%r85, %r84, %r68, %r1;
	mul.wide.s32 	%rd15, %r85, 4;
	add.s64 	%rd16, %rd3, %rd15;
	ld.global.f32 	%f42, [%rd16];
	add.f32 	%f43, %f42, %f41;
	st.global.f32 	[%rd16], %f43;
	ld.global.f32 	%f44, [%rd4];
	add.f32 	%f45, %f44, 0f00000000;
	add.s32 	%r86, %r83, %r64;
	mad.lo.s32 	%r87, %r86, %r71, %r78;
	mad.lo.s32 	%r88, %r87, %r68, %r1;
	mul.wide.s32 	%rd17, %r88, 4;
	add.s64 	%rd18, %rd3, %rd17;
	ld.global.f32 	%f46, [%rd18];
	add.f32 	%f47, %f46, %f45;
	st.global.f32 	[%rd18], %f47;
	ld.global.f32 	%f48, [%rd4];
	add.f32 	%f49, %f48, 0f00000000;
	add.s32 	%r89, %r86, %r64;
	mad.lo.s32 	%r90, %r89, %r71, %r78;
	mad.lo.s32 	%r91, %r90, %r68, %r1;
	mul.wide.s32 	%rd19, %r91, 4;
	add.s64 	%rd20, %rd3, %rd19;
	ld.global.f32 	%f50, [%rd20];
	add.f32 	%f51, %f50, %f49;
	st.global.f32 	[%rd20], %f51;
	ld.global.f32 	%f52, [%rd4];
	add.f32 	%f53, %f52, 0f00000000;
	add.s32 	%r92, %r89, %r64;
	mad.lo.s32 	%r93, %r92, %r71, %r78;
	mad.lo.s32 	%r94, %r93, %r68, %r1;
	mul.wide.s32 	%rd21, %r94, 4;
	add.s64 	%rd22, %rd3, %rd21;
	ld.global.f32 	%f54, [%rd22];
	add.f32 	%f55, %f54, %f53;
	st.global.f32 	[%rd22], %f55;
	ld.global.f32 	%f56, [%rd4];
	add.f32 	%f57, %f56, 0f00000000;
	add.s32 	%r95, %r92, %r64;
	mad.lo.s32 	%r96, %r95, %r71, %r78;
	mad.lo.s32 	%r97, %r96, %r68, %r1;
	mul.wide.s32 	%rd23, %r97, 4;
	add.s64 	%rd24, %rd3, %rd23;
	ld.global.f32 	%f58, [%rd24];
	add.f32 	%f59, %f58, %f57;
	st.global.f32 	[%rd24], %f59;
	ld.global.f32 	%f60, [%rd4];
	add.f32 	%f61, %f60, 0f00000000;
	add.s32 	%r98, %r95, %r64;
	mad.lo.s32 	%r99, %r98, %r71, %r78;
	mad.lo.s32 	%r100, %r99, %r68, %r1;
	mul.wide.s32 	%rd25, %r100, 4;
	add.s64 	%rd26, %rd3, %rd25;
	ld.global.f32 	%f62, [%rd26];
	add.f32 	%f63, %f62, %f61;
	st.global.f32 	[%rd26], %f63;
	ld.global.f32 	%f64, [%rd4];
	add.f32 	%f65, %f64, 0f00000000;
	add.s32 	%r101, %r98, %r64;
	mad.lo.s32 	%r102, %r101, %r71, %r78;
	mad.lo.s32 	%r103, %r102, %r68, %r1;
	mul.wide.s32 	%rd27, %r103, 4;
	add.s64 	%rd28, %rd3, %rd27;
	ld.global.f32 	%f66, [%rd28];
	add.f32 	%f67, %f66, %f65;
	st.global.f32 	[%rd28], %f67;
	ld.global.f32 	%f68, [%rd4];
	add.f32 	%f69, %f68, 0f00000000;
	add.s32 	%r104, %r101, %r64;
	mad.lo.s32 	%r105, %r104, %r71, %r78;
	mad.lo.s32 	%r106, %r105, %r68, %r1;
	mul.wide.s32 	%rd29, %r106, 4;
	add.s64 	%rd30, %rd3, %rd29;
	ld.global.f32 	%f70, [%rd30];
	add.f32 	%f71, %f70, %f69;
	st.global.f32 	[%rd30], %f71;
	add.s32 	%r280, %r280, 8;
	setp.ne.s32 	%p11, %r280, %r282;
	@%p11 bra 	$L__BB1_74;
$L__BB1_75:
	setp.eq.s32 	%p12, %r50, 0;
	@%p12 bra 	$L__BB1_83;
	and.b32  	%r55, %r60, 3;
	setp.lt.u32 	%p13, %r50, 4;
	@%p13 bra 	$L__BB1_78;
	ld.global.f32 	%f72, [%rd4];
	add.f32 	%f73, %f72, 0f00000000;
	mad.lo.s32 	%r107, %r282, %r64, %r3;
	mad.lo.s32 	%r108, %r107, %r71, %r78;
	mad.lo.s32 	%r109, %r108, %r68, %r1;
	mul.wide.s32 	%rd31, %r109, 4;
	add.s64 	%rd32, %rd3, %rd31;
	ld.global.f32 	%f74, [%rd32];
	add.f32 	%f75, %f74, %f73;
	st.global.f32 	[%rd32], %f75;
	ld.global.f32 	%f76, [%rd4];
	add.f32 	%f77, %f76, 0f00000000;
	add.s32 	%r110, %r107, %r64;
	mad.lo.s32 	%r111, %r110, %r71, %r78;
	mad.lo.s32 	%r112, %r111, %r68, %r1;
	mul.wide.s32 	%rd33, %r112, 4;
	add.s64 	%rd34, %rd3, %rd33;
	ld.global.f32 	%f78, [%rd34];
	add.f32 	%f79, %f78, %f77;
	st.global.f32 	[%rd34], %f79;
	ld.global.f32 	%f80, [%rd4];
	add.f32 	%f81, %f80, 0f00000000;
	add.s32 	%r113, %r110, %r64;
	mad.lo.s32 	%r114, %r113, %r71, %r78;
	mad.lo.s32 	%r115, %r114, %r68, %r1;
	mul.wide.s32 	%rd35, %r115, 4;
	add.s64 	%rd36, %rd3, %rd35;
	ld.global.f32 	%f82, [%rd36];
	add.f32 	%f83, %f82, %f81;
	st.global.f32 	[%rd36], %f83;
	ld.global.f32 	%f84, [%rd4];
	add.f32 	%f85, %f84, 0f00000000;
	add.s32 	%r116, %r113, %r64;
	mad.lo.s32 	%r117, %r116, %r71, %r78;
	mad.lo.s32 	%r118, %r117, %r68, %r1;
	mul.wide.s32 	%rd37, %r118, 4;
	add.s64 	%rd38, %rd3, %rd37;
	ld.global.f32 	%f86, [%rd38];
	add.f32 	%f87, %f86, %f85;
	st.global.f32 	[%rd38], %f87;
	add.s32 	%r282, %r282, 4;
$L__BB1_78:
	setp.eq.s32 	%p14, %r55, 0;
	@%p14 bra 	$L__BB1_83;
	setp.eq.s32 	%p15, %r55, 1;
	@%p15 bra 	$L__BB1_81;
	ld.global.f32 	%f88, [%rd4];
	add.f32 	%f89, %f88, 0f00000000;
	mad.lo.s32 	%r119, %r282, %r64, %r3;
	mad.lo.s32 	%r120, %r119, %r71, %r78;
	mad.lo.s32 	%r121, %r120, %r68, %r1;
	mul.wide.s32 	%rd39, %r121, 4;
	add.s64 	%rd40, %rd3, %rd39;
	ld.global.f32 	%f90, [%rd40];
	add.f32 	%f91, %f90, %f89;
	st.global.f32 	[%rd40], %f91;
	ld.global.f32 	%f92, [%rd4];
	add.f32 	%f93, %f92, 0f00000000;
	add.s32 	%r122, %r119, %r64;
	mad.lo.s32 	%r123, %r122, %r71, %r78;
	mad.lo.s32 	%r124, %r123, %r68, %r1;
	mul.wide.s32 	%rd41, %r124, 4;
	add.s64 	%rd42, %rd3, %rd41;
	ld.global.f32 	%f94, [%rd42];
	add.f32 	%f95, %f94, %f93;
	st.global.f32 	[%rd42], %f95;
	add.s32 	%r282, %r282, 2;
$L__BB1_81:
	and.b32  	%r125, %r60, 1;
	setp.eq.b32 	%p16, %r125, 1;
	not.pred 	%p17, %p16;
	@%p17 bra 	$L__BB1_83;
	ld.global.f32 	%f96, [%rd4];
	add.f32 	%f97, %f96, 0f00000000;
	mad.lo.s32 	%r126, %r282, %r64, %r3;
	mad.lo.s32 	%r127, %r126, %r71, %r78;
	mad.lo.s32 	%r128, %r127, %r68, %r1;
	mul.wide.s32 	%rd43, %r128, 4;
	add.s64 	%rd44, %rd3, %rd43;
	ld.global.f32 	%f98, [%rd44];
	add.f32 	%f99, %f98, %f97;
	st.global.f32 	[%rd44], %f99;
$L__BB1_83:
	ret;

}
	// .globl	_Z28convolutionBackwardKernel_dwiiiiPfiiiS_S_iiii
.visible .entry _Z28convolutionBackwardKernel_dwiiiiPfiiiS_S_iiii(
	.param .u32 _Z28convolutionBackwardKernel_dwiiiiPfiiiS_S_iiii_param_0,
	.param .u32 _Z28convolutionBackwardKernel_dwiiiiPfiiiS_S_iiii_param_1,
	.param .u32 _Z28convolutionBackwardKernel_dwiiiiPfiiiS_S_iiii_param_2,
	.param .u32 _Z28convolutionBackwardKernel_dwiiiiPfiiiS_S_iiii_param_3,
	.param .u64 .ptr .align 1 _Z28convolutionBackwardKernel_dwiiiiPfiiiS_S_iiii_param_4,
	.param .u32 _Z28convolutionBackwardKernel_dwiiiiPfiiiS_S_iiii_param_5,
	.param .u32 _Z28convolutionBackwardKernel_dwiiiiPfiiiS_S_iiii_param_6,
	.param .u32 _Z28convolutionBackwardKernel_dwiiiiPfiiiS_S_iiii_param_7,
	.param .u64 .ptr .align 1 _Z28convolutionBackwardKernel_dwiiiiPfiiiS_S_iiii_param_8,
	.param .u64 .ptr .align 1 _Z28convolutionBackwardKernel_dwiiiiPfiiiS_S_iiii_param_9,
	.param .u32 _Z28convolutionBackwardKernel_dwiiiiPfiiiS_S_iiii_param_10,
	.param .u32 _Z28convolutionBackwardKernel_dwiiiiPfiiiS_S_iiii_param_11,
	.param .u32 _Z28convolutionBackwardKernel_dwiiiiPfiiiS_S_iiii_param_12,
	.param .u32 _Z28convolutionBackwardKernel_dwiiiiPfiiiS_S_iiii_param_13
)
{
	.reg .pred 	%p<101>;
	.reg .b32 	%r<149>;
	.reg .b32 	%f<103>;
	.reg .b64 	%rd<51>;

	ld.param.u32 	%r68, [_Z28convolutionBackwardKernel_dwiiiiPfiiiS_S_iiii_param_1];
	ld.param.u32 	%r70, [_Z28convolutionBackwardKernel_dwiiiiPfiiiS_S_iiii_param_3];
	ld.param.u64 	%rd7, [_Z28convolutionBackwardKernel_dwiiiiPfiiiS_S_iiii_param_4];
	ld.param.u32 	%r71, [_Z28convolutionBackwardKernel_dwiiiiPfiiiS_S_iiii_param_5];
	ld.param.u32 	%r72, [_Z28convolutionBackwardKernel_dwiiiiPfiiiS_S_iiii_param_6];
	ld.param.u32 	%r73, [_Z28convolutionBackwardKernel_dwiiiiPfiiiS_S_iiii_param_7];
	ld.param.u64 	%rd8, [_Z28convolutionBackwardKernel_dwiiiiPfiiiS_S_iiii_param_8];
	ld.param.u32 	%r74, [_Z28convolutionBackwardKernel_dwiiiiPfiiiS_S_iiii_param_10];
	ld.param.u32 	%r75, [_Z28convolutionBackwardKernel_dwiiiiPfiiiS_S_iiii_param_11];
	ld.param.u32 	%r76, [_Z28convolutionBackwardKernel_dwiiiiPfiiiS_S_iiii_param_12];
	cvta.to.global.u64 	%rd1, %rd8;
	cvta.to.global.u64 	%rd2, %rd7;
	mov.u32 	%r1, %ctaid.z;
	mov.u32 	%r2, %ctaid.y;
	mov.u32 	%r78, %ctaid.x;
	mov.u32 	%r79, %ntid.x;
	mov.u32 	%r80, %tid.x;
	mad.lo.s32 	%r3, %r78, %r79, %r80;
	mov.u32 	%r4, %tid.y;
	setp.ge.s32 	%p2, %r1, %r71;
	setp.ge.s32 	%p3, %r2, %r68;
	or.pred  	%p4, %p3, %p2;
	setp.ge.s32 	%p5, %r3, %r72;
	or.pred  	%p6, %p4, %p5;
	setp.ge.s32 	%p7, %r4, %r73;
	or.pred  	%p8, %p6, %p7;
	mov.f32 	%f81, 0f00000000;
	@%p8 bra 	$L__BB2_48;
	ld.param.u32 	%r125, [_Z28convolutionBackwardKernel_dwiiiiPfiiiS_S_iiii_param_0];
	setp.lt.s32 	%p9, %r125, 1;
	@%p9 bra 	$L__BB2_47;
	ld.param.u32 	%r129, [_Z28convolutionBackwardKernel_dwiiiiPfiiiS_S_iiii_param_13];
	sub.s32 	%r5, %r4, %r129;
	min.s32 	%r81, %r74, %r75;
	setp.lt.s32 	%p10, %r81, 1;
	@%p10 bra 	$L__BB2_47;
	ld.param.u32 	%r130, [_Z28convolutionBackwardKernel_dwiiiiPfiiiS_S_iiii_param_13];
	and.b32  	%r6, %r75, 7;
	and.b32  	%r7, %r75, 2147483640;
	shl.b32 	%r8, %r76, 3;
	mad.lo.s32 	%r83, %r76, 6, %r4;
	sub.s32 	%r9, %r83, %r130;
	add.s64 	%rd3, %rd1, 16;
	mov.f32 	%f81, 0f00000000;
	mov.b32 	%r133, 0;
$L__BB2_4:
	ld.param.u32 	%r127, [_Z28convolutionBackwardKernel_dwiiiiPfiiiS_S_iiii_param_2];
	mad.lo.s32 	%r85, %r133, %r68, %r2;
	mul.lo.s32 	%r11, %r85, %r127;
	mad.lo.s32 	%r86, %r133, %r71, %r1;
	mul.lo.s32 	%r12, %r86, %r74;
	mov.b32 	%r134, 0;
$L__BB2_5:
	ld.param.u32 	%r131, [_Z28convolutionBackwardKernel_dwiiiiPfiiiS_S_iiii_param_13];
	ld.param.u32 	%r128, [_Z28convolutionBackwardKernel_dwiiiiPfiiiS_S_iiii_param_2];
	setp.lt.u32 	%p11, %r75, 8;
	sub.s32 	%r88, %r3, %r131;
	mad.lo.s32 	%r89, %r134, %r76, %r88;
	setp.gt.s32 	%p12, %r89, -1;
	setp.lt.s32 	%p13, %r89, %r128;
	and.pred  	%p1, %p12, %p13;
	add.s32 	%r90, %r11, %r89;
	mul.lo.s32 	%r14, %r90, %r70;
	add.s32 	%r91, %r12, %r134;
	mul.lo.s32 	%r15, %r91, %r75;
	mov.b32 	%r147, 0;
	@%p11 bra 	$L__BB2_24;
	ld.param.u32 	%r132, [_Z28convolutionBackwardKernel_dwiiiiPfiiiS_S_iiii_param_13];
	and.b32  	%r92, %r75, 2147483640;
	neg.s32 	%r145, %r92;
	add.s32 	%r143, %r5, %r14;
	mad.lo.s32 	%r93, %r76, 7, %r4;
	sub.s32 	%r94, %r93, %r132;
	add.s32 	%r142, %r94, %r14;
	add.s32 	%r141, %r9, %r14;
	mad.lo.s32 	%r95, %r76, 5, %r4;
	sub.s32 	%r96, %r95, %r132;
	add.s32 	%r140, %r96, %r14;
	shl.b32 	%r97, %r76, 2;
	add.s32 	%r98, %r4, %r97;
	sub.s32 	%r99, %r98, %r132;
	add.s32 	%r139, %r99, %r14;
	mad.lo.s32 	%r100, %r76, 3, %r4;
	sub.s32 	%r101, %r100, %r132;
	add.s32 	%r138, %r101, %r14;
	add.s32 	%r102, %r4, %r76;
	sub.s32 	%r103, %r102, %r132;
	add.s32 	%r136, %r103, %r14;
	shl.b32 	%r104, %r76, 1;
	add.s32 	%r105, %r4, %r104;
	sub.s32 	%r106, %r105, %r132;
	add.s32 	%r135, %r106, %r14;
	mov.u32 	%r137, %r15;
	mov.u32 	%r144, %r5;
$L__BB2_7:
	.pragma "nounroll";
	mul.wide.s32 	%rd9, %r137, 4;
	add.s64 	%rd4, %rd3, %rd9;
	setp.gt.s32 	%p14, %r144, -1;
	setp.lt.s32 	%p15, %r144, %r70;
	and.pred  	%p16, %p14, %p15;
	and.pred  	%p17, %p1, %p16;
	not.pred 	%p18, %p17;
	@%p18 bra 	$L__BB2_9;
	mul.wide.s32 	%rd10, %r143, 4;
	add.s64 	%rd11, %rd2, %rd10;
	ld.global.f32 	%f45, [%rd11];
	ld.global.f32 	%f46, [%rd4+-16];
	fma.rn.f32 	%f81, %f45, %f46, %f81;
$L__BB2_9:
	add.s32 	%r36, %r76, %r144;
	setp.gt.s32 	%p19, %r36, -1;
	setp.lt.s32 	%p20, %r36, %r70;
	and.pred  	%p21, %p19, %p20;
	and.pred  	%p22, %p1, %p21;
	not.pred 	%p23, %p22;
	@%p23 bra 	$L__BB2_11;
	mul.wide.s32 	%rd12, %r136, 4;
	add.s64 	%rd13, %rd2, %rd12;
	ld.global.f32 	%f47, [%rd13];
	ld.global.f32 	%f48, [%rd4+-12];
	fma.rn.f32 	%f81, %f47, %f48, %f81;
$L__BB2_11:
	add.s32 	%r37, %r76, %r36;
	setp.gt.s32 	%p24, %r37, -1;
	setp.lt.s32 	%p25, %r37, %r70;
	and.pred  	%p26, %p24, %p25;
	and.pred  	%p27, %p1, %p26;
	not.pred 	%p28, %p27;
	@%p28 bra 	$L__BB2_13;
	mul.wide.s32 	%rd14, %r135, 4;
	add.s64 	%rd15, %rd2, %rd14;
	ld.global.f32 	%f49, [%rd15];
	ld.global.f32 	%f50, [%rd4+-8];
	fma.rn.f32 	%f81, %f49, %f50, %f81;
$L__BB2_13:
	add.s32 	%r38, %r76, %r37;
	setp.gt.s32 	%p29, %r38, -1;
	setp.lt.s32 	%p30, %r38, %r70;
	and.pred  	%p31, %p29, %p30;
	and.pred  	%p32, %p1, %p31;
	not.pred 	%p33, %p32;
	@%p33 bra 	$L__BB2_15;
	mul.wide.s32 	%rd16, %r138, 4;
	add.s64 	%rd17, %rd2, %rd16;
	ld.global.f32 	%f51, [%rd17];
	ld.global.f32 	%f52, [%rd4+-4];
	fma.rn.f32 	%f81, %f51, %f52, %f81;
$L__BB2_15:
	add.s32 	%r39, %r76, %r38;
	setp.gt.s32 	%p34, %r39, -1;
	setp.lt.s32 	%p35, %r39, %r70;
	and.pred  	%p36, %p34, %p35;
	and.pred  	%p37, %p1, %p36;
	not.pred 	%p38, %p37;
	@%p38 bra 	$L__BB2_17;
	mul.wide.s32 	%rd18, %r139, 4;
	add.s64 	%rd19, %rd2, %rd18;
	ld.global.f32 	%f53, [%rd19];
	ld.global.f32 	%f54, [%rd4];
	fma.rn.f32 	%f81, %f53, %f54, %f81;
$L__BB2_17:
	add.s32 	%r40, %r76, %r39;
	setp.gt.s32 	%p39, %r40, -1;
	setp.lt.s32 	%p40, %r40, %r70;
	and.pred  	%p41, %p39, %p40;
	and.pred  	%p42, %p1, %p41;
	not.pred 	%p43, %p42;
	@%p43 bra 	$L__BB2_19;
	mul.wide.s32 	%rd20, %r140, 4;
	add.s64 	%rd21, %rd2, %rd20;
	ld.global.f32 	%f55, [%rd21];
	ld.global.f32 	%f56, [%rd4+4];
	fma.rn.f32 	%f81, %f55, %f56, %f81;
$L__BB2_19:
	add.s32 	%r41, %r76, %r40;
	setp.gt.s32 	%p44, %r41, -1;
	setp.lt.s32 	%p45, %r41, %r70;
	and.pred  	%p46, %p44, %p45;
	and.pred  	%p47, %p1, %p46;
	not.pred 	%p48, %p47;
	@%p48 bra 	$L__BB2_21;
	mul.wide.s32 	%rd22, %r141, 4;
	add.s64 	%rd23, %rd2, %rd22;
	ld.global.f32 	%f57, [%rd23];
	ld.global.f32 	%f58, [%rd4+8];
	fma.rn.f32 	%f81, %f57, %f58, %f81;
$L__BB2_21:
	add.s32 	%r107, %r76, %r41;
	setp.gt.s32 	%p49, %r107, -1;
	setp.lt.s32 	%p50, %r107, %r70;
	and.pred  	%p51, %p49, %p50;
	and.pred  	%p52, %p1, %p51;
	not.pred 	%p53, %p52;
	@%p53 bra 	$L__BB2_23;
	mul.wide.s32 	%rd24, %r142, 4;
	add.s64 	%rd25, %rd2, %rd24;
	ld.global.f32 	%f59, [%rd25];
	ld.global.f32 	%f60, [%rd4+12];
	fma.rn.f32 	%f81, %f59, %f60, %f81;
$L__BB2_23:
	add.s32 	%r145, %r145, 8;
	add.s32 	%r144, %r144, %r8;
	add.s32 	%r143, %r143, %r8;
	add.s32 	%r142, %r142, %r8;
	add.s32 	%r141, %r141, %r8;
	add.s32 	%r140, %r140, %r8;
	add.s32 	%r139, %r139, %r8;
	add.s32 	%r138, %r138, %r8;
	add.s32 	%r137, %r137, 8;
	add.s32 	%r136, %r136, %r8;
	add.s32 	%r135, %r135, %r8;
	setp.ne.s32 	%p54, %r145, 0;
	mov.u32 	%r147, %r7;
	@%p54 bra 	$L__BB2_7;
$L__BB2_24:
	setp.eq.s32 	%p55, %r6, 0;
	@%p55 bra 	$L__BB2_45;
	add.s32 	%r108, %r6, -1;
	setp.lt.u32 	%p56, %r108, 3;
	@%p56 bra 	$L__BB2_35;
	mad.lo.s32 	%r54, %r147, %r76, %r5;
	setp.gt.s32 	%p57, %r54, -1;
	setp.lt.s32 	%p58, %r54, %r70;
	and.pred  	%p59, %p57, %p58;
	and.pred  	%p61, %p1, %p59;
	add.s32 	%r109, %r147, %r15;
	mul.wide.s32 	%rd26, %r109, 4;
	add.s64 	%rd5, %rd1, %rd26;
	not.pred 	%p62, %p61;
	@%p62 bra 	$L__BB2_28;
	add.s32 	%r110, %r54, %r14;
	mul.wide.s32 	%rd27, %r110, 4;
	add.s64 	%rd28, %rd2, %rd27;
	ld.global.f32 	%f62, [%rd28];
	ld.global.f32 	%f63, [%rd5];
	fma.rn.f32 	%f81, %f62, %f63, %f81;
$L__BB2_28:
	add.s32 	%r55, %r54, %r76;
	setp.gt.s32 	%p63, %r55, -1;
	setp.lt.s32 	%p64, %r55, %r70;
	and.pred  	%p65, %p63, %p64;
	and.pred  	%p66, %p1, %p65;
	not.pred 	%p67, %p66;
	@%p67 bra 	$L__BB2_30;
	add.s32 	%r111, %r55, %r14;
	mul.wide.s32 	%rd29, %r111, 4;
	add.s64 	%rd30, %rd2, %rd29;
	ld.global.f32 	%f64, [%rd30];
	ld.global.f32 	%f65, [%rd5+4];
	fma.rn.f32 	%f81, %f64, %f65, %f81;
$L__BB2_30:
	add.s32 	%r56, %r55, %r76;
	setp.gt.s32 	%p68, %r56, -1;
	setp.lt.s32 	%p69, %r56, %r70;
	and.pred  	%p70, %p68, %p69;
	and.pred  	%p71, %p1, %p70;
	not.pred 	%p72, %p71;
	@%p72 bra 	$L__BB2_32;
	add.s32 	%r112, %r56, %r14;
	mul.wide.s32 	%rd31, %r112, 4;
	add.s64 	%rd32, %rd2, %rd31;
	ld.global.f32 	%f66, [%rd32];
	ld.global.f32 	%f67, [%rd5+8];
	fma.rn.f32 	%f81, %f66, %f67, %f81;
$L__BB2_32:
	add.s32 	%r57, %r56, %r76;
	setp.gt.s32 	%p73, %r57, -1;
	setp.lt.s32 	%p74, %r57, %r70;
	and.pred  	%p75, %p73, %p74;
	and.pred  	%p76, %p1, %p75;
	not.pred 	%p77, %p76;
	@%p77 bra 	$L__BB2_34;
	add.s32 	%r113, %r57, %r14;
	mul.wide.s32 	%rd33, %r113, 4;
	add.s64 	%rd34, %rd2, %rd33;
	ld.global.f32 	%f68, [%rd34];
	ld.global.f32 	%f69, [%rd5+12];
	fma.rn.f32 	%f81, %f68, %f69, %f81;
$L__BB2_34:
	add.s32 	%r147, %r147, 4;
$L__BB2_35:
	and.b32  	%r114, %r75, 3;
	setp.eq.s32 	%p78, %r114, 0;
	@%p78 bra 	$L__BB2_45;
	setp.eq.s32 	%p79, %r114, 1;
	@%p79 bra 	$L__BB2_42;
	mad.lo.s32 	%r60, %r147, %r76, %r5;
	setp.gt.s32 	%p80, %r60, -1;
	setp.lt.s32 	%p81, %r60, %r70;
	and.pred  	%p82, %p80, %p81;
	and.pred  	%p84, %p1, %p82;
	not.pred 	%p85, %p84;
	@%p85 bra 	$L__BB2_39;
	add.s32 	%r115, %r60, %r14;
	mul.wide.s32 	%rd35, %r115, 4;
	add.s64 	%rd36, %rd2, %rd35;
	ld.global.f32 	%f71, [%rd36];
	add.s32 	%r116, %r147, %r15;
	mul.wide.s32 	%rd37, %r116, 4;
	add.s64 	%rd38, %rd1, %rd37;
	ld.global.f32 	%f72, [%rd38];
	fma.rn.f32 	%f81, %f71, %f72, %f81;
$L__BB2_39:
	add.s32 	%r61, %r60, %r76;
	setp.gt.s32 	%p86, %r61, -1;
	setp.lt.s32 	%p87, %r61, %r70;
	and.pred  	%p88, %p86, %p87;
	and.pred  	%p89, %p1, %p88;
	not.pred 	%p90, %p89;
	@%p90 bra 	$L__BB2_41;
	add.s32 	%r117, %r61, %r14;
	mul.wide.s32 	%rd39, %r117, 4;
	add.s64 	%rd40, %rd2, %rd39;
	ld.global.f32 	%f73, [%rd40];
	add.s32 	%r118, %r147, %r15;
	mul.wide.s32 	%rd41, %r118, 4;
	add.s64 	%rd42, %rd1, %rd41;
	ld.global.f32 	%f74, [%rd42+4];
	fma.rn.f32 	%f81, %f73, %f74, %f81;
$L__BB2_41:
	add.s32 	%r147, %r147, 2;
$L__BB2_42:
	and.b32  	%r119, %r75, 1;
	setp.eq.b32 	%p91, %r119, 1;
	not.pred 	%p92, %p91;
	@%p92 bra 	$L__BB2_45;
	mad.lo.s32 	%r64, %r147, %r76, %r5;
	setp.gt.s32 	%p93, %r64, -1;
	setp.lt.s32 	%p94, %r64, %r70;
	and.pred  	%p95, %p93, %p94;
	and.pred  	%p97, %p1, %p95;
	not.pred 	%p98, %p97;
	@%p98 bra 	$L__BB2_45;
	add.s32 	%r120, %r64, %r14;
	mul.wide.s32 	%rd43, %r120, 4;
	add.s64 	%rd44, %rd2, %rd43;
	ld.global.f32 	%f75, [%rd44];
	add.s32 	%r121, %r147, %r15;
	mul.wide.s32 	%rd45, %r121, 4;
	add.s64 	%rd46, %rd1, %rd45;
	ld.global.f32 	%f76, [%rd46];
	fma.rn.f32 	%f81, %f75, %f76, %f81;
$L__BB2_45:
	add.s32 	%r134, %r134, 1;
	setp.ne.s32 	%p99, %r134, %r74;
	@%p99 bra 	$L__BB2_5;
	ld.param.u32 	%r126, [_Z28convolutionBackwardKernel_dwiiiiPfiiiS_S_iiii_param_0];
	add.s32 	%r133, %r133, 1;
	setp.ne.s32 	%p100, %r133, %r126;
	@%p100 bra 	$L__BB2_4;
$L__BB2_47:
	ld.param.u64 	%rd50, [_Z28convolutionBackwardKernel_dwiiiiPfiiiS_S_iiii_param_9];
	mad.lo.s32 	%r122, %r68, %r1, %r2;
	mad.lo.s32 	%r123, %r122, %r72, %r3;
	mad.lo.s32 	%r124, %r123, %r73, %r4;
	cvta.to.global.u64 	%rd47, %rd50;
	mul.wide.s32 	%rd48, %r124, 4;
	add.s64 	%rd49, %rd47, %rd48;
	st.global.f32 	[%rd49], %f81;
$L__BB2_48:
	ret;

}
	// .globl	_Z28convolutionBackwardKernel_dbiiiiPfS_
.visible .entry _Z28convolutionBackwardKernel_dbiiiiPfS_(
	.param .u32 _Z28convolutionBackwardKernel_dbiiiiPfS__param_0,
	.param .u32 _Z28convolutionBackwardKernel_dbiiiiPfS__param_1,
	.param .u32 _Z28convolutionBackwardKernel_dbiiiiPfS__param_2,
	.param .u32 _Z28convolutionBackwardKernel_dbiiiiPfS__param_3,
	.param .u64 .ptr .align 1 _Z28convolutionBackwardKernel_dbiiiiPfS__param_4,
	.param .u64 .ptr .align 1 _Z28convolutionBackwardKernel_dbiiiiPfS__param_5
)
{
	.reg .pred 	%p<14>;
	.reg .b32 	%r<48>;
	.reg .b32 	%f<89>;
	.reg .b64 	%rd<16>;

	ld.param.u32 	%r24, [_Z28convolutionBackwardKernel_dbiiiiPfS__param_0];
	ld.param.u32 	%r25, [_Z28convolutionBackwardKernel_dbiiiiPfS__param_1];
	ld.param.u32 	%r26, [_Z28convolutionBackwardKernel_dbiiiiPfS__param_2];
	ld.param.u32 	%r27, [_Z28convolutionBackwardKernel_dbiiiiPfS__param_3];
	ld.param.u64 	%rd5, [_Z28convolutionBackwardKernel_dbiiiiPfS__param_4];
	ld.param.u64 	%rd4, [_Z28convolutionBackwardKernel_dbiiiiPfS__param_5];
	cvta.to.global.u64 	%rd1, %rd5;
	mov.u32 	%r28, %ctaid.x;
	mov.u32 	%r29, %ntid.x;
	mov.u32 	%r30, %tid.x;
	mad.lo.s32 	%r1, %r28, %r29, %r30;
	setp.ge.s32 	%p1, %r1, %r25;
	@%p1 bra 	$L__BB3_19;
	min.s32 	%r31, %r24, %r26;
	mov.f32 	%f87, 0f00000000;
	min.s32 	%r32, %r31, %r27;
	setp.lt.s32 	%p2, %r32, 1;
	@%p2 bra 	$L__BB3_18;
	and.b32  	%r2, %r27, 15;
	add.s32 	%r3, %r2, -1;
	and.b32  	%r4, %r27, 7;
	add.s32 	%r5, %r4, -1;
	and.b32  	%r6, %r27, 2147483632;
	and.b32  	%r7, %r27, 3;
	neg.s32 	%r8, %r6;
	add.s64 	%rd2, %rd1, 32;
	mov.f32 	%f87, 0f00000000;
	mov.b32 	%r41, 0;
$L__BB3_3:
	mad.lo.s32 	%r35, %r41, %r25, %r1;
	mul.lo.s32 	%r10, %r35, %r26;
	mov.b32 	%r42, 0;
$L__BB3_4:
	setp.lt.u32 	%p3, %r27, 16;
	add.s32 	%r37, %r10, %r42;
	mul.lo.s32 	%r12, %r37, %r27;
	mov.b32 	%r46, 0;
	mov.u32 	%r43, %r12;
	mov.u32 	%r44, %r8;
	@%p3 bra 	$L__BB3_6;
$L__BB3_5:
	.pragma "nounroll";
	mul.wide.s32 	%rd6, %r43, 4;
	add.s64 	%rd7, %rd2, %rd6;
	ld.global.f32 	%f21, [%rd7+-32];
	add.f32 	%f22, %f87, %f21;
	ld.global.f32 	%f23, [%rd7+-28];
	add.f32 	%f24, %f22, %f23;
	ld.global.f32 	%f25, [%rd7+-24];
	add.f32 	%f26, %f24, %f25;
	ld.global.f32 	%f27, [%rd7+-20];
	add.f32 	%f28, %f26, %f27;
	ld.global.f32 	%f29, [%rd7+-16];
	add.f32 	%f30, %f28, %f29;
	ld.global.f32 	%f31, [%rd7+-12];
	add.f32 	%f32, %f30, %f31;
	ld.global.f32 	%f33, [%rd7+-8];
	add.f32 	%f34, %f32, %f33;
	ld.global.f32 	%f35, [%rd7+-4];
	add.f32 	%f36, %f34, %f35;
	ld.global.f32 	%f37, [%rd7];
	add.f32 	%f38, %f36, %f37;
	ld.global.f32 	%f39, [%rd7+4];
	add.f32 	%f40, %f38, %f39;
	ld.global.f32 	%f41, [%rd7+8];
	add.f32 	%f42, %f40, %f41;
	ld.global.f32 	%f43, [%rd7+12];
	add.f32 	%f44, %f42, %f43;
	ld.global.f32 	%f45, [%rd7+16];
	add.f32 	%f46, %f44, %f45;
	ld.global.f32 	%f47, [%rd7+20];
	add.f32 	%f48, %f46, %f47;
	ld.global.f32 	%f49, [%rd7+24];
	add.f32 	%f50, %f48, %f49;
	ld.global.f32 	%f51, [%rd7+28];
	add.f32 	%f87, %f50, %f51;
	add.s32 	%r44, %r44, 16;
	add.s32 	%r43, %r43, 16;
	setp.eq.s32 	%p4, %r44, 0;
	mov.u32 	%r46, %r6;
	@%p4 bra 	$L__BB3_6;
	bra.uni 	$L__BB3_5;
$L__BB3_6:
	setp.eq.s32 	%p5, %r2, 0;
	@%p5 bra 	$L__BB3_16;
	setp.lt.u32 	%p6, %r3, 7;
	@%p6 bra 	$L__BB3_9;
	add.s32 	%r38, %r46, %r12;
	mul.wide.s32 	%rd8, %r38, 4;
	add.s64 	%rd9, %rd1, %rd8;
	ld.global.f32 	%f53, [%rd9];
	add.f32 	%f54, %f87, %f53;
	ld.global.f32 	%f55, [%rd9+4];
	add.f32 	%f56, %f54, %f55;
	ld.global.f32 	%f57, [%rd9+8];
	add.f32 	%f58, %f56, %f57;
	ld.global.f32 	%f59, [%rd9+12];
	add.f32 	%f60, %f58, %f59;
	ld.global.f32 	%f61, [%rd9+16];
	add.f32 	%f62, %f60, %f61;
	ld.global.f32 	%f63, [%rd9+20];
	add.f32 	%f64, %f62, %f63;
	ld.global.f32 	%f65, [%rd9+24];
	add.f32 	%f66, %f64, %f65;
	ld.global.f32 	%f67, [%rd9+28];
	add.f32 	%f87, %f66, %f67;
	add.s32 	%r46, %r46, 8;
$L__BB3_9:
	setp.eq.s32 	%p7, %r4, 0;
	@%p7 bra 	$L__BB3_16;
	setp.lt.u32 	%p8, %r5, 3;
	@%p8 bra 	$L__BB3_12;
	add.s32 	%r39, %r46, %r12;
	mul.wide.s32 	%rd10, %r39, 4;
	add.s64 	%rd11, %rd1, %rd10;
	ld.global.f32 	%f69, [%rd11];
	add.f32 	%f70, %f87, %f69;
	ld.global.f32 	%f71, [%rd11+4];
	add.f32 	%f72, %f70, %f71;
	ld.global.f32 	%f73, [%rd11+8];
	add.f32 	%f74, %f72, %f73;
	ld.global.f32 	%f75, [%rd11+12];
	add.f32 	%f87, %f74, %f75;
	add.s32 	%r46, %r46, 4;
$L__BB3_12:
	setp.eq.s32 	%p9, %r7, 0;
	@%p9 bra 	$L__BB3_16;
	setp.eq.s32 	%p10, %r7, 1;
	add.s32 	%r40, %r46, %r12;
	mul.wide.s32 	%rd12, %r40, 4;
	add.s64 	%rd3, %rd1, %rd12;
	ld.global.f32 	%f76, [%rd3];
	add.f32 	%f87, %f87, %f76;
	@%p10 bra 	$L__BB3_16;
	setp.eq.s32 	%p11, %r7, 2;
	ld.global.f32 	%f77, [%rd3+4];
	add.f32 	%f87, %f87, %f77;
	@%p11 bra 	$L__BB3_16;
	ld.global.f32 	%f78, [%rd3+8];
	add.f32 	%f87, %f87, %f78;
$L__BB3_16:
	add.s32 	%r42, %r42, 1;
	setp.ne.s32 	%p12, %r42, %r26;
	@%p12 bra 	$L__BB3_4;
	add.s32 	%r41, %r41, 1;
	setp.ne.s32 	%p13, %r41, %r24;
	@%p13 bra 	$L__BB3_3;
$L__BB3_18:
	cvta.to.global.u64 	%rd13, %rd4;
	mul.wide.s32 	%rd14, %r1, 4;
	add.s64 	%rd15, %rd13, %rd14;
	st.global.f32 	[%rd15], %f87;
$L__BB3_19:
	ret;

}
	// .globl	_Z28convolutionBackwardKernel_dxiiiiPfiiiS_S_iiii
.visible .entry _Z28convolutionBackwardKernel_dxiiiiPfiiiS_S_iiii(
	.param .u32 _Z28convolutionBackwardKernel_dxiiiiPfiiiS_S_iiii_param_0,
	.param .u32 _Z28convolutionBackwardKernel_dxiiiiPfiiiS_S_iiii_param_1,
	.param .u32 _Z28convolutionBackwardKernel_dxiiiiPfiiiS_S_iiii_param_2,
	.param .u32 _Z28convolutionBackwardKernel_dxiiiiPfiiiS_S_iiii_param_3,
	.param .u64 .ptr .align 1 _Z28convolutionBackwardKernel_dxiiiiPfiiiS_S_iiii_param_4,
	.param .u32 _Z28convolutionBackwardKernel_dxiiiiPfiiiS_S_iiii_param_5,
	.param .u32 _Z28convolutionBackwardKernel_dxiiiiPfiiiS_S_iiii_param_6,
	.param .u32 _Z28convolutionBackwardKernel_dxiiiiPfiiiS_S_iiii_param_7,
	.param .u64 .ptr .align 1 _Z28convolutionBackwardKernel_dxiiiiPfiiiS_S_iiii_param_8,
	.param .u64 .ptr .align 1 _Z28convolutionBackwardKernel_dxiiiiPfiiiS_S_iiii_param_9,
	.param .u32 _Z28convolutionBackwardKernel_dxiiiiPfiiiS_S_iiii_param_10,
	.param .u32 _Z28convolutionBackwardKernel_dxiiiiPfiiiS_S_iiii_param_11,
	.param .u32 _Z28convolutionBackwardKernel_dxiiiiPfiiiS_S_iiii_param_12,
	.param .u32 _Z28convolutionBackwardKernel_dxiiiiPfiiiS_S_iiii_param_13
)
{
	.reg .pred 	%p<112>;
	.reg .b32 	%r<122>;
	.reg .b32 	%f<103>;
	.reg .b64 	%rd<48>;

	ld.param.u32 	%r52, [_Z28convolutionBackwardKernel_dxiiiiPfiiiS_S_iiii_param_0];
	ld.param.u32 	%r42, [_Z28convolutionBackwardKernel_dxiiiiPfiiiS_S_iiii_param_1];
	ld.param.u32 	%r43, [_Z28convolutionBackwardKernel_dxiiiiPfiiiS_S_iiii_param_2];
	ld.param.u32 	%r44, [_Z28convolutionBackwardKernel_dxiiiiPfiiiS_S_iiii_param_3];
	ld.param.u64 	%rd7, [_Z28convolutionBackwardKernel_dxiiiiPfiiiS_S_iiii_param_4];
	ld.param.u32 	%r45, [_Z28convolutionBackwardKernel_dxiiiiPfiiiS_S_iiii_param_5];
	ld.param.u32 	%r46, [_Z28convolutionBackwardKernel_dxiiiiPfiiiS_S_iiii_param_6];
	ld.param.u32 	%r47, [_Z28convolutionBackwardKernel_dxiiiiPfiiiS_S_iiii_param_7];
	ld.param.u64 	%rd8, [_Z28convolutionBackwardKernel_dxiiiiPfiiiS_S_iiii_param_8];
	ld.param.u32 	%r48, [_Z28convolutionBackwardKernel_dxiiiiPfiiiS_S_iiii_param_10];
	ld.param.u32 	%r49, [_Z28convolutionBackwardKernel_dxiiiiPfiiiS_S_iiii_param_11];
	ld.param.u32 	%r50, [_Z28convolutionBackwardKernel_dxiiiiPfiiiS_S_iiii_param_12];
	ld.param.u32 	%r51, [_Z28convolutionBackwardKernel_dxiiiiPfiiiS_S_iiii_param_13];
	cvta.to.global.u64 	%rd1, %rd7;
	cvta.to.global.u64 	%rd2, %rd8;
	mov.u32 	%r1, %ctaid.z;
	mov.u32 	%r2, %ctaid.y;
	mov.u32 	%r53, %ctaid.x;
	mov.u32 	%r54, %ntid.x;
	mov.u32 	%r55, %tid.x;
	mad.lo.s32 	%r3, %r53, %r54, %r55;
	mov.u32 	%r4, %tid.y;
	setp.ge.s32 	%p2, %r1, %r52;
	setp.ge.s32 	%p3, %r2, %r42;
	or.pred  	%p4, %p2, %p3;
	setp.ge.s32 	%p5, %r3, %r43;
	or.pred  	%p6, %p4, %p5;
	setp.ge.s32 	%p7, %r4, %r44;
	or.pred  	%p8, %p6, %p7;
	mov.f32 	%f81, 0f00000000;
	@%p8 bra 	$L__BB4_48;
	setp.lt.s32 	%p9, %r45, 1;
	@%p9 bra 	$L__BB4_47;
	add.s32 	%r5, %r51, %r4;
	min.s32 	%r56, %r46, %r47;
	setp.lt.s32 	%p10, %r56, 1;
	@%p10 bra 	$L__BB4_47;
	and.b32  	%r6, %r47, 7;
	and.b32  	%r7, %r47, 3;
	and.b32  	%r8, %r47, 2147483640;
	and.b32  	%r9, %r47, 1;
	mul.lo.s32 	%r10, %r45, %r1;
	add.s32 	%r11, %r51, %r3;
	mov.f32 	%f81, 0f00000000;
	mov.b32 	%r116, 0;
$L__BB4_4:
	mad.lo.s32 	%r59, %r116, %r42, %r2;
	mul.lo.s32 	%r13, %r59, %r46;
	add.s32 	%r60, %r116, %r10;
	mul.lo.s32 	%r14, %r60, %r48;
	mov.b32 	%r117, 0;
$L__BB4_5:
	setp.lt.u32 	%p11, %r47, 8;
	sub.s32 	%r62, %r11, %r117;
	div.s32 	%r63, %r62, %r50;
	setp.gt.s32 	%p12, %r63, -1;
	setp.lt.s32 	%p13, %r63, %r48;
	and.pred  	%p1, %p12, %p13;
	add.s32 	%r64, %r13, %r117;
	mul.lo.s32 	%r16, %r64, %r47;
	add.s32 	%r65, %r14, %r63;
	mul.lo.s32 	%r17, %r65, %r49;
	mov.b32 	%r120, 0;
	@%p11 bra 	$L__BB4_24;
	mov.b32 	%r118, 0;
$L__BB4_7:
	.pragma "nounroll";
	sub.s32 	%r67, %r5, %r118;
	div.s32 	%r19, %r67, %r50;
	setp.gt.s32 	%p14, %r19, -1;
	setp.lt.s32 	%p15, %r19, %r49;
	and.pred  	%p16, %p14, %p15;
	and.pred  	%p18, %p1, %p16;
	add.s32 	%r68, %r118, %r16;
	mul.wide.s32 	%rd9, %r68, 4;
	add.s64 	%rd3, %rd2, %rd9;
	not.pred 	%p19, %p18;
	@%p19 bra 	$L__BB4_9;
	ld.global.f32 	%f45, [%rd3];
	add.s32 	%r69, %r17, %r19;
	mul.wide.s32 	%rd10, %r69, 4;
	add.s64 	%rd11, %rd1, %rd10;
	ld.global.f32 	%f46, [%rd11];
	fma.rn.f32 	%f81, %f45, %f46, %f81;
$L__BB4_9:
	not.b32 	%r70, %r118;
	add.s32 	%r71, %r5, %r70;
	div.s32 	%r20, %r71, %r50;
	setp.gt.s32 	%p20, %r20, -1;
	setp.lt.s32 	%p21, %r20, %r49;
	and.pred  	%p22, %p20, %p21;
	and.pred  	%p24, %p1, %p22;
	not.pred 	%p25, %p24;
	@%p25 bra 	$L__BB4_11;
	ld.global.f32 	%f47, [%rd3+4];
	add.s32 	%r72, %r17, %r20;
	mul.wide.s32 	%rd12, %r72, 4;
	add.s64 	%rd13, %rd1, %rd12;
	ld.global.f32 	%f48, [%rd13];
	fma.rn.f32 	%f81, %f47, %f48, %f81;
$L__BB4_11:
	sub.s32 	%r73, %r5, %r118;
	add.s32 	%r74, %r73, -2;
	div.s32 	%r21, %r74, %r50;
	setp.gt.s32 	%p26, %r21, -1;
	setp.lt.s32 	%p27, %r21, %r49;
	and.pred  	%p28, %p26, %p27;
	and.pred  	%p30, %p1, %p28;
	not.pred 	%p31, %p30;
	@%p31 bra 	$L__BB4_13;
	ld.global.f32 	%f49, [%rd3+8];
	add.s32 	%r75, %r17, %r21;
	mul.wide.s32 	%rd14, %r75, 4;
	add.s64 	%rd15, %rd1, %rd14;
	ld.global.f32 	%f50, [%rd15];
	fma.rn.f32 	%f81, %f49, %f50, %f81;
$L__BB4_13:
	sub.s32 	%r76, %r5, %r118;
	add.s32 	%r77, %r76, -3;
	div.s32 	%r22, %r77, %r50;
	setp.gt.s32 	%p32, %r22, -1;
	setp.lt.s32 	%p33, %r22, %r49;
	and.pred  	%p34, %p32, %p33;
	and.pred  	%p36, %p1, %p34;
	not.pred 	%p37, %p36;
	@%p37 bra 	$L__BB4_15;
	ld.global.f32 	%f51, [%rd3+12];
	add.s32 	%r78, %r17, %r22;
	mul.wide.s32 	%rd16, %r78, 4;
	add.s64 	%rd17, %rd1, %rd16;
	ld.global.f32 	%f52, [%rd17];
	fma.rn.f32 	%f81, %f51, %f52, %f81;
$L__BB4_15:
	sub.s32 	%r79, %r5, %r118;
	add.s32 	%r80, %r79, -4;
	div.s32 	%r23, %r80, %r50;
	setp.gt.s32 	%p38, %r23, -1;
	setp.lt.s32 	%p39, %r23, %r49;
	and.pred  	%p40, %p38, %p39;
	and.pred  	%p42, %p1, %p40;
	not.pred 	%p43, %p42;
	@%p43 bra 	$L__BB4_17;
	ld.global.f32 	%f53, [%rd3+16];
	add.s32 	%r81, %r17, %r23;
	mul.wide.s32 	%rd18, %r81, 4;
	add.s64 	%rd19, %rd1, %rd18;
	ld.global.f32 	%f54, [%rd19];
	fma.rn.f32 	%f81, %f53, %f54, %f81;
$L__BB4_17:
	sub.s32 	%r82, %r5, %r118;
	add.s32 	%r83, %r82, -5;
	div.s32 	%r24, %r83, %r50;
	setp.gt.s32 	%p44, %r24, -1;
	setp.lt.s32 	%p45, %r24, %r49;
	and.pred  	%p46, %p44, %p45;
	and.pred  	%p48, %p1, %p46;
	not.pred 	%p49, %p48;
	@%p49 bra 	$L__BB4_19;
	ld.global.f32 	%f55, [%rd3+20];
	add.s32 	%r84, %r17, %r24;
	mul.wide.s32 	%rd20, %r84, 4;
	add.s64 	%rd21, %rd1, %rd20;
	ld.global.f32 	%f56, [%rd21];
	fma.rn.f32 	%f81, %f55, %f56, %f81;
$L__BB4_19:
	sub.s32 	%r85, %r5, %r118;
	add.s32 	%r86, %r85, -6;
	div.s32 	%r25, %r86, %r50;
	setp.gt.s32 	%p50, %r25, -1;
	setp.lt.s32 	%p51, %r25, %r49;
	and.pred  	%p52, %p50, %p51;
	and.pred  	%p54, %p1, %p52;
	not.pred 	%p55, %p54;
	@%p55 bra 	$L__BB4_21;
	ld.global.f32 	%f57, [%rd3+24];
	add.s32 	%r87, %r17, %r25;
	mul.wide.s32 	%rd22, %r87, 4;
	add.s64 	%rd23, %rd1, %rd22;
	ld.global.f32 	%f58, [%rd23];
	fma.rn.f32 	%f81, %f57, %f58, %f81;
$L__BB4_21:
	sub.s32 	%r88, %r5, %r118;
	add.s32 	%r89, %r88, -7;
	div.s32 	%r26, %r89, %r50;
	setp.gt.s32 	%p56, %r26, -1;
	setp.lt.s32 	%p57, %r26, %r49;
	and.pred  	%p58, %p56, %p57;
	and.pred  	%p60, %p1, %p58;
	not.pred 	%p61, %p60;
	@%p61 bra 	$L__BB4_23;
	ld.global.f32 	%f59, [%rd3+28];
	add.s32 	%r90, %r17, %r26;
	mul.wide.s32 	%rd24, %r90, 4;
	add.s64 	%rd25, %rd1, %rd24;
	ld.global.f32 	%f60, [%rd25];
	fma.rn.f32 	%f81, %f59, %f60, %f81;
$L__BB4_23:
	add.s32 	%r118, %r118, 8;
	setp.ne.s32 	%p62, %r118, %r8;
	mov.u32 	%r120, %r8;
	@%p62 bra 	$L__BB4_7;
$L__BB4_24:
	setp.eq.s32 	%p63, %r6, 0;
	@%p63 bra 	$L__BB4_45;
	add.s32 	%r91, %r6, -1;
	setp.lt.u32 	%p64, %r91, 3;
	@%p64 bra 	$L__BB4_35;
	sub.s32 	%r92, %r5, %r120;
	div.s32 	%r29, %r92, %r50;
	setp.gt.s32 	%p65, %r29, -1;
	setp.lt.s32 	%p66, %r29, %r49;
	and.pred  	%p67, %p65, %p66;
	and.pred  	%p69, %p1, %p67;
	add.s32 	%r93, %r120, %r16;
	mul.wide.s32 	%rd26, %r93, 4;
	add.s64 	%rd4, %rd2, %rd26;
	not.pred 	%p70, %p69;
	@%p70 bra 	$L__BB4_28;
	ld.global.f32 	%f62, [%rd4];
	add.s32 	%r94, %r17, %r29;
	mul.wide.s32 	%rd27, %r94, 4;
	add.s64 	%rd28, %rd1, %rd27;
	ld.global.f32 	%f63, [%rd28];
	fma.rn.f32 	%f81, %f62, %f63, %f81;
$L__BB4_28:
	not.b32 	%r95, %r120;
	add.s32 	%r96, %r5, %r95;
	div.s32 	%r30, %r96, %r50;
	setp.gt.s32 	%p71, %r30, -1;
	setp.lt.s32 	%p72, %r30, %r49;
	and.pred  	%p73, %p71, %p72;
	and.pred  	%p75, %p1, %p73;
	not.pred 	%p76, %p75;
	@%p76 bra 	$L__BB4_30;
	ld.global.f32 	%f64, [%rd4+4];
	add.s32 	%r97, %r17, %r30;
	mul.wide.s32 	%rd29, %r97, 4;
	add.s64 	%rd30, %rd1, %rd29;
	ld.global.f32 	%f65, [%rd30];
	fma.rn.f32 	%f81, %f64, %f65, %f81;
$L__BB4_30:
	sub.s32 	%r98, %r5, %r120;
	add.s32 	%r99, %r98, -2;
	div.s32 	%r31, %r99, %r50;
	setp.gt.s32 	%p77, %r31, -1;
	setp.lt.s32 	%p78, %r31, %r49;
	and.pred  	%p79, %p77, %p78;
	and.pred  	%p81, %p1, %p79;
	not.pred 	%p82, %p81;
	@%p82 bra 	$L__BB4_32;
	ld.global.f32 	%f66, [%rd4+8];
	add.s32 	%r100, %r17, %r31;
	mul.wide.s32 	%rd31, %r100, 4;
	add.s64 	%rd32, %rd1, %rd31;
	ld.global.f32 	%f67, [%rd32];
	fma.rn.f32 	%f81, %f66, %f67, %f81;
$L__BB4_32:
	sub.s32 	%r101, %r5, %r120;
	add.s32 	%r102, %r101, -3;
	div.s32 	%r32, %r102, %r50;
	setp.gt.s32 	%p83, %r32, -1;
	setp.lt.s32 	%p84, %r32, %r49;
	and.pred  	%p85, %p83, %p84;
	and.pred  	%p87, %p1, %p85;
	not.pred 	%p88, %p87;
	@%p88 bra 	$L__BB4_34;
	ld.global.f32 	%f68, [%rd4+12];
	add.s32 	%r103, %r17, %r32;
	mul.wide.s32 	%rd33, %r103, 4;
	add.s64 	%rd34, %rd1, %rd33;
	ld.global.f32 	%f69, [%rd34];
	fma.rn.f32 	%f81, %f68, %f69, %f81;
$L__BB4_34:
	add.s32 	%r120, %r120, 4;
$L__BB4_35:
	setp.eq.s32 	%p89, %r7, 0;
	@%p89 bra 	$L__BB4_45;
	setp.eq.s32 	%p90, %r7, 1;
	@%p90 bra 	$L__BB4_42;
	sub.s32 	%r104, %r5, %r120;
	div.s32 	%r35, %r104, %r50;
	setp.gt.s32 	%p91, %r35, -1;
	setp.lt.s32 	%p92, %r35, %r49;
	and.pred  	%p93, %p91, %p92;
	and.pred  	%p95, %p1, %p93;
	add.s32 	%r105, %r120, %r16;
	mul.wide.s32 	%rd35, %r105, 4;
	add.s64 	%rd5, %rd2, %rd35;
	not.pred 	%p96, %p95;
	@%p96 bra 	$L__BB4_39;
	ld.global.f32 	%f71, [%rd5];
	add.s32 	%r106, %r17, %r35;
	mul.wide.s32 	%rd36, %r106, 4;
	add.s64 	%rd37, %rd1, %rd36;
	ld.global.f32 	%f72, [%rd37];
	fma.rn.f32 	%f81, %f71, %f72, %f81;
$L__BB4_39:
	not.b32 	%r107, %r120;
	add.s32 	%r108, %r5, %r107;
	div.s32 	%r36, %r108, %r50;
	setp.gt.s32 	%p97, %r36, -1;
	setp.lt.s32 	%p98, %r36, %r49;
	and.pred  	%p99, %p97, %p98;
	and.pred  	%p101, %p1, %p99;
	not.pred 	%p102, %p101;
	@%p102 bra 	$L__BB4_41;
	ld.global.f32 	%f73, [%rd5+4];
	add.s32 	%r109, %r17, %r36;
	mul.wide.s32 	%rd38, %r109, 4;
	add.s64 	%rd39, %rd1, %rd38;
	ld.global.f32 	%f74, [%rd39];
	fma.rn.f32 	%f81, %f73, %f74, %f81;
$L__BB4_41:
	add.s32 	%r120, %r120, 2;
$L__BB4_42:
	setp.eq.s32 	%p103, %r9, 0;
	@%p103 bra 	$L__BB4_45;
	sub.s32 	%r110, %r5, %r120;
	div.s32 	%r39, %r110, %r50;
	setp.gt.s32 	%p104, %r39, -1;
	setp.lt.s32 	%p105, %r39, %r49;
	and.pred  	%p106, %p104, %p105;
	and.pred  	%p108, %p1, %p106;
	not.pred 	%p109, %p108;
	@%p109 bra 	$L__BB4_45;
	add.s32 	%r111, %r120, %r16;
	mul.wide.s32 	%rd40, %r111, 4;
	add.s64 	%rd41, %rd2, %rd40;
	ld.global.f32 	%f75, [%rd41];
	add.s32 	%r112, %r17, %r39;
	mul.wide.s32 	%rd42, %r112, 4;
	add.s64 	%rd43, %rd1, %rd42;
	ld.global.f32 	%f76, [%rd43];
	fma.rn.f32 	%f81, %f75, %f76, %f81;
$L__BB4_45:
	add.s32 	%r117, %r117, 1;
	setp.ne.s32 	%p110, %r117, %r46;
	@%p110 bra 	$L__BB4_5;
	add.s32 	%r116, %r116, 1;
	setp.ne.s32 	%p111, %r116, %r45;
	@%p111 bra 	$L__BB4_4;
$L__BB4_47:
	ld.param.u64 	%rd47, [_Z28convolutionBackwardKernel_dxiiiiPfiiiS_S_iiii_param_9];
	mad.lo.s32 	%r113, %r42, %r1, %r2;
	mad.lo.s32 	%r114, %r113, %r43, %r3;
	mad.lo.s32 	%r115, %r114, %r44, %r4;
	cvta.to.global.u64 	%rd44, %rd47;
	mul.wide.s32 	%rd45, %r115, 4;
	add.s64 	%rd46, %rd44, %rd45;
	st.global.f32 	[%rd46], %f81;
$L__BB4_48:
	ret;

}
	// .globl	_Z26max_pooling_forward_kernelPfS_Piiiiiiiiii
.visible .entry _Z26max_pooling_forward_kernelPfS_Piiiiiiiiii(
	.param .u64 .ptr .align 1 _Z26max_pooling_forward_kernelPfS_Piiiiiiiiii_param_0,
	.param .u64 .ptr .align 1 _Z26max_pooling_forward_kernelPfS_Piiiiiiiiii_param_1,
	.param .u64 .ptr .align 1 _Z26max_pooling_forward_kernelPfS_Piiiiiiiiii_param_2,
	.param .u32 _Z26max_pooling_forward_kernelPfS_Piiiiiiiiii_param_3,
	.param .u32 _Z26max_pooling_forward_kernelPfS_Piiiiiiiiii_param_4,
	.param .u32 _Z26max_pooling_forward_kernelPfS_Piiiiiiiiii_param_5,
	.param .u32 _Z26max_pooling_forward_kernelPfS_Piiiiiiiiii_param_6,
	.param .u32 _Z26max_pooling_forward_kernelPfS_Piiiiiiiiii_param_7,
	.param .u32 _Z26max_pooling_forward_kernelPfS_Piiiiiiiiii_param_8,
	.param .u32 _Z26max_pooling_forward_kernelPfS_Piiiiiiiiii_param_9,
	.param .u32 _Z26max_pooling_forward_kernelPfS_Piiiiiiiiii_param_10,
	.param .u32 _Z26max_pooling_forward_kernelPfS_Piiiiiiiiii_param_11
)
{
	.reg .pred 	%p<45>;
	.reg .b32 	%r<166>;
	.reg .b32 	%f<87>;
	.reg .b64 	%rd<18>;

	ld.param.u64 	%rd5, [_Z26max_pooling_forward_kernelPfS_Piiiiiiiiii_param_0];
	ld.param.u64 	%rd3, [_Z26max_pooling_forward_kernelPfS_Piiiiiiiiii_param_1];
	ld.param.u64 	%rd4, [_Z26max_pooling_forward_kernelPfS_Piiiiiiiiii_param_2];
	ld.param.u32 	%r63, [_Z26max_pooling_forward_kernelPfS_Piiiiiiiiii_param_3];
	ld.param.u32 	%r55, [_Z26max_pooling_forward_kernelPfS_Piiiiiiiiii_param_4];
	ld.param.u32 	%r56, [_Z26max_pooling_forward_kernelPfS_Piiiiiiiiii_param_5];
	ld.param.u32 	%r57, [_Z26max_pooling_forward_kernelPfS_Piiiiiiiiii_param_6];
	ld.param.u32 	%r58, [_Z26max_pooling_forward_kernelPfS_Piiiiiiiiii_param_7];
	ld.param.u32 	%r59, [_Z26max_pooling_forward_kernelPfS_Piiiiiiiiii_param_8];
	ld.param.u32 	%r60, [_Z26max_pooling_forward_kernelPfS_Piiiiiiiiii_param_9];
	ld.param.u32 	%r61, [_Z26max_pooling_forward_kernelPfS_Piiiiiiiiii_param_10];
	ld.param.u32 	%r62, [_Z26max_pooling_forward_kernelPfS_Piiiiiiiiii_param_11];
	cvta.to.global.u64 	%rd1, %rd5;
	mov.u32 	%r64, %ctaid.x;
	mov.u32 	%r65, %ntid.x;
	mov.u32 	%r66, %tid.x;
	mad.lo.s32 	%r1, %r64, %r65, %r66;
	mul.lo.s32 	%r67, %r55, %r63;
	mul.lo.s32 	%r68, %r67, %r58;
	mul.lo.s32 	%r69, %r68, %r59;
	setp.ge.s32 	%p1, %r1, %r69;
	@%p1 bra 	$L__BB5_20;
	mul.lo.s32 	%r71, %r58, %r55;
	mul.lo.s32 	%r2, %r71, %r59;
	div.s32 	%r3, %r1, %r2;
	mul.lo.s32 	%r4, %r59, %r58;
	div.s32 	%r72, %r1, %r4;
	rem.s32 	%r5, %r72, %r55;
	div.s32 	%r73, %r1, %r59;
	rem.s32 	%r6, %r73, %r58;
	mul.lo.s32 	%r74, %r73, %r59;
	sub.s32 	%r7, %r1, %r74;
	mul.lo.s32 	%r8, %r6, %r62;
	add.s32 	%r75, %r8, %r60;
	min.s32 	%r9, %r75, %r56;
	setp.ge.s32 	%p2, %r8, %r9;
	mov.b32 	%r164, -1;
	mov.f32 	%f85, 0fFF7FFFFF;
	@%p2 bra 	$L__BB5_19;
	mul.lo.s32 	%r10, %r7, %r62;
	add.s32 	%r77, %r10, %r61;
	min.s32 	%r11, %r77, %r57;
	mad.lo.s32 	%r78, %r3, %r55, %r5;
	mul.lo.s32 	%r12, %r78, %r56;
	sub.s32 	%r79, %r11, %r10;
	and.b32  	%r13, %r79, 15;
	and.b32  	%r14, %r79, 7;
	add.s32 	%r15, %r14, -1;
	and.b32  	%r16, %r79, 3;
	and.b32  	%r80, %r79, -16;
	neg.s32 	%r17, %r80;
	mov.f32 	%f85, 0fFF7FFFFF;
	mov.b32 	%r164, -1;
	mov.u32 	%r148, %r8;
$L__BB5_3:
	setp.ge.s32 	%p3, %r10, %r11;
	@%p3 bra 	$L__BB5_18;
	sub.s32 	%r82, %r10, %r11;
	setp.gt.u32 	%p4, %r82, -16;
	add.s32 	%r83, %r12, %r148;
	mul.lo.s32 	%r20, %r83, %r57;
	sub.s32 	%r84, %r148, %r8;
	mul.lo.s32 	%r21, %r84, %r61;
	sub.s32 	%r22, %r21, %r10;
	mov.u32 	%r156, %r10;
	@%p4 bra 	$L__BB5_7;
	add.s32 	%r152, %r10, %r20;
	add.s32 	%r151, %r21, 7;
	mov.u32 	%r150, %r17;
	mov.u32 	%r156, %r10;
$L__BB5_6:
	.pragma "nounroll";
	mul.wide.s32 	%rd6, %r152, 4;
	add.s64 	%rd7, %rd1, %rd6;
	ld.global.f32 	%f20, [%rd7];
	setp.gt.f32 	%p5, %f20, %f85;
	add.s32 	%r85, %r151, -7;
	selp.f32 	%f21, %f20, %f85, %p5;
	selp.b32 	%r86, %r85, %r164, %p5;
	ld.global.f32 	%f22, [%rd7+4];
	setp.gt.f32 	%p6, %f22, %f21;
	add.s32 	%r87, %r151, -6;
	selp.f32 	%f23, %f22, %f21, %p6;
	selp.b32 	%r88, %r87, %r86, %p6;
	ld.global.f32 	%f24, [%rd7+8];
	setp.gt.f32 	%p7, %f24, %f23;
	add.s32 	%r89, %r151, -5;
	selp.f32 	%f25, %f24, %f23, %p7;
	selp.b32 	%r90, %r89, %r88, %p7;
	ld.global.f32 	%f26, [%rd7+12];
	setp.gt.f32 	%p8, %f26, %f25;
	add.s32 	%r91, %r151, -4;
	selp.f32 	%f27, %f26, %f25, %p8;
	selp.b32 	%r92, %r91, %r90, %p8;
	ld.global.f32 	%f28, [%rd7+16];
	setp.gt.f32 	%p9, %f28, %f27;
	add.s32 	%r93, %r151, -3;
	selp.f32 	%f29, %f28, %f27, %p9;
	selp.b32 	%r94, %r93, %r92, %p9;
	ld.global.f32 	%f30, [%rd7+20];
	setp.gt.f32 	%p10, %f30, %f29;
	add.s32 	%r95, %r151, -2;
	selp.f32 	%f31, %f30, %f29, %p10;
	selp.b32 	%r96, %r95, %r94, %p10;
	ld.global.f32 	%f32, [%rd7+24];
	setp.gt.f32 	%p11, %f32, %f31;
	add.s32 	%r97, %r151, -1;
	selp.f32 	%f33, %f32, %f31, %p11;
	selp.b32 	%r98, %r97, %r96, %p11;
	ld.global.f32 	%f34, [%rd7+28];
	setp.gt.f32 	%p12, %f34, %f33;
	add.s32 	%r99, %r151, 8;
	selp.f32 	%f35, %f34, %f33, %p12;
	selp.b32 	%r100, %r151, %r98, %p12;
	ld.global.f32 	%f36, [%rd7+32];
	setp.gt.f32 	%p13, %f36, %f35;
	add.s32 	%r101, %r151, 1;
	selp.f32 	%f37, %f36, %f35, %p13;
	selp.b32 	%r102, %r101, %r100, %p13;
	ld.global.f32 	%f38, [%rd7+36];
	setp.gt.f32 	%p14, %f38, %f37;
	add.s32 	%r103, %r151, 2;
	selp.f32 	%f39, %f38, %f37, %p14;
	selp.b32 	%r104, %r103, %r102, %p14;
	ld.global.f32 	%f40, [%rd7+40];
	setp.gt.f32 	%p15, %f40, %f39;
	add.s32 	%r105, %r151, 3;
	selp.f32 	%f41, %f40, %f39, %p15;
	selp.b32 	%r106, %r105, %r104, %p15;
	ld.global.f32 	%f42, [%rd7+44];
	setp.gt.f32 	%p16, %f42, %f41;
	add.s32 	%r107, %r151, 4;
	selp.f32 	%f43, %f42, %f41, %p16;
	selp.b32 	%r108, %r107, %r106, %p16;
	ld.global.f32 	%f44, [%rd7+48];
	setp.gt.f32 	%p17, %f44, %f43;
	add.s32 	%r109, %r151, 5;
	selp.f32 	%f45, %f44, %f43, %p17;
	selp.b32 	%r110, %r109, %r108, %p17;
	ld.global.f32 	%f46, [%rd7+52];
	setp.gt.f32 	%p18, %f46, %f45;
	add.s32 	%r111, %r151, 6;
	selp.f32 	%f47, %f46, %f45, %p18;
	selp.b32 	%r112, %r111, %r110, %p18;
	ld.global.f32 	%f48, [%rd7+56];
	setp.gt.f32 	%p19, %f48, %f47;
	add.s32 	%r113, %r151, 7;
	selp.f32 	%f49, %f48, %f47, %p19;
	selp.b32 	%r114, %r113, %r112, %p19;
	ld.global.f32 	%f50, [%rd7+60];
	setp.gt.f32 	%p20, %f50, %f49;
	selp.f32 	%f85, %f50, %f49, %p20;
	selp.b32 	%r164, %r99, %r114, %p20;
	add.s32 	%r156, %r156, 16;
	add.s32 	%r152, %r152, 16;
	add.s32 	%r151, %r151, 16;
	add.s32 	%r150, %r150, 16;
	setp.ne.s32 	%p21, %r150, 0;
	@%p21 bra 	$L__BB5_6;
$L__BB5_7:
	setp.eq.s32 	%p22, %r13, 0;
	@%p22 bra 	$L__BB5_18;
	add.s32 	%r116, %r13, -1;
	setp.lt.u32 	%p23, %r116, 7;
	@%p23 bra 	$L__BB5_10;
	add.s32 	%r117, %r156, %r20;
	mul.wide.s32 	%rd8, %r117, 4;
	add.s64 	%rd9, %rd1, %rd8;
	ld.global.f32 	%f52, [%rd9];
	setp.gt.f32 	%p24, %f52, %f85;
	add.s32 	%r118, %r22, %r156;
	selp.f32 	%f53, %f52, %f85, %p24;
	selp.b32 	%r119, %r118, %r164, %p24;
	ld.global.f32 	%f54, [%rd9+4];
	setp.gt.f32 	%p25, %f54, %f53;
	add.s32 	%r120, %r118, 1;
	selp.f32 	%f55, %f54, %f53, %p25;
	selp.b32 	%r121, %r120, %r119, %p25;
	ld.global.f32 	%f56, [%rd9+8];
	setp.gt.f32 	%p26, %f56, %f55;
	add.s32 	%r122, %r118, 2;
	selp.f32 	%f57, %f56, %f55, %p26;
	selp.b32 	%r123, %r122, %r121, %p26;
	ld.global.f32 	%f58, [%rd9+12];
	setp.gt.f32 	%p27, %f58, %f57;
	add.s32 	%r124, %r118, 3;
	selp.f32 	%f59, %f58, %f57, %p27;
	selp.b32 	%r125, %r124, %r123, %p27;
	ld.global.f32 	%f60, [%rd9+16];
	setp.gt.f32 	%p28, %f60, %f59;
	add.s32 	%r126, %r118, 4;
	selp.f32 	%f61, %f60, %f59, %p28;
	selp.b32 	%r127, %r126, %r125, %p28;
	ld.global.f32 	%f62, [%rd9+20];
	setp.gt.f32 	%p29, %f62, %f61;
	add.s32 	%r128, %r118, 5;
	selp.f32 	%f63, %f62, %f61, %p29;
	selp.b32 	%r129, %r128, %r127, %p29;
	ld.global.f32 	%f64, [%rd9+24];
	setp.gt.f32 	%p30, %f64, %f63;
	add.s32 	%r130, %r118, 6;
	selp.f32 	%f65, %f64, %f63, %p30;
	selp.b32 	%r131, %r130, %r129, %p30;
	ld.global.f32 	%f66, [%rd9+28];
	setp.gt.f32 	%p31, %f66, %f65;
	add.s32 	%r132, %r118, 7;
	selp.f32 	%f85, %f66, %f65, %p31;
	selp.b32 	%r164, %r132, %r131, %p31;
	add.s32 	%r156, %r156, 8;
$L__BB5_10:
	setp.eq.s32 	%p32, %r14, 0;
	@%p32 bra 	$L__BB5_18;
	setp.lt.u32 	%p33, %r15, 3;
	@%p33 bra 	$L__BB5_13;
	add.s32 	%r134, %r156, %r20;
	mul.wide.s32 	%rd10, %r134, 4;
	add.s64 	%rd11, %rd1, %rd10;
	ld.global.f32 	%f68, [%rd11];
	setp.gt.f32 	%p34, %f68, %f85;
	add.s32 	%r135, %r22, %r156;
	selp.f32 	%f69, %f68, %f85, %p34;
	selp.b32 	%r136, %r135, %r164, %p34;
	ld.global.f32 	%f70, [%rd11+4];
	setp.gt.f32 	%p35, %f70, %f69;
	add.s32 	%r137, %r135, 1;
	selp.f32 	%f71, %f70, %f69, %p35;
	selp.b32 	%r138, %r137, %r136, %p35;
	ld.global.f32 	%f72, [%rd11+8];
	setp.gt.f32 	%p36, %f72, %f71;
	add.s32 	%r139, %r135, 2;
	selp.f32 	%f73, %f72, %f71, %p36;
	selp.b32 	%r140, %r139, %r138, %p36;
	ld.global.f32 	%f74, [%rd11+12];
	setp.gt.f32 	%p37, %f74, %f73;
	add.s32 	%r141, %r135, 3;
	selp.f32 	%f85, %f74, %f73, %p37;
	selp.b32 	%r164, %r141, %r140, %p37;
	add.s32 	%r156, %r156, 4;
$L__BB5_13:
	setp.eq.s32 	%p38, %r16, 0;
	@%p38 bra 	$L__BB5_18;
	setp.eq.s32 	%p39, %r16, 1;
	add.s32 	%r142, %r156, %r20;
	mul.wide.s32 	%rd12, %r142, 4;
	add.s64 	%rd2, %rd1, %rd12;
	ld.global.f32 	%f75, [%rd2];
	setp.gt.f32 	%p40, %f75, %f85;
	add.s32 	%r48, %r22, %r156;
	selp.f32 	%f85, %f75, %f85, %p40;
	selp.b32 	%r164, %r48, %r164, %p40;
	@%p39 bra 	$L__BB5_18;
	setp.eq.s32 	%p41, %r16, 2;
	ld.global.f32 	%f76, [%rd2+4];
	setp.gt.f32 	%p42, %f76, %f85;
	add.s32 	%r143, %r48, 1;
	selp.f32 	%f85, %f76, %f85, %p42;
	selp.b32 	%r164, %r143, %r164, %p42;
	@%p41 bra 	$L__BB5_18;
	ld.global.f32 	%f14, [%rd2+8];
	setp.leu.f32 	%p43, %f14, %f85;
	@%p43 bra 	$L__BB5_18;
	add.s32 	%r164, %r48, 2;
	mov.f32 	%f85, %f14;
$L__BB5_18:
	add.s32 	%r148, %r148, 1;
	setp.ne.s32 	%p44, %r148, %r9;
	@%p44 bra 	$L__BB5_3;
$L__BB5_19:
	mul.lo.s32 	%r144, %r3, %r2;
	mad.lo.s32 	%r145, %r5, %r4, %r144;
	mad.lo.s32 	%r146, %r6, %r59, %r145;
	add.s32 	%r147, %r146, %r7;
	cvta.to.global.u64 	%rd13, %rd3;
	mul.wide.s32 	%rd14, %r147, 4;
	add.s64 	%rd15, %rd13, %rd14;
	st.global.f32 	[%rd15], %f85;
	cvta.to.global.u64 	%rd16, %rd4;
	add.s64 	%rd17, %rd16, %rd14;
	st.global.u32 	[%rd17], %r164;
$L__BB5_20:
	ret;

}
	// .globl	_Z27max_pooling_backward_kernelPKfPfPKiiiiiiiiii
.visible .entry _Z27max_pooling_backward_kernelPKfPfPKiiiiiiiiii(
	.param .u64 .ptr .align 1 _Z27max_pooling_backward_kernelPKfPfPKiiiiiiiiii_param_0,
	.param .u64 .ptr .align 1 _Z27max_pooling_backward_kernelPKfPfPKiiiiiiiiii_param_1,
	.param .u64 .ptr .align 1 _Z27max_pooling_backward_kernelPKfPfPKiiiiiiiiii_param_2,
	.param .u32 _Z27max_pooling_backward_kernelPKfPfPKiiiiiiiiii_param_3,
	.param .u32 _Z27max_pooling_backward_kernelPKfPfPKiiiiiiiiii_param_4,
	.param .u32 _Z27max_pooling_backward_kernelPKfPfPKiiiiiiiiii_param_5,
	.param .u32 _Z27max_pooling_backward_kernelPKfPfPKiiiiiiiiii_param_6,
	.param .u32 _Z27max_pooling_backward_kernelPKfPfPKiiiiiiiiii_param_7,
	.param .u32 _Z27max_pooling_backward_kernelPKfPfPKiiiiiiiiii_param_8,
	.param .u32 _Z27max_pooling_backward_kernelPKfPfPKiiiiiiiiii_param_9,
	.param .u32 _Z27max_pooling_backward_kernelPKfPfPKiiiiiiiiii_param_10,
	.param .u32 _Z27max_pooling_backward_kernelPKfPfPKiiiiiiiiii_param_11
)
{
	.reg .pred 	%p<2>;
	.reg .b32 	%r<39>;
	.reg .b32 	%f<4>;
	.reg .b64 	%rd<12>;

	ld.param.u64 	%rd1, [_Z27max_pooling_backward_kernelPKfPfPKiiiiiiiiii_param_0];
	ld.param.u64 	%rd2, [_Z27max_pooling_backward_kernelPKfPfPKiiiiiiiiii_param_1];
	ld.param.u64 	%rd3, [_Z27max_pooling_backward_kernelPKfPfPKiiiiiiiiii_param_2];
	ld.param.u32 	%r9, [_Z27max_pooling_backward_kernelPKfPfPKiiiiiiiiii_param_3];
	ld.param.u32 	%r2, [_Z27max_pooling_backward_kernelPKfPfPKiiiiiiiiii_param_4];
	ld.param.u32 	%r3, [_Z27max_pooling_backward_kernelPKfPfPKiiiiiiiiii_param_5];
	ld.param.u32 	%r4, [_Z27max_pooling_backward_kernelPKfPfPKiiiiiiiiii_param_6];
	ld.param.u32 	%r5, [_Z27max_pooling_backward_kernelPKfPfPKiiiiiiiiii_param_7];
	ld.param.u32 	%r6, [_Z27max_pooling_backward_kernelPKfPfPKiiiiiiiiii_param_8];
	ld.param.u32 	%r7, [_Z27max_pooling_backward_kernelPKfPfPKiiiiiiiiii_param_10];
	ld.param.u32 	%r8, [_Z27max_pooling_backward_kernelPKfPfPKiiiiiiiiii_param_11];
	mov.u32 	%r10, %ctaid.x;
	mov.u32 	%r11, %ntid.x;
	mov.u32 	%r12, %tid.x;
	mad.lo.s32 	%r1, %r10, %r11, %r12;
	mul.lo.s32 	%r13, %r2, %r9;
	mul.lo.s32 	%r14, %r13, %r5;
	mul.lo.s32 	%r15, %r14, %r6;
	setp.ge.s32 	%p1, %r1, %r15;
	@%p1 bra 	$L__BB6_2;
	cvta.to.global.u64 	%rd4, %rd3;
	cvta.to.global.u64 	%rd5, %rd1;
	cvta.to.global.u64 	%rd6, %rd2;
	mul.lo.s32 	%r16, %r5, %r2;
	mul.lo.s32 	%r17, %r16, %r6;
	div.s32 	%r18, %r1, %r17;
	mul.lo.s32 	%r19, %r6, %r5;
	div.s32 	%r20, %r1, %r19;
	rem.s32 	%r21, %r20, %r2;
	div.s32 	%r22, %r1, %r6;
	rem.s32 	%r23, %r22, %r5;
	mul.lo.s32 	%r24, %r22, %r6;
	sub.s32 	%r25, %r1, %r24;
	mul.lo.s32 	%r26, %r18, %r17;
	mad.lo.s32 	%r27, %r21, %r19, %r26;
	mad.lo.s32 	%r28, %r23, %r6, %r27;
	add.s32 	%r29, %r28, %r25;
	mul.wide.s32 	%rd7, %r29, 4;
	add.s64 	%rd8, %rd4, %rd7;
	ld.global.u32 	%r30, [%rd8];
	div.s32 	%r31, %r30, %r7;
	mul.lo.s32 	%r32, %r31, %r7;
	sub.s32 	%r33, %r30, %r32;
	mad.lo.s32 	%r34, %r25, %r8, %r33;
	mad.lo.s32 	%r35, %r18, %r2, %r21;
	mad.lo.s32 	%r36, %r23, %r8, %r31;
	mad.lo.s32 	%r37, %r35, %r3, %r36;
	mad.lo.s32 	%r38, %r37, %r4, %r34;
	add.s64 	%rd9, %rd5, %rd7;
	ld.global.f32 	%f1, [%rd9];
	mul.wide.s32 	%rd10, %r38, 4;
	add.s64 	%rd11, %rd6, %rd10;
	ld.global.f32 	%f2, [%rd11];
	add.f32 	%f3, %f1, %f2;
	st.global.f32 	[%rd11], %f3;
$L__BB6_2:
	ret;

}


// ===== COMPILED SASS (sm_100) =====

	.target	sm_100

	.elftype	@"ET_EXEC"


//--------------------- .note.nv.tkinfo           --------------------------
	.section	.note.nv.tkinfo,"",@"SHT_NOTE"
	.sectionflags	@"SHF_NOTE_NV_TKINFO"
	.tkinfo
        /*0018*/ 	.word	0x00000002
        /*0030*/ 	.string	""
        /*0030*/ 	.string	"ptxas"
        /*0030*/ 	.string	"Cuda compilation tools, release 13.0, V13.0.88"
        /*0030*/ 	.string	"Build cuda_13.0.r13.0/compiler.36424714_0"
        /*0030*/ 	.string	"-arch sm_100 -m 64 "



//--------------------- .note.nv.cuinfo           --------------------------
	.section	.note.nv.cuinfo,"",@"SHT_NOTE"
	.sectionflags	@"SHF_NOTE_NV_CUINFO"
        /*0018*/ 	.short	0x0002
        /*001a*/ 	.short	0x0064
        /*001c*/ 	.short	0x0082
	.zero		2


//--------------------- .nv.info                  --------------------------
	.section	.nv.info,"",@"SHT_CUDA_INFO"
	.align	4


	//----- nvinfo : EIATTR_REGCOUNT
	.align		4
        /*0000*/ 	.byte	0x04, 0x2f
        /*0002*/ 	.short	(.L_1 - .L_0)
	.align		4
.L_0:
        /*0004*/ 	.word	index@(_Z17convolutionKerneliiiiPfiiiS_S_iiii)
        /*0008*/ 	.word	0x0000001b


	//----- nvinfo : EIATTR_FRAME_SIZE
	.align		4
.L_1:
        /*000c*/ 	.byte	0x04, 0x11
        /*000e*/ 	.short	(.L_3 - .L_2)
	.align		4
.L_2:
        /*0010*/ 	.word	index@(_Z17convolutionKerneliiiiPfiiiS_S_iiii)
        /*0014*/ 	.word	0x00000000


	//----- nvinfo : EIATTR_REGCOUNT
	.align		4
.L_3:
        /*0018*/ 	.byte	0x04, 0x2f
        /*001a*/ 	.short	(.L_5 - .L_4)
	.align		4
.L_4:
        /*001c*/ 	.word	index@(_Z20convolutionKernel_WBiiiiPfiiiS_S_S_iiii)
        /*0020*/ 	.word	0x0000001c


	//----- nvinfo : EIATTR_FRAME_SIZE
	.align		4
.L_5:
        /*0024*/ 	.byte	0x04, 0x11
        /*0026*/ 	.short	(.L_7 - .L_6)
	.align		4
.L_6:
        /*0028*/ 	.word	index@(_Z20convolutionKernel_WBiiiiPfiiiS_S_S_iiii)
        /*002c*/ 	.word	0x00000000


	//----- nvinfo : EIATTR_REGCOUNT
	.align		4
.L_7:
        /*0030*/ 	.byte	0x04, 0x2f
        /*0032*/ 	.short	(.L_9 - .L_8)
	.align		4
.L_8:
        /*0034*/ 	.word	index@(_Z28convolutionBackwardKernel_dwiiiiPfiiiS_S_iiii)
        /*0038*/ 	.word	0x00000020


	//----- nvinfo : EIATTR_FRAME_SIZE
	.align		4
.L_9:
        /*003c*/ 	.byte	0x04, 0x11
        /*003e*/ 	.short	(.L_11 - .L_10)
	.align		4
.L_10:
        /*0040*/ 	.word	index@(_Z28convolutionBackwardKernel_dwiiiiPfiiiS_S_iiii)
        /*0044*/ 	.word	0x00000000


	//----- nvinfo : EIATTR_REGCOUNT
	.align		4
.L_11:
        /*0048*/ 	.byte	0x04, 0x2f
        /*004a*/ 	.short	(.L_13 - .L_12)
	.align		4
.L_12:
        /*004c*/ 	.word	index@(_Z28convolutionBackwardKernel_dbiiiiPfS_)
        /*0050*/ 	.word	0x0000001e


	//----- nvinfo : EIATTR_FRAME_SIZE
	.align		4
.L_13:
        /*0054*/ 	.byte	0x04, 0x11
        /*0056*/ 	.short	(.L_15 - .L_14)
	.align		4
.L_14:
        /*0058*/ 	.word	index@(_Z28convolutionBackwardKernel_dbiiiiPfS_)
        /*005c*/ 	.word	0x00000000


	//----- nvinfo : EIATTR_REGCOUNT
	.align		4
.L_15:
        /*0060*/ 	.byte	0x04, 0x2f
        /*0062*/ 	.short	(.L_17 - .L_16)
	.align		4
.L_16:
        /*0064*/ 	.word	index@(_Z28convolutionBackwardKernel_dxiiiiPfiiiS_S_iiii)
        /*0068*/ 	.word	0x00000020


	//----- nvinfo : EIATTR_FRAME_SIZE
	.align		4
.L_17:
        /*006c*/ 	.byte	0x04, 0x11
        /*006e*/ 	.short	(.L_19 - .L_18)
	.align		4
.L_18:
        /*0070*/ 	.word	index@(_Z28convolutionBackwardKernel_dxiiiiPfiiiS_S_iiii)
        /*0074*/ 	.word	0x00000000


	//----- nvinfo : EIATTR_REGCOUNT
	.align		4
.L_19:
        /*0078*/ 	.byte	0x04, 0x2f
        /*007a*/ 	.short	(.L_21 - .L_20)
	.align		4
.L_20:
        /*007c*/ 	.word	index@(_Z26max_pooling_forward_kernelPfS_Piiiiiiiiii)
        /*0080*/ 	.word	0x0000001f


	//----- nvinfo : EIATTR_FRAME_SIZE
	.align		4
.L_21:
        /*0084*/ 	.byte	0x04, 0x11
        /*0086*/ 	.short	(.L_23 - .L_22)
	.align		4
.L_22:
        /*0088*/ 	.word	index@(_Z26max_pooling_forward_kernelPfS_Piiiiiiiiii)
        /*008c*/ 	.word	0x00000000


	//----- nvinfo : EIATTR_REGCOUNT
	.align		4
.L_23:
        /*0090*/ 	.byte	0x04, 0x2f
        /*0092*/ 	.short	(.L_25 - .L_24)
	.align		4
.L_24:
        /*0094*/ 	.word	index@(_Z27max_pooling_backward_kernelPKfPfPKiiiiiiiiii)
        /*0098*/ 	.word	0x00000019


	//----- nvinfo : EIATTR_FRAME_SIZE
	.align		4
.L_25:
        /*009c*/ 	.byte	0x04, 0x11
        /*009e*/ 	.short	(.L_27 - .L_26)
	.align		4
.L_26:
        /*00a0*/ 	.word	index@(_Z27max_pooling_backward_kernelPKfPfPKiiiiiiiiii)
        /*00a4*/ 	.word	0x00000000


	//----- nvinfo : EIATTR_MIN_STACK_SIZE
	.align		4
.L_27:
        /*00a8*/ 	.byte	0x04, 0x12
        /*00aa*/ 	.short	(.L_29 - .L_28)
	.align		4
.L_28:
        /*00ac*/ 	.word	index@(_Z27max_pooling_backward_kernelPKfPfPKiiiiiiiiii)
        /*00b0*/ 	.word	0x00000000


	//----- nvinfo : EIATTR_MIN_STACK_SIZE
	.align		4
.L_29:
        /*00b4*/ 	.byte	0x04, 0x12
        /*00b6*/ 	.short	(.L_31 - .L_30)
	.align		4
.L_30:
        /*00b8*/ 	.word	index@(_Z26max_pooling_forward_kernelPfS_Piiiiiiiiii)
        /*00bc*/ 	.word	0x00000000


	//----- nvinfo : EIATTR_MIN_STACK_SIZE
	.align		4
.L_31:
        /*00c0*/ 	.byte	0x04, 0x12
        /*00c2*/ 	.short	(.L_33 - .L_32)
	.align		4
.L_32:
        /*00c4*/ 	.word	index@(_Z28convolutionBackwardKernel_dxiiiiPfiiiS_S_iiii)
        /*00c8*/ 	.word	0x00000000


	//----- nvinfo : EIATTR_MIN_STACK_SIZE
	.align		4
.L_33:
        /*00cc*/ 	.byte	0x04, 0x12
        /*00ce*/ 	.short	(.L_35 - .L_34)
	.align		4
.L_34:
        /*00d0*/ 	.word	index@(_Z28convolutionBackwardKernel_dbiiiiPfS_)
        /*00d4*/ 	.word	0x00000000


	//----- nvinfo : EIATTR_MIN_STACK_SIZE
	.align		4
.L_35:
        /*00d8*/ 	.byte	0x04, 0x12
        /*00da*/ 	.short	(.L_37 - .L_36)
	.align		4
.L_36:
        /*00dc*/ 	.word	index@(_Z28convolutionBackwardKernel_dwiiiiPfiiiS_S_iiii)
        /*00e0*/ 	.word	0x00000000


	//----- nvinfo : EIATTR_MIN_STACK_SIZE
	.align		4
.L_37:
        /*00e4*/ 	.byte	0x04, 0x12
        /*00e6*/ 	.short	(.L_39 - .L_38)
	.align		4
.L_38:
        /*00e8*/ 	.word	index@(_Z20convolutionKernel_WBiiiiPfiiiS_S_S_iiii)
        /*00ec*/ 	.word	0x00000000


	//----- nvinfo : EIATTR_MIN_STACK_SIZE
	.align		4
.L_39:
        /*00f0*/ 	.byte	0x04, 0x12
        /*00f2*/ 	.short	(.L_41 - .L_40)
	.align		4
.L_40:
        /*00f4*/ 	.word	index@(_Z17convolutionKerneliiiiPfiiiS_S_iiii)
        /*00f8*/ 	.word	0x00000000
.L_41:


//--------------------- .nv.compat                --------------------------
	.section	.nv.compat,"",@"SHT_CUDA_COMPAT_INFO"
	.align	4
        /*0000*/ 	.byte	0x02, 0x09, 0x00, 0x00, 0x02, 0x02, 0x01, 0x00, 0x02, 0x05, 0x05, 0x00, 0x03, 0x07, 0x01, 0x01
        /*0010*/ 	.byte	0x02, 0x03, 0x00, 0x00, 0x02, 0x06, 0x01, 0x00, 0x04, 0x0b, 0x08, 0x00, 0x09, 0x00, 0x00, 0x00
        /*0020*/ 	.byte	0x00, 0x00, 0x00, 0x00


//--------------------- .nv.info._Z27max_pooling_backward_kernelPKfPfPKiiiiiiiiii --------------------------
	.section	.nv.info._Z27max_pooling_backward_kernelPKfPfPKiiiiiiiiii,"",@"SHT_CUDA_INFO"
	.sectionflags	@""
	.align	4


	//----- nvinfo : EIATTR_CUDA_API_VERSION
	.align		4
        /*0000*/ 	.byte	0x04, 0x37
        /*0002*/ 	.short	(.L_43 - .L_42)
.L_42:
        /*0004*/ 	.word	0x00000082


	//----- nvinfo : EIATTR_KPARAM_INFO
	.align		4
.L_43:
        /*0008*/ 	.byte	0x04, 0x17
        /*000a*/ 	.short	(.L_45 - .L_44)
.L_44:
        /*000c*/ 	.word	0x00000000
        /*0010*/ 	.short	0x000b
        /*0012*/ 	.short	0x0038
        /*0014*/ 	.byte	0x00, 0xf0, 0x11, 0x00


	//----- nvinfo : EIATTR_KPARAM_INFO
	.align		4
.L_45:
        /*0018*/ 	.byte	0x04, 0x17
        /*001a*/ 	.short	(.L_47 - .L_46)
.L_46:
        /*001c*/ 	.word	0x00000000
        /*0020*/ 	.short	0x000a
        /*0022*/ 	.short	0x0034
        /*0024*/ 	.byte	0x00, 0xf0, 0x11, 0x00


	//----- nvinfo : EIATTR_KPARAM_INFO
	.align		4
.L_47:
        /*0028*/ 	.byte	0x04, 0x17
        /*002a*/ 	.short	(.L_49 - .L_48)
.L_48:
        /*002c*/ 	.word	0x00000000
        /*0030*/ 	.short	0x0009
        /*0032*/ 	.short	0x0030
        /*0034*/ 	.byte	0x00, 0xf0, 0x11, 0x00


	//----- nvinfo : EIATTR_KPARAM_INFO
	.align		4
.L_49:
        /*0038*/ 	.byte	0x04, 0x17
        /*003a*/ 	.short	(.L_51 - .L_50)
.L_50:
        /*003c*/ 	.word	0x00000000
        /*0040*/ 	.short	0x0008
        /*0042*/ 	.short	0x002c
        /*0044*/ 	.byte	0x00, 0xf0, 0x11, 0x00


	//----- nvinfo : EIATTR_KPARAM_INFO
	.align		4
.L_51:
        /*0048*/ 	.byte	0x04, 0x17
        /*004a*/ 	.short	(.L_53 - .L_52)
.L_52:
        /*004c*/ 	.word	0x00000000
        /*0050*/ 	.short	0x0007
        /*0052*/ 	.short	0x0028
        /*0054*/ 	.byte	0x00, 0xf0, 0x11, 0x00


	//----- nvinfo : EIATTR_KPARAM_INFO
	.align		4
.L_53:
        /*0058*/ 	.byte	0x04, 0x17
        /*005a*/ 	.short	(.L_55 - .L_54)
.L_54:
        /*005c*/ 	.word	0x00000000
        /*0060*/ 	.short	0x0006
        /*0062*/ 	.short	0x0024
        /*0064*/ 	.byte	0x00, 0xf0, 0x11, 0x00


	//----- nvinfo : EIATTR_KPARAM_INFO
	.align		4
.L_55:
        /*0068*/ 	.byte	0x04, 0x17
        /*006a*/ 	.short	(.L_57 - .L_56)
.L_56:
        /*006c*/ 	.word	0x00000000
        /*0070*/ 	.short	0x0005
        /*0072*/ 	.short	0x0020
        /*0074*/ 	.byte	0x00, 0xf0, 0x11, 0x00


	//----- nvinfo : EIATTR_KPARAM_INFO
	.align		4
.L_57:
        /*0078*/ 	.byte	0x04, 0x17
        /*007a*/ 	.short	(.L_59 - .L_58)
.L_58:
        /*007c*/ 	.word	0x00000000
        /*0080*/ 	.short	0x0004
        /*0082*/ 	.short	0x001c
        /*0084*/ 	.byte	0x00, 0xf0, 0x11, 0x00


	//----- nvinfo : EIATTR_KPARAM_INFO
	.align		4
.L_59:
        /*0088*/ 	.byte	0x04, 0x17
        /*008a*/ 	.short	(.L_61 - .L_60)
.L_60:
        /*008c*/ 	.word	0x00000000
        /*0090*/ 	.short	0x0003
        /*0092*/ 	.short	0x0018
        /*0094*/ 	.byte	0x00, 0xf0, 0x11, 0x00


	//----- nvinfo : EIATTR_KPARAM_INFO
	.align		4
.L_61:
        /*0098*/ 	.byte	0x04, 0x17
        /*009a*/ 	.short	(.L_63 - .L_62)
.L_62:
        /*009c*/ 	.word	0x00000000
        /*00a0*/ 	.short	0x0002
        /*00a2*/ 	.short	0x0010
        /*00a4*/ 	.byte	0x00, 0xf5, 0x21, 0x00


	//----- nvinfo : EIATTR_KPARAM_INFO
	.align		4
.L_63:
        /*00a8*/ 	.byte	0x04, 0x17
        /*00aa*/ 	.short	(.L_65 - .L_64)
.L_64:
        /*00ac*/ 	.word	0x00000000
        /*00b0*/ 	.short	0x0001
        /*00b2*/ 	.short	0x0008
        /*00b4*/ 	.byte	0x00, 0xf5, 0x21, 0x00


	//----- nvinfo : EIATTR_KPARAM_INFO
	.align		4
.L_65:
        /*00b8*/ 	.byte	0x04, 0x17
        /*00ba*/ 	.short	(.L_67 - .L_66)
.L_66:
        /*00bc*/ 	.word	0x00000000
        /*00c0*/ 	.short	0x0000
        /*00c2*/ 	.short	0x0000
        /*00c4*/ 	.byte	0x00, 0xf5, 0x21, 0x00


	//----- nvinfo : EIATTR_SPARSE_MMA_MASK
	.align		4
.L_67:
        /*00c8*/ 	.byte	0x03, 0x50
        /*00ca*/ 	.short	0x0000


	//----- nvinfo : EIATTR_MAXREG_COUNT
	.align		4
        /*00cc*/ 	.byte	0x03, 0x1b
        /*00ce*/ 	.short	0x00ff


	//----- nvinfo : EIATTR_MERCURY_ISA_VERSION
	.align		4
        /*00d0*/ 	.byte	0x03, 0x5f
        /*00d2*/ 	.short	0x0101


	//----- nvinfo : EIATTR_VRC_CTA_INIT_COUNT
	.align		4
        /*00d4*/ 	.byte	0x02, 0x4a
	.zero		1
	.zero		1


	//----- nvinfo : EIATTR_EXIT_INSTR_OFFSETS
	.align		4
        /*00d8*/ 	.byte	0x04, 0x1c
        /*00da*/ 	.short	(.L_69 - .L_68)


	//   ....[0]....
.L_68:
        /*00dc*/ 	.word	0x000000b0


	//   ....[1]....
        /*00e0*/ 	.word	0x00000b70


	//----- nvinfo : EIATTR_CBANK_PARAM_SIZE
	.align		4
.L_69:
        /*00e4*/ 	.byte	0x03, 0x19
        /*00e6*/ 	.short	0x003c


	//----- nvinfo : EIATTR_PARAM_CBANK
	.align		4
        /*00e8*/ 	.byte	0x04, 0x0a
        /*00ea*/ 	.short	(.L_71 - .L_70)
	.align		4
.L_70:
        /*00ec*/ 	.word	index@(.nv.constant0._Z27max_pooling_backward_kernelPKfPfPKiiiiiiiiii)
        /*00f0*/ 	.short	0x0380
        /*00f2*/ 	.short	0x003c


	//----- nvinfo : EIATTR_SW_WAR
	.align		4
.L_71:
        /*00f4*/ 	.byte	0x04, 0x36
        /*00f6*/ 	.short	(.L_73 - .L_72)
.L_72:
        /*00f8*/ 	.word	0x00000008
.L_73:


//--------------------- .nv.info._Z26max_pooling_forward_kernelPfS_Piiiiiiiiii --------------------------
	.section	.nv.info._Z26max_pooling_forward_kernelPfS_Piiiiiiiiii,"",@"SHT_CUDA_INFO"
	.sectionflags	@""
	.align	4


	//----- nvinfo : EIATTR_CUDA_API_VERSION
	.align		4
        /*0000*/ 	.byte	0x04, 0x37
        /*0002*/ 	.short	(.L_75 - .L_74)
.L_74:
        /*0004*/ 	.word	0x00000082


	//----- nvinfo : EIATTR_KPARAM_INFO
	.align		4
.L_75:
        /*0008*/ 	.byte	0x04, 0x17
        /*000a*/ 	.short	(.L_77 - .L_76)
.L_76:
        /*000c*/ 	.word	0x00000000
        /*0010*/ 	.short	0x000b
        /*0012*/ 	.short	0x0038
        /*0014*/ 	.byte	0x00, 0xf0, 0x11, 0x00


	//----- nvinfo : EIATTR_KPARAM_INFO
	.align		4
.L_77:
        /*0018*/ 	.byte	0x04, 0x17
        /*001a*/ 	.short	(.L_79 - .L_78)
.L_78:
        /*001c*/ 	.word	0x00000000
        /*0020*/ 	.short	0x000a
        /*0022*/ 	.short	0x0034
        /*0024*/ 	.byte	0x00, 0xf0, 0x11, 0x00


	//----- nvinfo : EIATTR_KPARAM_INFO
	.align		4
.L_79:
        /*0028*/ 	.byte	0x04, 0x17
        /*002a*/ 	.short	(.L_81 - .L_80)
.L_80:
        /*002c*/ 	.word	0x00000000
        /*0030*/ 	.short	0x0009
        /*0032*/ 	.short	0x0030
        /*0034*/ 	.byte	0x00, 0xf0, 0x11, 0x00


	//----- nvinfo : EIATTR_KPARAM_INFO
	.align		4
.L_81:
        /*0038*/ 	.byte	0x04, 0x17
        /*003a*/ 	.short	(.L_83 - .L_82)
.L_82:
        /*003c*/ 	.word	0x00000000
        /*0040*/ 	.short	0x0008
        /*0042*/ 	.short	0x002c
        /*0044*/ 	.byte	0x00, 0xf0, 0x11, 0x00


	//----- nvinfo : EIATTR_KPARAM_INFO
	.align		4
.L_83:
        /*0048*/ 	.byte	0x04, 0x17
        /*004a*/ 	.short	(.L_85 - .L_84)
.L_84:
        /*004c*/ 	.word	0x00000000
        /*0050*/ 	.short	0x0007
        /*0052*/ 	.short	0x0028
        /*0054*/ 	.byte	0x00, 0xf0, 0x11, 0x00


	//----- nvinfo : EIATTR_KPARAM_INFO
	.align		4
.L_85:
        /*0058*/ 	.byte	0x04, 0x17
        /*005a*/ 	.short	(.L_87 - .L_86)
.L_86:
        /*005c*/ 	.word	0x00000000
        /*0060*/ 	.short	0x0006
        /*0062*/ 	.short	0x0024
        /*0064*/ 	.byte	0x00, 0xf0, 0x11, 0x00


	//----- nvinfo : EIATTR_KPARAM_INFO
	.align		4
.L_87:
        /*0068*/ 	.byte	0x04, 0x17
        /*006a*/ 	.short	(.L_89 - .L_88)
.L_88:
        /*006c*/ 	.word	0x00000000
        /*0070*/ 	.short	0x0005
        /*0072*/ 	.short	0x0020
        /*0074*/ 	.byte	0x00, 0xf0, 0x11, 0x00


	//----- nvinfo : EIATTR_KPARAM_INFO
	.align		4
.L_89:
        /*0078*/ 	.byte	0x04, 0x17
        /*007a*/ 	.short	(.L_91 - .L_90)
.L_90:
        /*007c*/ 	.word	0x00000000
        /*0080*/ 	.short	0x0004
        /*0082*/ 	.short	0x001c
        /*0084*/ 	.byte	0x00, 0xf0, 0x11, 0x00


	//----- nvinfo : EIATTR_KPARAM_INFO
	.align		4
.L_91:
        /*0088*/ 	.byte	0x04, 0x17
        /*008a*/ 	.short	(.L_93 - .L_92)
.L_92:
        /*008c*/ 	.word	0x00000000
        /*0090*/ 	.short	0x0003
        /*0092*/ 	.short	0x0018
        /*0094*/ 	.byte	0x00, 0xf0, 0x11, 0x00


	//----- nvinfo : EIATTR_KPARAM_INFO
	.align		4
.L_93:
        /*0098*/ 	.byte	0x04, 0x17
        /*009a*/ 	.short	(.L_95 - .L_94)
.L_94:
        /*009c*/ 	.word	0x00000000
        /*00a0*/ 	.short	0x0002
        /*00a2*/ 	.short	0x0010
        /*00a4*/ 	.byte	0x00, 0xf5, 0x21, 0x00


	//----- nvinfo : EIATTR_KPARAM_INFO
	.align		4
.L_95:
        /*00a8*/ 	.byte	0x04, 0x17
        /*00aa*/ 	.short	(.L_97 - .L_96)
.L_96:
        /*00ac*/ 	.word	0x00000000
        /*00b0*/ 	.short	0x0001
        /*00b2*/ 	.short	0x0008
        /*00b4*/ 	.byte	0x00, 0xf5, 0x21, 0x00


	//----- nvinfo : EIATTR_KPARAM_INFO
	.align		4
.L_97:
        /*00b8*/ 	.byte	0x04, 0x17
        /*00ba*/ 	.short	(.L_99 - .L_98)
.L_98:
        /*00bc*/ 	.word	0x00000000
        /*00c0*/ 	.short	0x0000
        /*00c2*/ 	.short	0x0000
        /*00c4*/ 	.byte	0x00, 0xf5, 0x21, 0x00


	//----- nvinfo : EIATTR_SPARSE_MMA_MASK
	.align		4
.L_99:
        /*00c8*/ 	.byte	0x03, 0x50
        /*00ca*/ 	.short	0x0000


	//----- nvinfo : EIATTR_MAXREG_COUNT
	.align		4
        /*00cc*/ 	.byte	0x03, 0x1b
        /*00ce*/ 	.short	0x00ff


	//----- nvinfo : EIATTR_MERCURY_ISA_VERSION
	.align		4
        /*00d0*/ 	.byte	0x03, 0x5f
        /*00d2*/ 	.short	0x0101


	//----- nvinfo : EIATTR_VRC_CTA_INIT_COUNT
	.align		4
        /*00d4*/ 	.byte	0x02, 0x4a
	.zero		1
	.zero		1


	//----- nvinfo : EIATTR_EXIT_INSTR_OFFSETS
	.align		4
        /*00d8*/ 	.byte	0x04, 0x1c
        /*00da*/ 	.short	(.L_101 - .L_100)


	//   ....[0]....
.L_100:
        /*00dc*/ 	.word	0x000000b0


	//   ....[1]....
        /*00e0*/ 	.word	0x000016c0


	//----- nvinfo : EIATTR_CRS_STACK_SIZE
	.align		4
.L_101:
        /*00e4*/ 	.byte	0x04, 0x1e
        /*00e6*/ 	.short	(.L_103 - .L_102)
.L_102:
        /*00e8*/ 	.word	0x00000000


	//----- nvinfo : EIATTR_CBANK_PARAM_SIZE
	.align		4
.L_103:
        /*00ec*/ 	.byte	0x03, 0x19
        /*00ee*/ 	.short	0x003c


	//----- nvinfo : EIATTR_PARAM_CBANK
	.align		4
        /*00f0*/ 	.byte	0x04, 0x0a
        /*00f2*/ 	.short	(.L_105 - .L_104)
	.align		4
.L_104:
        /*00f4*/ 	.word	index@(.nv.constant0._Z26max_pooling_forward_kernelPfS_Piiiiiiiiii)
        /*00f8*/ 	.short	0x0380
        /*00fa*/ 	.short	0x003c


	//----- nvinfo : EIATTR_SW_WAR
	.align		4
.L_105:
        /*00fc*/ 	.byte	0x04, 0x36
        /*00fe*/ 	.short	(.L_107 - .L_106)
.L_106:
        /*0100*/ 	.word	0x00000008
.L_107:


//--------------------- .nv.info._Z28convolutionBackwardKernel_dxiiiiPfiiiS_S_iiii --------------------------
	.section	.nv.info._Z28convolutionBackwardKernel_dxiiiiPfiiiS_S_iiii,"",@"SHT_CUDA_INFO"
	.sectionflags	@""
	.align	4


	//----- nvinfo : EIATTR_CUDA_API_VERSION
	.align		4
        /*0000*/ 	.byte	0x04, 0x37
        /*0002*/ 	.short	(.L_109 - .L_108)
.L_108:
        /*0004*/ 	.word	0x00000082


	//----- nvinfo : EIATTR_KPARAM_INFO
	.align		4
.L_109:
        /*0008*/ 	.byte	0x04, 0x17
        /*000a*/ 	.short	(.L_111 - .L_110)
.L_110:
        /*000c*/ 	.word	0x00000000
        /*0010*/ 	.short	0x000d
        /*0012*/ 	.short	0x0044
        /*0014*/ 	.byte	0x00, 0xf0, 0x11, 0x00


	//----- nvinfo : EIATTR_KPARAM_INFO
	.align		4
.L_111:
        /*0018*/ 	.byte	0x04, 0x17
        /*001a*/ 	.short	(.L_113 - .L_112)
.L_112:
        /*001c*/ 	.word	0x00000000
        /*0020*/ 	.short	0x000c
        /*0022*/ 	.short	0x0040
        /*0024*/ 	.byte	0x00, 0xf0, 0x11, 0x00


	//----- nvinfo : EIATTR_KPARAM_INFO
	.align		4
.L_113:
        /*0028*/ 	.byte	0x04, 0x17
        /*002a*/ 	.short	(.L_115 - .L_114)
.L_114:
        /*002c*/ 	.word	0x00000000
        /*0030*/ 	.short	0x000b
        /*0032*/ 	.short	0x003c
        /*0034*/ 	.byte	0x00, 0xf0, 0x11, 0x00


	//----- nvinfo : EIATTR_KPARAM_INFO
	.align		4
.L_115:
        /*0038*/ 	.byte	0x04, 0x17
        /*003a*/ 	.short	(.L_117 - .L_116)
.L_116:
        /*003c*/ 	.word	0x00000000
        /*0040*/ 	.short	0x000a
        /*0042*/ 	.short	0x0038
        /*0044*/ 	.byte	0x00, 0xf0, 0x11, 0x00


	//----- nvinfo : EIATTR_KPARAM_INFO
	.align		4
.L_117:
        /*0048*/ 	.byte	0x04, 0x17
        /*004a*/ 	.short	(.L_119 - .L_118)
.L_118:
        /*004c*/ 	.word	0x00000000
        /*0050*/ 	.short	0x0009
        /*0052*/ 	.short	0x0030
        /*0054*/ 	.byte	0x00, 0xf5, 0x21, 0x00


	//----- nvinfo : EIATTR_KPARAM_INFO
	.align		4
.L_119:
        /*0058*/ 	.byte	0x04, 0x17
        /*005a*/ 	.short	(.L_121 - .L_120)
.L_120:
        /*005c*/ 	.word	0x00000000
        /*0060*/ 	.short	0x0008
        /*0062*/ 	.short	0x0028
        /*0064*/ 	.byte	0x00, 0xf5, 0x21, 0x00


	//----- nvinfo : EIATTR_KPARAM_INFO
	.align		4
.L_121:
        /*0068*/ 	.byte	0x04, 0x17
        /*006a*/ 	.short	(.L_123 - .L_122)
.L_122:
        /*006c*/ 	.word	0x00000000
        /*0070*/ 	.short	0x0007
        /*0072*/ 	.short	0x0020
        /*0074*/ 	.byte	0x00, 0xf0, 0x11, 0x00


	//----- nvinfo : EIATTR_KPARAM_INFO
	.align		4
.L_123:
        /*0078*/ 	.byte	0x04, 0x17
        /*007a*/ 	.short	(.L_125 - .L_124)
.L_124:
        /*007c*/ 	.word	0x00000000
        /*0080*/ 	.short	0x0006
        /*0082*/ 	.short	0x001c
        /*0084*/ 	.byte	0x00, 0xf0, 0x11, 0x00


	//----- nvinfo : EIATTR_KPARAM_INFO
	.align		4
.L_125:
        /*0088*/ 	.byte	0x04, 0x17
        /*008a*/ 	.short	(.L_127 - .L_126)
.L_126:
        /*008c*/ 	.word	0x00000000
        /*0090*/ 	.short	0x0005
        /*0092*/ 	.short	0x0018
        /*0094*/ 	.byte	0x00, 0xf0, 0x11, 0x00


	//----- nvinfo : EIATTR_KPARAM_INFO
	.align		4
.L_127:
        /*0098*/ 	.byte	0x04, 0x17
        /*009a*/ 	.short	(.L_129 - .L_128)
.L_128:
        /*009c*/ 	.word	0x00000000
        /*00a0*/ 	.short	0x0004
        /*00a2*/ 	.short	0x0010
        /*00a4*/ 	.byte	0x00, 0xf5, 0x21, 0x00


	//----- nvinfo : EIATTR_KPARAM_INFO
	.align		4
.L_129:
        /*00a8*/ 	.byte	0x04, 0x17
        /*00aa*/ 	.short	(.L_131 - .L_130)
.L_130:
        /*00ac*/ 	.word	0x00000000
        /*00b0*/ 	.short	0x0003
        /*00b2*/ 	.short	0x000c
        /*00b4*/ 	.byte	0x00, 0xf0, 0x11, 0x00


	//----- nvinfo : EIATTR_KPARAM_INFO
	.align		4
.L_131:
        /*00b8*/ 	.byte	0x04, 0x17
        /*00ba*/ 	.short	(.L_133 - .L_132)
.L_132:
        /*00bc*/ 	.word	0x00000000
        /*00c0*/ 	.short	0x0002
        /*00c2*/ 	.short	0x0008
        /*00c4*/ 	.byte	0x00, 0xf0, 0x11, 0x00


	//----- nvinfo : EIATTR_KPARAM_INFO
	.align		4
.L_133:
        /*00c8*/ 	.byte	0x04, 0x17
        /*00ca*/ 	.short	(.L_135 - .L_134)
.L_134:
        /*00cc*/ 	.word	0x00000000
        /*00d0*/ 	.short	0x0001
        /*00d2*/ 	.short	0x0004
        /*00d4*/ 	.byte	0x00, 0xf0, 0x11, 0x00


	//----- nvinfo : EIATTR_KPARAM_INFO
	.align		4
.L_135:
        /*00d8*/ 	.byte	0x04, 0x17
        /*00da*/ 	.short	(.L_137 - .L_136)
.L_136:
        /*00dc*/ 	.word	0x00000000
        /*00e0*/ 	.short	0x0000
        /*00e2*/ 	.short	0x0000
        /*00e4*/ 	.byte	0x00, 0xf0, 0x11, 0x00


	//----- nvinfo : EIATTR_SPARSE_MMA_MASK
	.align		4
.L_137:
        /*00e8*/ 	.byte	0x03, 0x50
        /*00ea*/ 	.short	0x0000


	//----- nvinfo : EIATTR_MAXREG_COUNT
	.align		4
        /*00ec*/ 	.byte	0x03, 0x1b
        /*00ee*/ 	.short	0x00ff


	//----- nvinfo : EIATTR_MERCURY_ISA_VERSION
	.align		4
        /*00f0*/ 	.byte	0x03, 0x5f
        /*00f2*/ 	.short	0x0101


	//----- nvinfo : EIATTR_VRC_CTA_INIT_COUNT
	.align		4
        /*00f4*/ 	.byte	0x02, 0x4a
	.zero		1
	.zero		1


	//----- nvinfo : EIATTR_EXIT_INSTR_OFFSETS
	.align		4
        /*00f8*/ 	.byte	0x04, 0x1c
        /*00fa*/ 	.short	(.L_139 - .L_138)


	//   ....[0]....
.L_138:
        /*00fc*/ 	.word	0x000000e0


	//   ....[1]....
        /*0100*/ 	.word	0x00001f40


	//----- nvinfo : EIATTR_CRS_STACK_SIZE
	.align		4
.L_139:
        /*0104*/ 	.byte	0x04, 0x1e
        /*0106*/ 	.short	(.L_141 - .L_140)
.L_140:
        /*0108*/ 	.word	0x00000000


	//----- nvinfo : EIATTR_CBANK_PARAM_SIZE
	.align		4
.L_141:
        /*010c*/ 	.byte	0x03, 0x19
        /*010e*/ 	.short	0x0048


	//----- nvinfo : EIATTR_PARAM_CBANK
	.align		4
        /*0110*/ 	.byte	0x04, 0x0a
        /*0112*/ 	.short	(.L_143 - .L_142)
	.align		4
.L_142:
        /*0114*/ 	.word	index@(.nv.constant0._Z28convolutionBackwardKernel_dxiiiiPfiiiS_S_iiii)
        /*0118*/ 	.short	0x0380
        /*011a*/ 	.short	0x0048


	//----- nvinfo : EIATTR_SW_WAR
	.align		4
.L_143:
        /*011c*/ 	.byte	0x04, 0x36
        /*011e*/ 	.short	(.L_145 - .L_144)
.L_144:
        /*0120*/ 	.word	0x00000008
.L_145:


//--------------------- .nv.info._Z28convolutionBackwardKernel_dbiiiiPfS_ --------------------------
	.section	.nv.info._Z28convolutionBackwardKernel_dbiiiiPfS_,"",@"SHT_CUDA_INFO"
	.sectionflags	@""
	.align	4


	//----- nvinfo : EIATTR_CUDA_API_VERSION
	.align		4
        /*0000*/ 	.byte	0x04, 0x37
        /*0002*/ 	.short	(.L_147 - .L_146)
.L_146:
        /*0004*/ 	.word	0x00000082


	//----- nvinfo : EIATTR_KPARAM_INFO
	.align		4
.L_147:
        /*0008*/ 	.byte	0x04, 0x17
        /*000a*/ 	.short	(.L_149 - .L_148)
.L_148:
        /*000c*/ 	.word	0x00000000
        /*0010*/ 	.short	0x0005
        /*0012*/ 	.short	0x0018
        /*0014*/ 	.byte	0x00, 0xf5, 0x21, 0x00


	//----- nvinfo : EIATTR_KPARAM_INFO
	.align		4
.L_149:
        /*0018*/ 	.byte	0x04, 0x17
        /*001a*/ 	.short	(.L_151 - .L_150)
.L_150:
        /*001c*/ 	.word	0x00000000
        /*0020*/ 	.short	0x0004
        /*0022*/ 	.short	0x0010
        /*0024*/ 	.byte	0x00, 0xf5, 0x21, 0x00


	//----- nvinfo : EIATTR_KPARAM_INFO
	.align		4
.L_151:
        /*0028*/ 	.byte	0x04, 0x17
        /*002a*/ 	.short	(.L_153 - .L_152)
.L_152:
        /*002c*/ 	.word	0x00000000
        /*0030*/ 	.short	0x0003
        /*0032*/ 	.short	0x000c
        /*0034*/ 	.byte	0x00, 0xf0, 0x11, 0x00


	//----- nvinfo : EIATTR_KPARAM_INFO
	.align		4
.L_153:
        /*0038*/ 	.byte	0x04, 0x17
        /*003a*/ 	.short	(.L_155 - .L_154)
.L_154:
        /*003c*/ 	.word	0x00000000
        /*0040*/ 	.short	0x0002
        /*0042*/ 	.short	0x0008
        /*0044*/ 	.byte	0x00, 0xf0, 0x11, 0x00


	//----- nvinfo : EIATTR_KPARAM_INFO
	.align		4
.L_155:
        /*0048*/ 	.byte	0x04, 0x17
        /*004a*/ 	.short	(.L_157 - .L_156)
.L_156:
        /*004c*/ 	.word	0x00000000
        /*0050*/ 	.short	0x0001
        /*0052*/ 	.short	0x0004
        /*0054*/ 	.byte	0x00, 0xf0, 0x11, 0x00


	//----- nvinfo : EIATTR_KPARAM_INFO
	.align		4
.L_157:
        /*0058*/ 	.byte	0x04, 0x17
        /*005a*/ 	.short	(.L_159 - .L_158)
.L_158:
        /*005c*/ 	.word	0x00000000
        /*0060*/ 	.short	0x0000
        /*0062*/ 	.short	0x0000
        /*0064*/ 	.byte	0x00, 0xf0, 0x11, 0x00


	//----- nvinfo : EIATTR_SPARSE_MMA_MASK
	.align		4
.L_159:
        /*0068*/ 	.byte	0x03, 0x50
        /*006a*/ 	.short	0x0000


	//----- nvinfo : EIATTR_MAXREG_COUNT
	.align		4
        /*006c*/ 	.byte	0x03, 0x1b
        /*006e*/ 	.short	0x00ff


	//----- nvinfo : EIATTR_MERCURY_ISA_VERSION
	.align		4
        /*0070*/ 	.byte	0x03, 0x5f
        /*0072*/ 	.short	0x0101


	//----- nvinfo : EIATTR_VRC_CTA_INIT_COUNT
	.align		4
        /*0074*/ 	.byte	0x02, 0x4a
	.zero		1
	.zero		1


	//----- nvinfo : EIATTR_EXIT_INSTR_OFFSETS
	.align		4
        /*0078*/ 	.byte	0x04, 0x1c
        /*007a*/ 	.short	(.L_161 - .L_160)


	//   ....[0]....
.L_160:
        /*007c*/ 	.word	0x00000070


	//   ....[1]....
        /*0080*/ 	.word	0x000008d0


	//----- nvinfo : EIATTR_CBANK_PARAM_SIZE
	.align		4
.L_161:
        /*0084*/ 	.byte	0x03, 0x19
        /*0086*/ 	.short	0x0020


	//----- nvinfo : EIATTR_PARAM_CBANK
	.align		4
        /*0088*/ 	.byte	0x04, 0x0a
        /*008a*/ 	.short	(.L_163 - .L_162)
	.align		4
.L_162:
        /*008c*/ 	.word	index@(.nv.constant0._Z28convolutionBackwardKernel_dbiiiiPfS_)
        /*0090*/ 	.short	0x0380
        /*0092*/ 	.short	0x0020


	//----- nvinfo : EIATTR_SW_WAR
	.align		4
.L_163:
        /*0094*/ 	.byte	0x04, 0x36
        /*0096*/ 	.short	(.L_165 - .L_164)
.L_164:
        /*0098*/ 	.word	0x00000008
.L_165:


//--------------------- .nv.info._Z28convolutionBackwardKernel_dwiiiiPfiiiS_S_iiii --------------------------
	.section	.nv.info._Z28convolutionBackwardKernel_dwiiiiPfiiiS_S_iiii,"",@"SHT_CUDA_INFO"
	.sectionflags	@""
	.align	4


	//----- nvinfo : EIATTR_CUDA_API_VERSION
	.align		4
        /*0000*/ 	.byte	0x04, 0x37
        /*0002*/ 	.short	(.L_167 - .L_166)
.L_166:
        /*0004*/ 	.word	0x00000082


	//----- nvinfo : EIATTR_KPARAM_INFO
	.align		4
.L_167:
        /*0008*/ 	.byte	0x04, 0x17
        /*000a*/ 	.short	(.L_169 - .L_168)
.L_168:
        /*000c*/ 	.word	0x00000000
        /*0010*/ 	.short	0x000d
        /*0012*/ 	.short	0x0044
        /*0014*/ 	.byte	0x00, 0xf0, 0x11, 0x00


	//----- nvinfo : EIATTR_KPARAM_INFO
	.align		4
.L_169:
        /*0018*/ 	.byte	0x04, 0x17
        /*001a*/ 	.short	(.L_171 - .L_170)
.L_170:
        /*001c*/ 	.word	0x00000000
        /*0020*/ 	.short	0x000c
        /*0022*/ 	.short	0x0040
        /*0024*/ 	.byte	0x00, 0xf0, 0x11, 0x00


	//----- nvinfo : EIATTR_KPARAM_INFO
	.align		4
.L_171:
        /*0028*/ 	.byte	0x04, 0x17
        /*002a*/ 	.short	(.L_173 - .L_172)
.L_172:
        /*002c*/ 	.word	0x00000000
        /*0030*/ 	.short	0x000b
        /*0032*/ 	.short	0x003c
        /*0034*/ 	.byte	0x00, 0xf0, 0x11, 0x00


	//----- nvinfo : EIATTR_KPARAM_INFO
	.align		4
.L_173:
        /*0038*/ 	.byte	0x04, 0x17
        /*003a*/ 	.short	(.L_175 - .L_174)
.L_174:
        /*003c*/ 	.word	0x00000000
        /*0040*/ 	.short	0x000a
        /*0042*/ 	.short	0x0038
        /*0044*/ 	.byte	0x00, 0xf0, 0x11, 0x00


	//----- nvinfo : EIATTR_KPARAM_INFO
	.align		4
.L_175:
        /*0048*/ 	.byte	0x04, 0x17
        /*004a*/ 	.short	(.L_177 - .L_176)
.L_176:
        /*004c*/ 	.word	0x00000000
        /*0050*/ 	.short	0x0009
        /*0052*/ 	.short	0x0030
        /*0054*/ 	.byte	0x00, 0xf5, 0x21, 0x00


	//----- nvinfo : EIATTR_KPARAM_INFO
	.align		4
.L_177:
        /*0058*/ 	.byte	0x04, 0x17
        /*005a*/ 	.short	(.L_179 - .L_178)
.L_178:
        /*005c*/ 	.word	0x00000000
        /*0060*/ 	.short	0x0008
        /*0062*/ 	.short	0x0028
        /*0064*/ 	.byte	0x00, 0xf5, 0x21, 0x00


	//----- nvinfo : EIATTR_KPARAM_INFO
	.align		4
.L_179:
        /*0068*/ 	.byte	0x04, 0x17
        /*006a*/ 	.short	(.L_181 - .L_180)
.L_180:
        /*006c*/ 	.word	0x00000000
        /*0070*/ 	.short	0x0007
        /*0072*/ 	.short	0x0020
        /*0074*/ 	.byte	0x00, 0xf0, 0x11, 0x00


	//----- nvinfo : EIATTR_KPARAM_INFO
	.align		4
.L_181:
        /*0078*/ 	.byte	0x04, 0x17
        /*007a*/ 	.short	(.L_183 - .L_182)
.L_182:
        /*007c*/ 	.word	0x00000000
        /*0080*/ 	.short	0x0006
        /*0082*/ 	.short	0x001c
        /*0084*/ 	.byte	0x00, 0xf0, 0x11, 0x00


	//----- nvinfo : EIATTR_KPARAM_INFO
	.align		4
.L_183:
        /*0088*/ 	.byte	0x04, 0x17
        /*008a*/ 	.short	(.L_185 - .L_184)
.L_184:
        /*008c*/ 	.word	0x00000000
        /*0090*/ 	.short	0x0005
        /*0092*/ 	.short	0x0018
        /*0094*/ 	.byte	0x00, 0xf0, 0x11, 0x00


	//----- nvinfo : EIATTR_KPARAM_INFO
	.align		4
.L_185:
        /*0098*/ 	.byte	0x04, 0x17
        /*009a*/ 	.short	(.L_187 - .L_186)
.L_186:
        /*009c*/ 	.word	0x00000000
        /*00a0*/ 	.short	0x0004
        /*00a2*/ 	.short	0x0010
        /*00a4*/ 	.byte	0x00, 0xf5, 0x21, 0x00


	//----- nvinfo : EIATTR_KPARAM_INFO
	.align		4
.L_187:
        /*00a8*/ 	.byte	0x04, 0x17
        /*00aa*/ 	.short	(.L_189 - .L_188)
.L_188:
        /*00ac*/ 	.word	0x00000000
        /*00b0*/ 	.short	0x0003
        /*00b2*/ 	.short	0x000c
        /*00b4*/ 	.byte	0x00, 0xf0, 0x11, 0x00


	//----- nvinfo : EIATTR_KPARAM_INFO
	.align		4
.L_189:
        /*00b8*/ 	.byte	0x04, 0x17
        /*00ba*/ 	.short	(.L_191 - .L_190)
.L_190:
        /*00bc*/ 	.word	0x00000000
        /*00c0*/ 	.short	0x0002
        /*00c2*/ 	.short	0x0008
        /*00c4*/ 	.byte	0x00, 0xf0, 0x11, 0x00


	//----- nvinfo : EIATTR_KPARAM_INFO
	.align		4
.L_191:
        /*00c8*/ 	.byte	0x04, 0x17
        /*00ca*/ 	.short	(.L_193 - .L_192)
.L_192:
        /*00cc*/ 	.word	0x00000000
        /*00d0*/ 	.short	0x0001
        /*00d2*/ 	.short	0x0004
        /*00d4*/ 	.byte	0x00, 0xf0, 0x11, 0x00


	//----- nvinfo : EIATTR_KPARAM_INFO
	.align		4
.L_193:
        /*00d8*/ 	.byte	0x04, 0x17
        /*00da*/ 	.short	(.L_195 - .L_194)
.L_194:
        /*00dc*/ 	.word	0x00000000
        /*00e0*/ 	.short	0x0000
        /*00e2*/ 	.short	0x0000
        /*00e4*/ 	.byte	0x00, 0xf0, 0x11, 0x00


	//----- nvinfo : EIATTR_SPARSE_MMA_MASK
	.align		4
.L_195:
        /*00e8*/ 	.byte	0x03, 0x50
        /*00ea*/ 	.short	0x0000


	//----- nvinfo : EIATTR_MAXREG_COUNT
	.align		4
        /*00ec*/ 	.byte	0x03, 0x1b
        /*00ee*/ 	.short	0x00ff


	//----- nvinfo : EIATTR_MERCURY_ISA_VERSION
	.align		4
        /*00f0*/ 	.byte	0x03, 0x5f
        /*00f2*/ 	.short	0x0101


	//----- nvinfo : EIATTR_VRC_CTA_INIT_COUNT
	.align		4
        /*00f4*/ 	.byte	0x02, 0x4a
	.zero		1
	.zero		1


	//----- nvinfo : EIATTR_EXIT_INSTR_OFFSETS
	.align		4
        /*00f8*/ 	.byte	0x04, 0x1c
        /*00fa*/ 	.short	(.L_197 - .L_196)


	//   ....[0]....
.L_196:
        /*00fc*/ 	.word	0x000000f0


	//   ....[1]....
        /*0100*/ 	.word	0x00001270


	//----- nvinfo : EIATTR_CRS_STACK_SIZE
	.align		4
.L_197:
        /*0104*/ 	.byte	0x04, 0x1e
        /*0106*/ 	.short	(.L_199 - .L_198)
.L_198:
        /*0108*/ 	.word	0x00000000


	//----- nvinfo : EIATTR_CBANK_PARAM_SIZE
	.align		4
.L_199:
        /*010c*/ 	.byte	0x03, 0x19
        /*010e*/ 	.short	0x0048


	//----- nvinfo : EIATTR_PARAM_CBANK
	.align		4
        /*0110*/ 	.byte	0x04, 0x0a
        /*0112*/ 	.short	(.L_201 - .L_200)
	.align		4
.L_200:
        /*0114*/ 	.word	index@(.nv.constant0._Z28convolutionBackwardKernel_dwiiiiPfiiiS_S_iiii)
        /*0118*/ 	.short	0x0380
        /*011a*/ 	.short	0x0048


	//----- nvinfo : EIATTR_SW_WAR
	.align		4
.L_201:
        /*011c*/ 	.byte	0x04, 0x36
        /*011e*/ 	.short	(.L_203 - .L_202)
.L_202:
        /*0120*/ 	.word	0x00000008
.L_203:


//--------------------- .nv.info._Z20convolutionKernel_WBiiiiPfiiiS_S_S_iiii --------------------------
	.section	.nv.info._Z20convolutionKernel_WBiiiiPfiiiS_S_S_iiii,"",@"SHT_CUDA_INFO"
	.sectionflags	@""
	.align	4


	//----- nvinfo : EIATTR_CUDA_API_VERSION
	.align		4
        /*0000*/ 	.byte	0x04, 0x37
        /*0002*/ 	.short	(.L_205 - .L_204)
.L_204:
        /*0004*/ 	.word	0x00000082


	//----- nvinfo : EIATTR_KPARAM_INFO
	.align		4
.L_205:
        /*0008*/ 	.byte	0x04, 0x17
        /*000a*/ 	.short	(.L_207 - .L_206)
.L_206:
        /*000c*/ 	.word	0x00000000
        /*0010*/ 	.short	0x000e
        /*0012*/ 	.short	0x004c
        /*0014*/ 	.byte	0x00, 0xf0, 0x11, 0x00


	//----- nvinfo : EIATTR_KPARAM_INFO
	.align		4
.L_207:
        /*0018*/ 	.byte	0x04, 0x17
        /*001a*/ 	.short	(.L_209 - .L_208)
.L_208:
        /*001c*/ 	.word	0x00000000
        /*0020*/ 	.short	0x000d
        /*0022*/ 	.short	0x0048
        /*0024*/ 	.byte	0x00, 0xf0, 0x11, 0x00


	//----- nvinfo : EIATTR_KPARAM_INFO
	.align		4
.L_209:
        /*0028*/ 	.byte	0x04, 0x17
        /*002a*/ 	.short	(.L_211 - .L_210)
.L_210:
        /*002c*/ 	.word	0x00000000
        /*0030*/ 	.short	0x000c
        /*0032*/ 	.short	0x0044
        /*0034*/ 	.byte	0x00, 0xf0, 0x11, 0x00


	//----- nvinfo : EIATTR_KPARAM_INFO
	.align		4
.L_211:
        /*0038*/ 	.byte	0x04, 0x17
        /*003a*/ 	.short	(.L_213 - .L_212)
.L_212:
        /*003c*/ 	.word	0x00000000
        /*0040*/ 	.short	0x000b
        /*0042*/ 	.short	0x0040
        /*0044*/ 	.byte	0x00, 0xf0, 0x11, 0x00


	//----- nvinfo : EIATTR_KPARAM_INFO
	.align		4
.L_213:
        /*0048*/ 	.byte	0x04, 0x17
        /*004a*/ 	.short	(.L_215 - .L_214)
.L_214:
        /*004c*/ 	.word	0x00000000
        /*0050*/ 	.short	0x000a
        /*0052*/ 	.short	0x0038
        /*0054*/ 	.byte	0x00, 0xf5, 0x21, 0x00


	//----- nvinfo : EIATTR_KPARAM_INFO
	.align		4
.L_215:
        /*0058*/ 	.byte	0x04, 0x17
        /*005a*/ 	.short	(.L_217 - .L_216)
.L_216:
        /*005c*/ 	.word	0x00000000
        /*0060*/ 	.short	0x0009
        /*0062*/ 	.short	0x0030
        /*0064*/ 	.byte	0x00, 0xf5, 0x21, 0x00


	//----- nvinfo : EIATTR_KPARAM_INFO
	.align		4
.L_217:
        /*0068*/ 	.byte	0x04, 0x17
        /*006a*/ 	.short	(.L_219 - .L_218)
.L_218:
        /*006c*/ 	.word	0x00000000
        /*0070*/ 	.short	0x0008
        /*0072*/ 	.short	0x0028
        /*0074*/ 	.byte	0x00, 0xf5, 0x21, 0x00


	//----- nvinfo : EIATTR_KPARAM_INFO
	.align		4
.L_219:
        /*0078*/ 	.byte	0x04, 0x17
        /*007a*/ 	.short	(.L_221 - .L_220)
.L_220:
        /*007c*/ 	.word	0x00000000
        /*0080*/ 	.short	0x0007
        /*0082*/ 	.short	0x0020
        /*0084*/ 	.byte	0x00, 0xf0, 0x11, 0x00


	//----- nvinfo : EIATTR_KPARAM_INFO
	.align		4
.L_221:
        /*0088*/ 	.byte	0x04, 0x17
        /*008a*/ 	.short	(.L_223 - .L_222)
.L_222:
        /*008c*/ 	.word	0x00000000
        /*0090*/ 	.short	0x0006
        /*0092*/ 	.short	0x001c
        /*0094*/ 	.byte	0x00, 0xf0, 0x11, 0x00


	//----- nvinfo : EIATTR_KPARAM_INFO
	.align		4
.L_223:
        /*0098*/ 	.byte	0x04, 0x17
        /*009a*/ 	.short	(.L_225 - .L_224)
.L_224:
        /*009c*/ 	.word	0x00000000
        /*00a0*/ 	.short	0x0005
        /*00a2*/ 	.short	0x0018
        /*00a4*/ 	.byte	0x00, 0xf0, 0x11, 0x00


	//----- nvinfo : EIATTR_KPARAM_INFO
	.align		4
.L_225:
        /*00a8*/ 	.byte	0x04, 0x17
        /*00aa*/ 	.short	(.L_227 - .L_226)
.L_226:
        /*00ac*/ 	.word	0x00000000
        /*00b0*/ 	.short	0x0004
        /*00b2*/ 	.short	0x0010
        /*00b4*/ 	.byte	0x00, 0xf5, 0x21, 0x00


	//----- nvinfo : EIATTR_KPARAM_INFO
	.align		4
.L_227:
        /*00b8*/ 	.byte	0x04, 0x17
        /*00ba*/ 	.short	(.L_229 - .L_228)
.L_228:
        /*00bc*/ 	.word	0x00000000
        /*00c0*/ 	.short	0x0003
        /*00c2*/ 	.short	0x000c
        /*00c4*/ 	.byte	0x00, 0xf0, 0x11, 0x00


	//----- nvinfo : EIATTR_KPARAM_INFO
	.align		4
.L_229:
        /*00c8*/ 	.byte	0x04, 0x17
        /*00ca*/ 	.short	(.L_231 - .L_230)
.L_230:
        /*00cc*/ 	.word	0x00000000
        /*00d0*/ 	.short	0x0002
        /*00d2*/ 	.short	0x0008
        /*00d4*/ 	.byte	0x00, 0xf0, 0x11, 0x00


	//----- nvinfo : EIATTR_KPARAM_INFO
	.align		4
.L_231:
        /*00d8*/ 	.byte	0x04, 0x17
        /*00da*/ 	.short	(.L_233 - .L_232)
.L_232:
        /*00dc*/ 	.word	0x00000000
        /*00e0*/ 	.short	0x0001
        /*00e2*/ 	.short	0x0004
        /*00e4*/ 	.byte	0x00, 0xf0, 0x11, 0x00


	//----- nvinfo : EIATTR_KPARAM_INFO
	.align		4
.L_233:
        /*00e8*/ 	.byte	0x04, 0x17
        /*00ea*/ 	.short	(.L_235 - .L_234)
.L_234:
        /*00ec*/ 	.word	0x00000000
        /*00f0*/ 	.short	0x0000
        /*00f2*/ 	.short	0x0000
        /*00f4*/ 	.byte	0x00, 0xf0, 0x11, 0x00


	//----- nvinfo : EIATTR_SPARSE_MMA_MASK
	.align		4
.L_235:
        /*00f8*/ 	.byte	0x03, 0x50
        /*00fa*/ 	.short	0x0000


	//----- nvinfo : EIATTR_MAXREG_COUNT
	.align		4
        /*00fc*/ 	.byte	0x03, 0x1b
        /*00fe*/ 	.short	0x00ff


	//----- nvinfo : EIATTR_MERCURY_ISA_VERSION
	.align		4
        /*0100*/ 	.byte	0x03, 0x5f
        /*0102*/ 	.short	0x0101


	//----- nvinfo : EIATTR_VRC_CTA_INIT_COUNT
	.align		4
        /*0104*/ 	.byte	0x02, 0x4a
	.zero		1
	.zero		1


	//----- nvinfo : EIATTR_EXIT_INSTR_OFFSETS
	.align		4
        /*0108*/ 	.byte	0x04, 0x1c
        /*010a*/ 	.short	(.L_237 - .L_236)


	//   ....[0]....
.L_236:
        /*010c*/ 	.word	0x00000110


	//   ....[1]....
        /*0110*/ 	.word	0x00000ed0


	//   ....[2]....
        /*0114*/ 	.word	0x00001450


	//   ....[3]....
        /*0118*/ 	.word	0x00001700


	//   ....[4]....
        /*011c*/ 	.word	0x00001890


	//   ....[5]....
        /*0120*/ 	.word	0x00001940


	//   ....[6]....
        /*0124*/ 	.word	0x00001ea0


	//   ....[7]....
        /*0128*/ 	.word	0x00002150


	//   ....[8]....
        /*012c*/ 	.word	0x000022e0


	//   ....[9]....
        /*0130*/ 	.word	0x00002390


	//   ....[10]....
        /*0134*/ 	.word	0x000028f0


	//   ....[11]....
        /*0138*/ 	.word	0x00002ba0


	//   ....[12]....
        /*013c*/ 	.word	0x00002d30


	//   ....[13]....
        /*0140*/ 	.word	0x00002de0


	//----- nvinfo : EIATTR_CRS_STACK_SIZE
	.align		4
.L_237:
        /*0144*/ 	.byte	0x04, 0x1e
        /*0146*/ 	.short	(.L_239 - .L_238)
.L_238:
        /*0148*/ 	.word	0x00000000


	//----- nvinfo : EIATTR_CBANK_PARAM_SIZE
	.align		4
.L_239:
        /*014c*/ 	.byte	0x03, 0x19
        /*014e*/ 	.short	0x0050


	//----- nvinfo : EIATTR_PARAM_CBANK
	.align		4
        /*0150*/ 	.byte	0x04, 0x0a
        /*0152*/ 	.short	(.L_241 - .L_240)
	.align		4
.L_240:
        /*0154*/ 	.word	index@(.nv.constant0._Z20convolutionKernel_WBiiiiPfiiiS_S_S_iiii)
        /*0158*/ 	.short	0x0380
        /*015a*/ 	.short	0x0050


	//----- nvinfo : EIATTR_SW_WAR
	.align		4
.L_241:
        /*015c*/ 	.byte	0x04, 0x36
        /*015e*/ 	.short	(.L_243 - .L_242)
.L_242:
        /*0160*/ 	.word	0x00000008
.L_243:


//--------------------- .nv.info._Z17convolutionKerneliiiiPfiiiS_S_iiii --------------------------
	.section	.nv.info._Z17convolutionKerneliiiiPfiiiS_S_iiii,"",@"SHT_CUDA_INFO"
	.sectionflags	@""
	.align	4


	//----- nvinfo : EIATTR_CUDA_API_VERSION
	.align		4
        /*0000*/ 	.byte	0x04, 0x37
        /*0002*/ 	.short	(.L_245 - .L_244)
.L_244:
        /*0004*/ 	.word	0x00000082


	//----- nvinfo : EIATTR_KPARAM_INFO
	.align		4
.L_245:
        /*0008*/ 	.byte	0x04, 0x17
        /*000a*/ 	.short	(.L_247 - .L_246)
.L_246:
        /*000c*/ 	.word	0x00000000
        /*0010*/ 	.short	0x000d
        /*0012*/ 	.short	0x0044
        /*0014*/ 	.byte	0x00, 0xf0, 0x11, 0x00


	//----- nvinfo : EIATTR_KPARAM_INFO
	.align		4
.L_247:
        /*0018*/ 	.byte	0x04, 0x17
        /*001a*/ 	.short	(.L_249 - .L_248)
.L_248:
        /*001c*/ 	.word	0x00000000
        /*0020*/ 	.short	0x000c
        /*0022*/ 	.short	0x0040
        /*0024*/ 	.byte	0x00, 0xf0, 0x11, 0x00


	//----- nvinfo : EIATTR_KPARAM_INFO
	.align		4
.L_249:
        /*0028*/ 	.byte	0x04, 0x17
        /*002a*/ 	.short	(.L_251 - .L_250)
.L_250:
        /*002c*/ 	.word	0x00000000
        /*0030*/ 	.short	0x000b
        /*0032*/ 	.short	0x003c
        /*0034*/ 	.byte	0x00, 0xf0, 0x11, 0x00


	//----- nvinfo : EIATTR_KPARAM_INFO
	.align		4
.L_251:
        /*0038*/ 	.byte	0x04, 0x17
        /*003a*/ 	.short	(.L_253 - .L_252)
.L_252:
        /*003c*/ 	.word	0x00000000
        /*0040*/ 	.short	0x000a
        /*0042*/ 	.short	0x0038
        /*0044*/ 	.byte	0x00, 0xf0, 0x11, 0x00


	//----- nvinfo : EIATTR_KPARAM_INFO
	.align		4
.L_253:
        /*0048*/ 	.byte	0x04, 0x17
        /*004a*/ 	.short	(.L_255 - .L_254)
.L_254:
        /*004c*/ 	.word	0x00000000
        /*0050*/ 	.short	0x0009
        /*0052*/ 	.short	0x0030
        /*0054*/ 	.byte	0x00, 0xf5, 0x21, 0x00


	//----- nvinfo : EIATTR_KPARAM_INFO
	.align		4
.L_255:
        /*0058*/ 	.byte	0x04, 0x17
        /*005a*/ 	.short	(.L_257 - .L_256)
.L_256:
        /*005c*/ 	.word	0x00000000
        /*0060*/ 	.short	0x0008
        /*0062*/ 	.short	0x0028
        /*0064*/ 	.byte	0x00, 0xf5, 0x21, 0x00


	//----- nvinfo : EIATTR_KPARAM_INFO
	.align		4
.L_257:
        /*0068*/ 	.byte	0x04, 0x17
        /*006a*/ 	.short	(.L_259 - .L_258)
.L_258:
        /*006c*/ 	.word	0x00000000
        /*0070*/ 	.short	0x0007
        /*0072*/ 	.short	0x0020
        /*0074*/ 	.byte	0x00, 0xf0, 0x11, 0x00


	//----- nvinfo : EIATTR_KPARAM_INFO
	.align		4
.L_259:
        /*0078*/ 	.byte	0x04, 0x17
        /*007a*/ 	.short	(.L_261 - .L_260)
.L_260:
        /*007c*/ 	.word	0x00000000
        /*0080*/ 	.short	0x0006
        /*0082*/ 	.short	0x001c
        /*0084*/ 	.byte	0x00, 0xf0, 0x11, 0x00


	//----- nvinfo : EIATTR_KPARAM_INFO
	.align		4
.L_261:
        /*0088*/ 	.byte	0x04, 0x17
        /*008a*/ 	.short	(.L_263 - .L_262)
.L_262:
        /*008c*/ 	.word	0x00000000
        /*0090*/ 	.short	0x0005
        /*0092*/ 	.short	0x0018
        /*0094*/ 	.byte	0x00, 0xf0, 0x11, 0x00


	//----- nvinfo : EIATTR_KPARAM_INFO
	.align		4
.L_263:
        /*0098*/ 	.byte	0x04, 0x17
        /*009a*/ 	.short	(.L_265 - .L_264)
.L_264:
        /*009c*/ 	.word	0x00000000
        /*00a0*/ 	.short	0x0004
        /*00a2*/ 	.short	0x0010
        /*00a4*/ 	.byte	0x00, 0xf5, 0x21, 0x00


	//----- nvinfo : EIATTR_KPARAM_INFO
	.align		4
.L_265:
        /*00a8*/ 	.byte	0x04, 0x17
        /*00aa*/ 	.short	(.L_267 - .L_266)
.L_266:
        /*00ac*/ 	.word	0x00000000
        /*00b0*/ 	.short	0x0003
        /*00b2*/ 	.short	0x000c
        /*00b4*/ 	.byte	0x00, 0xf0, 0x11, 0x00


	//----- nvinfo : EIATTR_KPARAM_INFO
	.align		4
.L_267:
        /*00b8*/ 	.byte	0x04, 0x17
        /*00ba*/ 	.short	(.L_269 - .L_268)
.L_268:
        /*00bc*/ 	.word	0x00000000
        /*00c0*/ 	.short	0x0002
        /*00c2*/ 	.short	0x0008
        /*00c4*/ 	.byte	0x00, 0xf0, 0x11, 0x00


	//----- nvinfo : EIATTR_KPARAM_INFO
	.align		4
.L_269:
        /*00c8*/ 	.byte	0x04, 0x17
        /*00ca*/ 	.short	(.L_271 - .L_270)
.L_270:
        /*00cc*/ 	.word	0x00000000
        /*00d0*/ 	.short	0x0001
        /*00d2*/ 	.short	0x0004
        /*00d4*/ 	.byte	0x00, 0xf0, 0x11, 0x00


	//----- nvinfo : EIATTR_KPARAM_INFO
	.align		4
.L_271:
        /*00d8*/ 	.byte	0x04, 0x17
        /*00da*/ 	.short	(.L_273 - .L_272)
.L_272:
        /*00dc*/ 	.word	0x00000000
        /*00e0*/ 	.short	0x0000
        /*00e2*/ 	.short	0x0000
        /*00e4*/ 	.byte	0x00, 0xf0, 0x11, 0x00


	//----- nvinfo : EIATTR_SPARSE_MMA_MASK
	.align		4
.L_273:
        /*00e8*/ 	.byte	0x03, 0x50
        /*00ea*/ 	.short	0x0000


	//----- nvinfo : EIATTR_MAXREG_COUNT
	.align		4
        /*00ec*/ 	.byte	0x03, 0x1b
        /*00ee*/ 	.short	0x00ff


	//----- nvinfo : EIATTR_MERCURY_ISA_VERSION
	.align		4
        /*00f0*/ 	.byte	0x03, 0x5f
        /*00f2*/ 	.short	0x0101


	//----- nvinfo : EIATTR_VRC_CTA_INIT_COUNT
	.align		4
        /*00f4*/ 	.byte	0x02, 0x4a
	.zero		1
	.zero		1


	//----- nvinfo : EIATTR_EXIT_INSTR_OFFSETS
	.align		4
        /*00f8*/ 	.byte	0x04, 0x1c
        /*00fa*/ 	.short	(.L_275 - .L_274)


	//   ....[0]....
.L_274:
        /*00fc*/ 	.word	0x00000110


	//   ....[1]....
        /*0100*/ 	.word	0x00000e90


	//   ....[2]....
        /*0104*/ 	.word	0x000012f0


	//   ....[3]....
        /*0108*/ 	.word	0x00001520


	//   ....[4]....
        /*010c*/ 	.word	0x00001670


	//   ....[5]....
        /*0110*/ 	.word	0x00001700


	//   ....[6]....
        /*0114*/ 	.word	0x00001b40


	//   ....[7]....
        /*0118*/ 	.word	0x00001d70


	//   ....[8]....
        /*011c*/ 	.word	0x00001ec0


	//   ....[9]....
        /*0120*/ 	.word	0x00001f50


	//   ....[10]....
        /*0124*/ 	.word	0x00002390


	//   ....[11]....
        /*0128*/ 	.word	0x000025c0


	//   ....[12]....
        /*012c*/ 	.word	0x00002710


	//   ....[13]....
        /*0130*/ 	.word	0x000027a0


	//----- nvinfo : EIATTR_CRS_STACK_SIZE
	.align		4
.L_275:
        /*0134*/ 	.byte	0x04, 0x1e
        /*0136*/ 	.short	(.L_277 - .L_276)
.L_276:
        /*0138*/ 	.word	0x00000000


	//----- nvinfo : EIATTR_CBANK_PARAM_SIZE
	.align		4
.L_277:
        /*013c*/ 	.byte	0x03, 0x19
        /*013e*/ 	.short	0x0048


	//----- nvinfo : EIATTR_PARAM_CBANK
	.align		4
        /*0140*/ 	.byte	0x04, 0x0a
        /*0142*/ 	.short	(.L_279 - .L_278)
	.align		4
.L_278:
        /*0144*/ 	.word	index@(.nv.constant0._Z17convolutionKerneliiiiPfiiiS_S_iiii)
        /*0148*/ 	.short	0x0380
        /*014a*/ 	.short	0x0048


	//----- nvinfo : EIATTR_SW_WAR
	.align		4
.L_279:
        /*014c*/ 	.byte	0x04, 0x36
        /*014e*/ 	.short	(.L_281 - .L_280)
.L_280:
        /*0150*/ 	.word	0x00000008
.L_281:


//--------------------- .nv.callgraph             --------------------------
	.section	.nv.callgraph,"",@"SHT_CUDA_CALLGRAPH"
	.align	4
	.sectionentsize	8
	.align		4
        /*0000*/ 	.word	0x00000000
	.align		4
        /*0004*/ 	.word	0xffffffff
	.align		4
        /*0008*/ 	.word	0x00000000
	.align		4
        /*000c*/ 	.word	0xfffffffe
	.align		4
        /*0010*/ 	.word	0x00000000
	.align		4
        /*0014*/ 	.word	0xfffffffd
	.align		4
        /*0018*/ 	.word	0x00000000
	.align		4
        /*001c*/ 	.word	0xfffffffc


//--------------------- .text._Z27max_pooling_backward_kernelPKfPfPKiiiiiiiiii --------------------------
	.section	.text._Z27max_pooling_backward_kernelPKfPfPKiiiiiiiiii,"ax",@progbits
	.align	128
        .global         _Z27max_pooling_backward_kernelPKfPfPKiiiiiiiiii
        .type           _Z27max_pooling_backward_kernelPKfPfPKiiiiiiiiii,@function
        .size           _Z27max_pooling_backward_kernelPKfPfPKiiiiiiiiii,(.L_x_93 - _Z27max_pooling_backward_kernelPKfPfPKiiiiiiiiii)
        .other          _Z27max_pooling_backward_kernelPKfPfPKiiiiiiiiii,@"STO_CUDA_ENTRY STV_DEFAULT"
_Z27max_pooling_backward_kernelPKfPfPKiiiiiiiiii:
.text._Z27max_pooling_backward_kernelPKfPfPKiiiiiiiiii:
[----:B------:R-:W-:Y:S01]  /*0000*/  LDC R1, c[0x0][0x37c] ;  /* 0x0000df00ff017b82 */ /* 0x000fe20000000800 */
[----:B------:R-:W0:Y:S07]  /*0010*/  S2R R9, SR_TID.X ;  /* 0x0000000000097919 */ /* 0x000e2e0000002100 */
[----:B------:R-:W1:Y:S08]  /*0020*/  LDC.64 R2, c[0x0][0x398] ;  /* 0x0000e600ff027b82 */ /* 0x000e700000000a00 */
[----:B------:R-:W2:Y:S08]  /*0030*/  LDC.64 R4, c[0x0][0x3a8] ;  /* 0x0000ea00ff047b82 */ /* 0x000eb00000000a00 */
[----:B------:R-:W0:Y:S08]  /*0040*/  S2UR UR4, SR_CTAID.X ;  /* 0x00000000000479c3 */ /* 0x000e300000002500 */
[----:B------:R-:W0:Y:S01]  /*0050*/  LDC R0, c[0x0][0x360] ;  /* 0x0000d800ff007b82 */ /* 0x000e220000000800 */
[----:B-1----:R-:W-:-:S04]  /*0060*/  IMAD R7, R3, R2, RZ ;  /* 0x0000000203077224 */ /* 0x002fc800078e02ff */
[----:B--2---:R-:W-:-:S04]  /*0070*/  IMAD R2, R7, R4, RZ ;  /* 0x0000000407027224 */ /* 0x004fc800078e02ff */
[----:B------:R-:W-:Y:S02]  /*0080*/  IMAD R7, R2, R5, RZ ;  /* 0x0000000502077224 */ /* 0x000fe400078e02ff */
[----:B0-----:R-:W-:-:S05]  /*0090*/  IMAD R0, R0, UR4, R9 ;  /* 0x0000000400007c24 */ /* 0x001fca000f8e0209 */
[----:B------:R-:W-:-:S13]  /*00a0*/  ISETP.GE.AND P0, PT, R0, R7, PT ;  /* 0x000000070000720c */ /* 0x000fda0003f06270 */
[----:B------:R-:W-:Y:S05]  /*00b0*/  @P0 EXIT ;  /* 0x000000000000094d */ /* 0x000fea0003800000 */
[-C--:B------:R-:W-:Y:S01]  /*00c0*/  IABS R11, R5.reuse ;  /* 0x00000005000b7213 */ /* 0x080fe20000000000 */
[----:B------:R-:W-:Y:S01]  /*00d0*/  IMAD R13, R4, R5, RZ ;  /* 0x00000005040d7224 */ /* 0x000fe200078e02ff */
[----:B------:R-:W-:Y:S01]  /*00e0*/  IABS R2, R3 ;  /* 0x0000000300027213 */ /* 0x000fe20000000000 */
[-C--:B------:R-:W-:Y:S01]  /*00f0*/  IMAD R6, R3, R4.reuse, RZ ;  /* 0x0000000403067224 */ /* 0x080fe200078e02ff */
[----:B------:R-:W0:Y:S01]  /*0100*/  I2F.RP R15, R11 ;  /* 0x0000000b000f7306 */ /* 0x000e220000209400 */
[----:B------:R-:W-:Y:S01]  /*0110*/  IABS R12, R4 ;  /* 0x00000004000c7213 */ /* 0x000fe20000000000 */
[----:B------:R-:W1:Y:S01]  /*0120*/  LDCU.64 UR4, c[0x0][0x358] ;  /* 0x00006b00ff0477ac */ /* 0x000e620008000a00 */
[----:B------:R-:W-:Y:S02]  /*0130*/  IABS R10, R13 ;  /* 0x0000000d000a7213 */ /* 0x000fe40000000000 */
[----:B------:R-:W-:Y:S01]  /*0140*/  IABS R16, R0 ;  /* 0x0000000000107213 */ /* 0x000fe20000000000 */
[----:B------:R-:W2:Y:S01]  /*0150*/  LDCU UR6, c[0x0][0x3b8] ;  /* 0x00007700ff0677ac */ /* 0x000ea20008000800 */
[----:B------:R-:W-:Y:S01]  /*0160*/  ISETP.NE.AND P4, PT, R5, RZ, PT ;  /* 0x000000ff0500720c */ /* 0x000fe20003f85270 */
[----:B------:R-:W3:Y:S01]  /*0170*/  I2F.RP R14, R10 ;  /* 0x0000000a000e7306 */ /* 0x000ee20000209400 */
[----:B------:R-:W4:Y:S07]  /*0180*/  LDCU.64 UR8, c[0x0][0x3a0] ;  /* 0x00007400ff0877ac */ /* 0x000f2e0008000a00 */
[----:B0-----:R-:W0:Y:S08]  /*0190*/  MUFU.RCP R15, R15 ;  /* 0x0000000f000f7308 */ /* 0x001e300000001000 */
[----:B---3--:R-:W3:Y:S08]  /*01a0*/  MUFU.RCP R14, R14 ;  /* 0x0000000e000e7308 */ /* 0x008ef00000001000 */
[----:B------:R-:W-:Y:S01]  /*01b0*/  I2F.RP R17, R2 ;  /* 0x0000000200117306 */ /* 0x000fe20000209400 */
[----:B0-----:R-:W-:-:S02]  /*01c0*/  VIADD R8, R15, 0xffffffe ;  /* 0x0ffffffe0f087836 */ /* 0x001fc40000000000 */
[----:B------:R-:W-:-:S05]  /*01d0*/  IMAD R15, R6, R5, RZ ;  /* 0x00000005060f7224 */ /* 0x000fca00078e02ff */
[----:B------:R0:W5:Y:S01]  /*01e0*/  F2I.FTZ.U32.TRUNC.NTZ R9, R8 ;  /* 0x0000000800097305 */ /* 0x000162000021f000 */
[----:B---3--:R-:W-:-:S07]  /*01f0*/  IADD3 R7, PT, PT, R14, 0xffffffe, RZ ;  /* 0x0ffffffe0e077810 */ /* 0x008fce0007ffe0ff */
[----:B------:R-:W3:Y:S01]  /*0200*/  F2I.FTZ.U32.TRUNC.NTZ R7, R7 ;  /* 0x0000000700077305 */ /* 0x000ee2000021f000 */
[----:B0-----:R-:W-:Y:S02]  /*0210*/  HFMA2 R8, -RZ, RZ, 0, 0 ;  /* 0x00000000ff087431 */ /* 0x001fe400000001ff */
[----:B-----5:R-:W-:-:S05]  /*0220*/  IMAD.MOV R14, RZ, RZ, -R9 ;  /* 0x000000ffff0e7224 */ /* 0x020fca00078e0a09 */
[----:B------:R-:W-:Y:S01]  /*0230*/  MUFU.RCP R17, R17 ;  /* 0x0000001100117308 */ /* 0x000fe20000001000 */
[----:B------:R-:W-:Y:S02]  /*0240*/  MOV R6, R14 ;  /* 0x0000000e00067202 */ /* 0x000fe40000000f00 */
[----:B------:R-:W-:Y:S01]  /*0250*/  IABS R14, R15 ;  /* 0x0000000f000e7213 */ /* 0x000fe20000000000 */
[----:B---3--:R-:W-:-:S04]  /*0260*/  IMAD.MOV R21, RZ, RZ, -R7 ;  /* 0x000000ffff157224 */ /* 0x008fc800078e0a07 */
[----:B------:R-:W0:Y:S01]  /*0270*/  I2F.RP R18, R12 ;  /* 0x0000000c00127306 */ /* 0x000e220000209400 */
[----:B------:R-:W-:Y:S02]  /*0280*/  IMAD R19, R6, R11, RZ ;  /* 0x0000000b06137224 */ /* 0x000fe400078e02ff */
[----:B------:R-:W-:Y:S02]  /*0290*/  IMAD.MOV.U32 R6, RZ, RZ, RZ ;  /* 0x000000ffff067224 */ /* 0x000fe400078e00ff */
[----:B------:R-:W-:Y:S01]  /*02a0*/  IMAD.HI.U32 R9, R9, R19, R8 ;  /* 0x0000001309097227 */ /* 0x000fe200078e0008 */
[----:B------:R-:W-:Y:S02]  /*02b0*/  IABS R8, R13 ;  /* 0x0000000d00087213 */ /* 0x000fe40000000000 */
[----:B------:R-:W3:Y:S01]  /*02c0*/  I2F.RP R20, R14 ;  /* 0x0000000e00147306 */ /* 0x000ee20000209400 */
[----:B------:R-:W-:Y:S01]  /*02d0*/  IMAD R19, R21, R10, RZ ;  /* 0x0000000a15137224 */ /* 0x000fe200078e02ff */
[----:B------:R-:W-:-:S03]  /*02e0*/  IADD3 R21, PT, PT, RZ, -R8, RZ ;  /* 0x80000008ff157210 */ /* 0x000fc60007ffe0ff */
[----:B------:R-:W-:-:S03]  /*02f0*/  IMAD.HI.U32 R7, R7, R19, R6 ;  /* 0x0000001307077227 */ /* 0x000fc600078e0006 */
[----:B0-----:R-:W0:Y:S01]  /*0300*/  MUFU.RCP R18, R18 ;  /* 0x0000001200127308 */ /* 0x001e220000001000 */
[----:B------:R-:W-:Y:S02]  /*0310*/  VIADD R6, R17, 0xffffffe ;  /* 0x0ffffffe11067836 */ /* 0x000fe40000000000 */
[----:B------:R-:W-:-:S04]  /*0320*/  IMAD.HI.U32 R17, R9, R16, RZ ;  /* 0x0000001009117227 */ /* 0x000fc800078e00ff */
[----:B------:R-:W-:Y:S01]  /*0330*/  IMAD.HI.U32 R19, R7, R16, RZ ;  /* 0x0000001007137227 */ /* 0x000fe200078e00ff */
[----:B------:R-:W-:Y:S01]  /*0340*/  IADD3 R8, PT, PT, -R17, RZ, RZ ;  /* 0x000000ff11087210 */ /* 0x000fe20007ffe1ff */
[----:B---3--:R-:W-:Y:S02]  /*0350*/  MUFU.RCP R20, R20 ;  /* 0x0000001400147308 */ /* 0x008fe40000001000 */
[--C-:B------:R-:W-:Y:S02]  /*0360*/  IMAD R21, R19, R21, R16.reuse ;  /* 0x0000001513157224 */ /* 0x100fe400078e0210 */
[----:B------:R-:W-:-:S03]  /*0370*/  IMAD R8, R11, R8, R16 ;  /* 0x000000080b087224 */ /* 0x000fc600078e0210 */
[----:B------:R-:W-:Y:S01]  /*0380*/  ISETP.GT.U32.AND P5, PT, R10, R21, PT ;  /* 0x000000150a00720c */ /* 0x000fe20003fa4070 */
[----:B------:R3:W5:Y:S01]  /*0390*/  F2I.FTZ.U32.TRUNC.NTZ R7, R6 ;  /* 0x0000000600077305 */ /* 0x000762000021f000 */
[----:B------:R-:W-:Y:S01]  /*03a0*/  ISETP.GT.U32.AND P6, PT, R11, R8, PT ;  /* 0x000000080b00720c */ /* 0x000fe20003fc4070 */
[----:B0-----:R-:W-:-:S06]  /*03b0*/  VIADD R18, R18, 0xffffffe ;  /* 0x0ffffffe12127836 */ /* 0x001fcc0000000000 */
[----:B------:R-:W0:Y:S01]  /*03c0*/  F2I.FTZ.U32.TRUNC.NTZ R9, R18 ;  /* 0x0000001200097305 */ /* 0x000e22000021f000 */
[----:B---3--:R-:W-:-:S03]  /*03d0*/  LOP3.LUT R6, R0, R13, RZ, 0x3c, !PT ;  /* 0x0000000d00067212 */ /* 0x008fc600078e3cff */
[-C--:B------:R-:W-:Y:S01]  /*03e0*/  @!P5 IADD3 R21, PT, PT, R21, -R10.reuse, RZ ;  /* 0x8000000a1515d210 */ /* 0x080fe20007ffe0ff */
[----:B------:R-:W-:Y:S01]  /*03f0*/  @!P5 VIADD R19, R19, 0x1 ;  /* 0x000000011313d836 */ /* 0x000fe20000000000 */
[-C--:B------:R-:W-:Y:S01]  /*0400*/  @!P6 IADD3 R8, PT, PT, R8, -R11.reuse, RZ ;  /* 0x8000000b0808e210 */ /* 0x080fe20007ffe0ff */
[----:B-----5:R-:W-:Y:S01]  /*0410*/  IMAD.MOV R22, RZ, RZ, -R7 ;  /* 0x000000ffff167224 */ /* 0x020fe200078e0a07 */
[----:B------:R-:W-:Y:S01]  /*0420*/  ISETP.GE.U32.AND P0, PT, R21, R10, PT ;  /* 0x0000000a1500720c */ /* 0x000fe20003f06070 */
[----:B------:R-:W-:Y:S01]  /*0430*/  VIADD R10, R20, 0xffffffe ;  /* 0x0ffffffe140a7836 */ /* 0x000fe20000000000 */
[----:B------:R-:W-:Y:S02]  /*0440*/  ISETP.GE.U32.AND P1, PT, R8, R11, PT ;  /* 0x0000000b0800720c */ /* 0x000fe40003f26070 */
[----:B------:R-:W-:Y:S01]  /*0450*/  MOV R21, R22 ;  /* 0x0000001600157202 */ /* 0x000fe20000000f00 */
[----:B------:R-:W3:Y:S01]  /*0460*/  F2I.FTZ.U32.TRUNC.NTZ R11, R10 ;  /* 0x0000000a000b7305 */ /* 0x000ee2000021f000 */
[----:B------:R-:W-:Y:S01]  /*0470*/  ISETP.GE.AND P3, PT, R6, RZ, PT ;  /* 0x000000ff0600720c */ /* 0x000fe20003f66270 */
[----:B------:R-:W-:Y:S01]  /*0480*/  IMAD.MOV.U32 R6, RZ, RZ, RZ ;  /* 0x000000ffff067224 */ /* 0x000fe200078e00ff */
[----:B------:R-:W-:Y:S01]  /*0490*/  ISETP.NE.AND P5, PT, R13, RZ, PT ;  /* 0x000000ff0d00720c */ /* 0x000fe20003fa5270 */
[----:B------:R-:W-:Y:S01]  /*04a0*/  IMAD R21, R21, R2, RZ ;  /* 0x0000000215157224 */ /* 0x000fe200078e02ff */
[----:B------:R-:W-:-:S02]  /*04b0*/  LOP3.LUT R8, R0, R5, RZ, 0x3c, !PT ;  /* 0x0000000500087212 */ /* 0x000fc400078e3cff */
[----:B------:R-:W-:Y:S01]  /*04c0*/  @!P6 IADD3 R17, PT, PT, R17, 0x1, RZ ;  /* 0x000000011111e810 */ /* 0x000fe20007ffe0ff */
[----:B------:R-:W-:Y:S01]  /*04d0*/  IMAD.HI.U32 R6, R7, R21, R6 ;  /* 0x0000001507067227 */ /* 0x000fe200078e0006 */
[----:B0-----:R-:W-:Y:S02]  /*04e0*/  IADD3 R7, PT, PT, RZ, -R9, RZ ;  /* 0x80000009ff077210 */ /* 0x001fe40007ffe0ff */
[----:B------:R-:W-:Y:S01]  /*04f0*/  ISETP.GE.AND P2, PT, R8, RZ, PT ;  /* 0x000000ff0800720c */ /* 0x000fe20003f46270 */
[----:B------:R-:W-:Y:S01]  /*0500*/  @P0 VIADD R19, R19, 0x1 ;  /* 0x0000000113130836 */ /* 0x000fe20000000000 */
[----:B------:R-:W-:Y:S01]  /*0510*/  @P1 IADD3 R17, PT, PT, R17, 0x1, RZ ;  /* 0x0000000111111810 */ /* 0x000fe20007ffe0ff */
[----:B------:R-:W-:Y:S01]  /*0520*/  IMAD.MOV.U32 R8, RZ, RZ, RZ ;  /* 0x000000ffff087224 */ /* 0x000fe200078e00ff */
[----:B---3--:R-:W-:Y:S01]  /*0530*/  IADD3 R21, PT, PT, RZ, -R11, RZ ;  /* 0x8000000bff157210 */ /* 0x008fe20007ffe0ff */
[----:B------:R-:W-:Y:S02]  /*0540*/  IMAD R7, R7, R12, RZ ;  /* 0x0000000c07077224 */ /* 0x000fe400078e02ff */
[----:B------:R-:W-:Y:S01]  /*0550*/  @!P3 IMAD.MOV R19, RZ, RZ, -R19 ;  /* 0x000000ffff13b224 */ /* 0x000fe200078e0a13 */
[----:B------:R-:W-:Y:S01]  /*0560*/  @!P5 LOP3.LUT R19, RZ, R13, RZ, 0x33, !PT ;  /* 0x0000000dff13d212 */ /* 0x000fe200078e33ff */
[----:B------:R-:W-:Y:S01]  /*0570*/  IMAD.HI.U32 R8, R9, R7, R8 ;  /* 0x0000000709087227 */ /* 0x000fe200078e0008 */
[----:B------:R-:W-:-:S02]  /*0580*/  IABS R9, R15 ;  /* 0x0000000f00097213 */ /* 0x000fc40000000000 */
[----:B------:R-:W-:Y:S01]  /*0590*/  IABS R18, R19 ;  /* 0x0000001300127213 */ /* 0x000fe20000000000 */
[----:B------:R-:W-:Y:S01]  /*05a0*/  IMAD R7, R21, R14, RZ ;  /* 0x0000000e15077224 */ /* 0x000fe200078e02ff */
[----:B------:R-:W-:Y:S01]  /*05b0*/  @!P2 IADD3 R17, PT, PT, -R17, RZ, RZ ;  /* 0x000000ff1111a210 */ /* 0x000fe20007ffe1ff */
[----:B------:R-:W-:Y:S01]  /*05c0*/  IMAD.MOV.U32 R10, RZ, RZ, RZ ;  /* 0x000000ffff0a7224 */ /* 0x000fe200078e00ff */
[----:B------:R-:W-:Y:S02]  /*05d0*/  @!P4 LOP3.LUT R17, RZ, R5, RZ, 0x33, !PT ;  /* 0x00000005ff11c212 */ /* 0x000fe400078e33ff */
[----:B------:R-:W-:Y:S01]  /*05e0*/  ISETP.GE.AND P6, PT, R19, RZ, PT ;  /* 0x000000ff1300720c */ /* 0x000fe20003fc6270 */
[----:B------:R-:W-:Y:S01]  /*05f0*/  IMAD.HI.U32 R11, R11, R7, R10 ;  /* 0x000000070b0b7227 */ /* 0x000fe200078e000a */
[----:B------:R-:W-:Y:S02]  /*0600*/  IADD3 R7, PT, PT, RZ, -R9, RZ ;  /* 0x80000009ff077210 */ /* 0x000fe40007ffe0ff */
[----:B------:R-:W-:Y:S01]  /*0610*/  IABS R21, R17 ;  /* 0x0000001100157213 */ /* 0x000fe20000000000 */
[----:B------:R-:W-:Y:S01]  /*0620*/  IMAD.MOV.U32 R9, RZ, RZ, R18 ;  /* 0x000000ffff097224 */ /* 0x000fe200078e0012 */
[----:B------:R-:W-:Y:S01]  /*0630*/  ISETP.GE.AND P5, PT, R17, RZ, PT ;  /* 0x000000ff1100720c */ /* 0x000fe20003fa6270 */
[----:B------:R-:W-:Y:S01]  /*0640*/  IMAD.HI.U32 R11, R11, R16, RZ ;  /* 0x000000100b0b7227 */ /* 0x000fe200078e00ff */
[----:B------:R-:W-:-:S03]  /*0650*/  IADD3 R17, PT, PT, -R17, RZ, RZ ;  /* 0x000000ff11117210 */ /* 0x000fc60007ffe1ff */
[----:B------:R-:W-:-:S04]  /*0660*/  IMAD.HI.U32 R6, R6, R9, RZ ;  /* 0x0000000906067227 */ /* 0x000fc800078e00ff */
[----:B------:R-:W-:Y:S01]  /*0670*/  IMAD R7, R11, R7, R16 ;  /* 0x000000070b077224 */ /* 0x000fe200078e0210 */
[----:B------:R-:W-:Y:S01]  /*0680*/  IADD3 R6, PT, PT, -R6, RZ, RZ ;  /* 0x000000ff06067210 */ /* 0x000fe20007ffe1ff */
[----:B------:R-:W-:-:S03]  /*0690*/  IMAD.HI.U32 R8, R8, R21, RZ ;  /* 0x0000001508087227 */ /* 0x000fc600078e00ff */
[----:B------:R-:W-:Y:S01]  /*06a0*/  ISETP.GT.U32.AND P3, PT, R14, R7, PT ;  /* 0x000000070e00720c */ /* 0x000fe20003f64070 */
[----:B------:R-:W-:Y:S02]  /*06b0*/  IMAD.MOV R8, RZ, RZ, -R8 ;  /* 0x000000ffff087224 */ /* 0x000fe400078e0a08 */
[----:B------:R-:W-:Y:S01]  /*06c0*/  IMAD R9, R2, R6, R9 ;  /* 0x0000000602097224 */ /* 0x000fe200078e0209 */
[----:B------:R-:W-:Y:S01]  /*06d0*/  LOP3.LUT R6, R0, R15, RZ, 0x3c, !PT ;  /* 0x0000000f00067212 */ /* 0x000fe200078e3cff */
[----:B------:R-:W-:Y:S02]  /*06e0*/  IMAD R10, R12, R8, R21 ;  /* 0x000000080c0a7224 */ /* 0x000fe400078e0215 */
[----:B------:R-:W-:Y:S01]  /*06f0*/  IMAD R0, R5, R17, R0 ;  /* 0x0000001105007224 */ /* 0x000fe200078e0200 */
[----:B------:R-:W-:Y:S02]  /*0700*/  ISETP.GT.U32.AND P0, PT, R2, R9, PT ;  /* 0x000000090200720c */ /* 0x000fe40003f04070 */
[----:B------:R-:W-:-:S03]  /*0710*/  ISETP.GT.U32.AND P1, PT, R12, R10, PT ;  /* 0x0000000a0c00720c */ /* 0x000fc60003f24070 */
[-C--:B------:R-:W-:Y:S01]  /*0720*/  @!P3 IADD3 R7, PT, PT, R7, -R14.reuse, RZ ;  /* 0x8000000e0707b210 */ /* 0x080fe20007ffe0ff */
[----:B------:R-:W-:Y:S01]  /*0730*/  @!P3 VIADD R11, R11, 0x1 ;  /* 0x000000010b0bb836 */ /* 0x000fe20000000000 */
[----:B------:R-:W-:Y:S02]  /*0740*/  ISETP.NE.AND P3, PT, R15, RZ, PT ;  /* 0x000000ff0f00720c */ /* 0x000fe40003f65270 */
[----:B------:R-:W-:-:S04]  /*0750*/  ISETP.GE.U32.AND P4, PT, R7, R14, PT ;  /* 0x0000000e0700720c */ /* 0x000fc80003f86070 */
[----:B------:R-:W-:Y:S01]  /*0760*/  @!P0 IMAD.IADD R9, R9, 0x1, -R2 ;  /* 0x0000000109098824 */ /* 0x000fe200078e0a02 */
[----:B------:R-:W-:Y:S02]  /*0770*/  ISETP.GE.AND P0, PT, R6, RZ, PT ;  /* 0x000000ff0600720c */ /* 0x000fe40003f06270 */
[----:B------:R-:W-:Y:S02]  /*0780*/  @!P1 IADD3 R10, PT, PT, R10, -R12, RZ ;  /* 0x8000000c0a0a9210 */ /* 0x000fe40007ffe0ff */
[----:B------:R-:W-:Y:S02]  /*0790*/  ISETP.GT.U32.AND P1, PT, R2, R9, PT ;  /* 0x000000090200720c */ /* 0x000fe40003f24070 */
[----:B------:R-:W-:Y:S02]  /*07a0*/  ISETP.GT.U32.AND P2, PT, R12, R10, PT ;  /* 0x0000000a0c00720c */ /* 0x000fe40003f44070 */
[----:B------:R-:W-:Y:S02]  /*07b0*/  @P4 IADD3 R11, PT, PT, R11, 0x1, RZ ;  /* 0x000000010b0b4810 */ /* 0x000fe40007ffe0ff */
[----:B------:R-:W-:-:S03]  /*07c0*/  ISETP.NE.AND P4, PT, R3, RZ, PT ;  /* 0x000000ff0300720c */ /* 0x000fc60003f85270 */
[----:B------:R-:W-:-:S04]  /*07d0*/  IMAD.MOV.U32 R6, RZ, RZ, R11 ;  /* 0x000000ffff067224 */ /* 0x000fc800078e000b */
[----:B------:R-:W-:Y:S02]  /*07e0*/  @!P1 IADD3 R9, PT, PT, R9, -R2, RZ ;  /* 0x8000000209099210 */ /* 0x000fe40007ffe0ff */
[----:B------:R-:W-:Y:S01]  /*07f0*/  @!P0 IADD3 R6, PT, PT, -R6, RZ, RZ ;  /* 0x000000ff06068210 */ /* 0x000fe20007ffe1ff */
[----:B------:R-:W-:Y:S01]  /*0800*/  @!P2 IMAD.IADD R10, R10, 0x1, -R12 ;  /* 0x000000010a0aa824 */ /* 0x000fe200078e0a0c */
[----:B------:R-:W-:Y:S01]  /*0810*/  ISETP.NE.AND P0, PT, R4, RZ, PT ;  /* 0x000000ff0400720c */ /* 0x000fe20003f05270 */
[----:B------:R-:W-:Y:S01]  /*0820*/  IMAD.MOV.U32 R2, RZ, RZ, R9 ;  /* 0x000000ffff027224 */ /* 0x000fe200078e0009 */
[----:B------:R-:W-:Y:S01]  /*0830*/  @!P3 LOP3.LUT R6, RZ, R15, RZ, 0x33, !PT ;  /* 0x0000000fff06b212 */ /* 0x000fe200078e33ff */
[----:B------:R-:W0:Y:S01]  /*0840*/  LDC.64 R8, c[0x0][0x390] ;  /* 0x0000e400ff087b82 */ /* 0x000e220000000a00 */
[----:B------:R-:W-:Y:S02]  /*0850*/  @!P5 IMAD.MOV R10, RZ, RZ, -R10 ;  /* 0x000000ffff0ad224 */ /* 0x000fe400078e0a0a */
[----:B------:R-:W-:Y:S01]  /*0860*/  @!P6 IADD3 R2, PT, PT, -R2, RZ, RZ ;  /* 0x000000ff0202e210 */ /* 0x000fe20007ffe1ff */
[----:B------:R-:W-:Y:S01]  /*0870*/  IMAD R15, R15, R6, RZ ;  /* 0x000000060f0f7224 */ /* 0x000fe200078e02ff */
[----:B------:R-:W-:-:S03]  /*0880*/  @!P4 LOP3.LUT R2, RZ, R3, RZ, 0x33, !PT ;  /* 0x00000003ff02c212 */ /* 0x000fc600078e33ff */
[----:B------:R-:W3:Y:S02]  /*0890*/  LDC R12, c[0x0][0x3b4] ;  /* 0x0000ed00ff0c7b82 */ /* 0x000ee40000000800 */
[----:B------:R-:W-:Y:S01]  /*08a0*/  @!P0 LOP3.LUT R10, RZ, R4, RZ, 0x33, !PT ;  /* 0x00000004ff0a8212 */ /* 0x000fe200078e33ff */
[----:B------:R-:W-:-:S04]  /*08b0*/  IMAD R15, R13, R2, R15 ;  /* 0x000000020d0f7224 */ /* 0x000fc800078e020f */
[----:B------:R-:W-:-:S04]  /*08c0*/  IMAD R7, R10, R5, R15 ;  /* 0x000000050a077224 */ /* 0x000fc800078e020f */
[----:B------:R-:W-:-:S04]  /*08d0*/  IMAD.IADD R7, R0, 0x1, R7 ;  /* 0x0000000100077824 */ /* 0x000fc800078e0207 */
[----:B0-----:R-:W-:-:S05]  /*08e0*/  IMAD.WIDE R8, R7, 0x4, R8 ;  /* 0x0000000407087825 */ /* 0x001fca00078e0208 */
[----:B-1----:R-:W5:Y:S01]  /*08f0*/  LDG.E R11, desc[UR4][R8.64] ;  /* 0x00000004080b7981 */ /* 0x002f62000c1e1900 */
[----:B------:R-:W-:Y:S01]  /*0900*/  IMAD R2, R6, R3, R2 ;  /* 0x0000000306027224 */ /* 0x000fe200078e0202 */
[----:B---3--:R-:W-:-:S04]  /*0910*/  IABS R15, R12 ;  /* 0x0000000c000f7213 */ /* 0x008fc80000000000 */
[----:B------:R-:W0:Y:S08]  /*0920*/  I2F.RP R13, R15 ;  /* 0x0000000f000d7306 */ /* 0x000e300000209400 */
[----:B0-----:R-:W0:Y:S02]  /*0930*/  MUFU.RCP R13, R13 ;  /* 0x0000000d000d7308 */ /* 0x001e240000001000 */
[----:B0-----:R-:W-:-:S06]  /*0940*/  IADD3 R4, PT, PT, R13, 0xffffffe, RZ ;  /* 0x0ffffffe0d047810 */ /* 0x001fcc0007ffe0ff */
[----:B------:R0:W1:Y:S02]  /*0950*/  F2I.FTZ.U32.TRUNC.NTZ R5, R4 ;  /* 0x0000000400057305 */ /* 0x000064000021f000 */
[----:B0-----:R-:W-:Y:S02]  /*0960*/  HFMA2 R4, -RZ, RZ, 0, 0 ;  /* 0x00000000ff047431 */ /* 0x001fe400000001ff */
[----:B-1----:R-:W-:-:S04]  /*0970*/  IMAD.MOV R14, RZ, RZ, -R5 ;  /* 0x000000ffff0e7224 */ /* 0x002fc800078e0a05 */
[----:B------:R-:W-:-:S04]  /*0980*/  IMAD R17, R14, R15, RZ ;  /* 0x0000000f0e117224 */ /* 0x000fc800078e02ff */
[----:B------:R-:W-:Y:S01]  /*0990*/  IMAD.HI.U32 R5, R5, R17, R4 ;  /* 0x0000001105057227 */ /* 0x000fe200078e0004 */
[----:B-----5:R-:W-:Y:S02]  /*09a0*/  IABS R8, R11 ;  /* 0x0000000b00087213 */ /* 0x020fe40000000000 */
[----:B------:R-:W-:-:S03]  /*09b0*/  LOP3.LUT R4, R11, R12, RZ, 0x3c, !PT ;  /* 0x0000000c0b047212 */ /* 0x000fc600078e3cff */
[----:B------:R-:W-:Y:S01]  /*09c0*/  IMAD.HI.U32 R5, R5, R8, RZ ;  /* 0x0000000805057227 */ /* 0x000fe200078e00ff */
[----:B------:R-:W-:-:S03]  /*09d0*/  ISETP.GE.AND P2, PT, R4, RZ, PT ;  /* 0x000000ff0400720c */ /* 0x000fc60003f46270 */
[----:B------:R-:W-:-:S04]  /*09e0*/  IMAD.MOV R9, RZ, RZ, -R5 ;  /* 0x000000ffff097224 */ /* 0x000fc800078e0a05 */
[----:B------:R-:W-:-:S05]  /*09f0*/  IMAD R8, R15, R9, R8 ;  /* 0x000000090f087224 */ /* 0x000fca00078e0208 */
[----:B------:R-:W-:-:S13]  /*0a00*/  ISETP.GT.U32.AND P1, PT, R15, R8, PT ;  /* 0x000000080f00720c */ /* 0x000fda0003f24070 */
[-C--:B------:R-:W-:Y:S01]  /*0a10*/  @!P1 IADD3 R8, PT, PT, R8, -R15.reuse, RZ ;  /* 0x8000000f08089210 */ /* 0x080fe20007ffe0ff */
[----:B------:R-:W-:Y:S01]  /*0a20*/  @!P1 VIADD R5, R5, 0x1 ;  /* 0x0000000105059836 */ /* 0x000fe20000000000 */
[----:B------:R-:W-:Y:S02]  /*0a30*/  ISETP.NE.AND P1, PT, R12, RZ, PT ;  /* 0x000000ff0c00720c */ /* 0x000fe40003f25270 */
[----:B------:R-:W-:Y:S02]  /*0a40*/  ISETP.GE.U32.AND P0, PT, R8, R15, PT ;  /* 0x0000000f0800720c */ /* 0x000fe40003f06070 */
[----:B------:R-:W0:Y:S11]  /*0a50*/  LDC.64 R8, c[0x0][0x380] ;  /* 0x0000e000ff087b82 */ /* 0x000e360000000a00 */
[----:B------:R-:W-:-:S05]  /*0a60*/  @P0 IADD3 R5, PT, PT, R5, 0x1, RZ ;  /* 0x0000000105050810 */ /* 0x000fca0007ffe0ff */
[----:B------:R-:W-:Y:S02]  /*0a70*/  IMAD.MOV.U32 R13, RZ, RZ, R5 ;  /* 0x000000ffff0d7224 */ /* 0x000fe400078e0005 */
[----:B------:R-:W1:Y:S03]  /*0a80*/  LDC.64 R4, c[0x0][0x388] ;  /* 0x0000e200ff047b82 */ /* 0x000e660000000a00 */
[----:B------:R-:W-:Y:S02]  /*0a90*/  @!P2 IADD3 R13, PT, PT, -R13, RZ, RZ ;  /* 0x000000ff0d0da210 */ /* 0x000fe40007ffe1ff */
[----:B------:R-:W-:Y:S01]  /*0aa0*/  @!P1 LOP3.LUT R13, RZ, R12, RZ, 0x33, !PT ;  /* 0x0000000cff0d9212 */ /* 0x000fe200078e33ff */
[----:B0-----:R-:W-:-:S04]  /*0ab0*/  IMAD.WIDE R8, R7, 0x4, R8 ;  /* 0x0000000407087825 */ /* 0x001fc800078e0208 */
[--C-:B------:R-:W-:Y:S02]  /*0ac0*/  IMAD.MOV R14, RZ, RZ, -R13.reuse ;  /* 0x000000ffff0e7224 */ /* 0x100fe400078e0a0d */
[----:B--2---:R-:W-:Y:S01]  /*0ad0*/  IMAD R13, R10, UR6, R13 ;  /* 0x000000060a0d7c24 */ /* 0x004fe2000f8e020d */
[----:B------:R-:W2:Y:S01]  /*0ae0*/  LDG.E R8, desc[UR4][R8.64] ;  /* 0x0000000408087981 */ /* 0x000ea2000c1e1900 */
[----:B------:R-:W-:Y:S02]  /*0af0*/  IMAD R11, R12, R14, R11 ;  /* 0x0000000e0c0b7224 */ /* 0x000fe400078e020b */
[----:B----4-:R-:W-:Y:S02]  /*0b00*/  IMAD R2, R2, UR8, R13 ;  /* 0x0000000802027c24 */ /* 0x010fe4000f8e020d */
[----:B------:R-:W-:-:S04]  /*0b10*/  IMAD R11, R0, UR6, R11 ;  /* 0x00000006000b7c24 */ /* 0x000fc8000f8e020b */
[----:B------:R-:W-:-:S04]  /*0b20*/  IMAD R11, R2, UR9, R11 ;  /* 0x00000009020b7c24 */ /* 0x000fc8000f8e020b */
[----:B-1----:R-:W-:-:S05]  /*0b30*/  IMAD.WIDE R4, R11, 0x4, R4 ;  /* 0x000000040b047825 */ /* 0x002fca00078e0204 */
[----:B------:R-:W2:Y:S02]  /*0b40*/  LDG.E R3, desc[UR4][R4.64] ;  /* 0x0000000404037981 */ /* 0x000ea4000c1e1900 */
[----:B--2---:R-:W-:-:S05]  /*0b50*/  FADD R3, R8, R3 ;  /* 0x0000000308037221 */ /* 0x004fca0000000000 */
[----:B------:R-:W-:Y:S01]  /*0b60*/  STG.E desc[UR4][R4.64], R3 ;  /* 0x0000000304007986 */ /* 0x000fe2000c101904 */
[----:B------:R-:W-:Y:S05]  /*0b70*/  EXIT ;  /* 0x000000000000794d */ /* 0x000fea0003800000 */
.L_x_0:
[----:B------:R-:W-:-:S00]  /*0b80*/  BRA `(.L_x_0) ;  /* 0xfffffffc00fc7947 */ /* 0x000fc0000383ffff */
[----:B------:R-:W-:-:S00]  /*0b90*/  NOP ;  /* 0x0000000000007918 */ /* 0x000fc00000000000 */
        /* <DEDUP_REMOVED lines=14> */
.L_x_93:


//--------------------- .text._Z26max_pooling_forward_kernelPfS_Piiiiiiiiii --------------------------
	.section	.text._Z26max_pooling_forward_kernelPfS_Piiiiiiiiii,"ax",@progbits
	.align	128
        .global         _Z26max_pooling_forward_kernelPfS_Piiiiiiiiii
        .type           _Z26max_pooling_forward_kernelPfS_Piiiiiiiiii,@function
        .size           _Z26max_pooling_forward_kernelPfS_Piiiiiiiiii,(.L_x_94 - _Z26max_pooling_forward_kernelPfS_Piiiiiiiiii)
        .other          _Z26max_pooling_forward_kernelPfS_Piiiiiiiiii,@"STO_CUDA_ENTRY STV_DEFAULT"
_Z26max_pooling_forward_kernelPfS_Piiiiiiiiii:
.text._Z26max_pooling_forward_kernelPfS_Piiiiiiiiii:
[----:B------:R-:W-:Y:S01]  /*0000*/  LDC R1, c[0x0][0x37c] ;  /* 0x0000df00ff017b82 */ /* 0x000fe20000000800 */
[----:B------:R-:W0:Y:S01]  /*0010*/  S2R R3, SR_TID.X ;  /* 0x0000000000037919 */ /* 0x000e220000002100 */
[----:B------:R-:W1:Y:S06]  /*0020*/  LDCU.64 UR4, c[0x0][0x398] ;  /* 0x00007300ff0477ac */ /* 0x000e6c0008000a00 */
[----:B------:R-:W0:Y:S01]  /*0030*/  S2UR UR6, SR_CTAID.X ;  /* 0x00000000000679c3 */ /* 0x000e220000002500 */
[----:B------:R-:W2:Y:S07]  /*0040*/  LDCU.64 UR10, c[0x0][0x3a8] ;  /* 0x00007500ff0a77ac */ /* 0x000eae0008000a00 */
[----:B------:R-:W0:Y:S01]  /*0050*/  LDC R6, c[0x0][0x360] ;  /* 0x0000d800ff067b82 */ /* 0x000e220000000800 */
[----:B-1----:R-:W-:-:S04]  /*0060*/  UIMAD UR4, UR5, UR4, URZ ;  /* 0x00000004050472a4 */ /* 0x002fc8000f8e02ff */
[----:B--2---:R-:W-:-:S04]  /*0070*/  UIMAD UR4, UR4, UR10, URZ ;  /* 0x0000000a040472a4 */ /* 0x004fc8000f8e02ff */
[----:B------:R-:W-:Y:S01]  /*0080*/  UIMAD UR4, UR4, UR11, URZ ;  /* 0x0000000b040472a4 */ /* 0x000fe2000f8e02ff */
[----:B0-----:R-:W-:-:S05]  /*0090*/  IMAD R6, R6, UR6, R3 ;  /* 0x0000000606067c24 */ /* 0x001fca000f8e0203 */
[----:B------:R-:W-:-:S13]  /*00a0*/  ISETP.GE.AND P0, PT, R6, UR4, PT ;  /* 0x0000000406007c0c */ /* 0x000fda000bf06270 */
[----:B------:R-:W-:Y:S05]  /*00b0*/  @P0 EXIT ;  /* 0x000000000000094d */ /* 0x000fea0003800000 */
[----:B------:R-:W-:Y:S01]  /*00c0*/  IMAD.U32 R0, RZ, RZ, UR11 ;  /* 0x0000000bff007e24 */ /* 0x000fe2000f8e00ff */
[----:B------:R-:W-:Y:S02]  /*00d0*/  UIMAD UR6, UR10, UR11, URZ ;  /* 0x0000000b0a0672a4 */ /* 0x000fe4000f8e02ff */
[----:B------:R-:W-:Y:S01]  /*00e0*/  IMAD.U32 R5, RZ, RZ, UR10 ;  /* 0x0000000aff057e24 */ /* 0x000fe2000f8e00ff */
[----:B------:R-:W-:Y:S01]  /*00f0*/  UIMAD UR4, UR5, UR10, URZ ;  /* 0x0000000a050472a4 */ /* 0x000fe2000f8e02ff */
[----:B------:R-:W-:Y:S01]  /*0100*/  BSSY.RECONVERGENT B1, `(.L_x_1) ;  /* 0x0000150000017945 */ /* 0x000fe20003800200 */
[----:B------:R-:W-:Y:S01]  /*0110*/  IABS R4, R0 ;  /* 0x0000000000047213 */ /* 0x000fe20000000000 */
[----:B------:R-:W0:Y:S01]  /*0120*/  LDCU UR7, c[0x0][0x3b8] ;  /* 0x00007700ff0777ac */ /* 0x000e220008000800 */
[----:B------:R-:W-:Y:S01]  /*0130*/  IABS R2, UR6 ;  /* 0x0000000600027c13 */ /* 0x000fe20008000000 */
[----:B------:R-:W-:Y:S01]  /*0140*/  IMAD.MOV.U32 R19, RZ, RZ, -0x800001 ;  /* 0xff7fffffff137424 */ /* 0x000fe200078e00ff */
[----:B------:R-:W1:Y:S01]  /*0150*/  I2F.RP R0, R4 ;  /* 0x0000000400007306 */ /* 0x000e620000209400 */
[----:B------:R-:W-:Y:S01]  /*0160*/  UIMAD UR4, UR4, UR11, URZ ;  /* 0x0000000b040472a4 */ /* 0x000fe2000f8e02ff */
[----:B------:R-:W-:Y:S01]  /*0170*/  IABS R14, UR6 ;  /* 0x00000006000e7c13 */ /* 0x000fe20008000000 */
[----:B------:R-:W2:Y:S01]  /*0180*/  LDCU UR12, c[0x0][0x3b0] ;  /* 0x00007600ff0c77ac */ /* 0x000ea20008000800 */
[----:B------:R-:W3:Y:S04]  /*0190*/  LDCU.64 UR8, c[0x0][0x358] ;  /* 0x00006b00ff0877ac */ /* 0x000ee80008000a00 */
[----:B------:R-:W4:Y:S08]  /*01a0*/  I2F.RP R3, R2 ;  /* 0x0000000200037306 */ /* 0x000f300000209400 */
[----:B-1----:R-:W1:Y:S08]  /*01b0*/  MUFU.RCP R0, R0 ;  /* 0x0000000000007308 */ /* 0x002e700000001000 */
[----:B----4-:R-:W4:Y:S01]  /*01c0*/  MUFU.RCP R3, R3 ;  /* 0x0000000300037308 */ /* 0x010f220000001000 */
[----:B-1----:R-:W-:Y:S01]  /*01d0*/  VIADD R8, R0, 0xffffffe ;  /* 0x0ffffffe00087836 */ /* 0x002fe20000000000 */
[----:B------:R-:W-:-:S06]  /*01e0*/  IABS R0, R5 ;  /* 0x0000000500007213 */ /* 0x000fcc0000000000 */
[----:B------:R1:W5:Y:S01]  /*01f0*/  F2I.FTZ.U32.TRUNC.NTZ R9, R8 ;  /* 0x0000000800097305 */ /* 0x000362000021f000 */
[----:B----4-:R-:W-:-:S07]  /*0200*/  VIADD R12, R3, 0xffffffe ;  /* 0x0ffffffe030c7836 */ /* 0x010fce0000000000 */
[----:B------:R4:W0:Y:S01]  /*0210*/  F2I.FTZ.U32.TRUNC.NTZ R13, R12 ;  /* 0x0000000c000d7305 */ /* 0x000822000021f000 */
[----:B-1----:R-:W-:Y:S02]  /*0220*/  IMAD.MOV.U32 R8, RZ, RZ, RZ ;  /* 0x000000ffff087224 */ /* 0x002fe400078e00ff */
[----:B-----5:R-:W-:-:S05]  /*0230*/  IMAD.MOV R7, RZ, RZ, -R9 ;  /* 0x000000ffff077224 */ /* 0x020fca00078e0a09 */
[----:B------:R-:W1:Y:S01]  /*0240*/  I2F.RP R3, R0 ;  /* 0x0000000000037306 */ /* 0x000e620000209400 */
[----:B----4-:R-:W-:Y:S02]  /*0250*/  IMAD.MOV.U32 R12, RZ, RZ, RZ ;  /* 0x000000ffff0c7224 */ /* 0x010fe400078e00ff */
[----:B------:R-:W-:Y:S02]  /*0260*/  IMAD.MOV.U32 R5, RZ, RZ, R7 ;  /* 0x000000ffff057224 */ /* 0x000fe400078e0007 */
[----:B------:R-:W-:Y:S02]  /*0270*/  IMAD.U32 R7, RZ, RZ, UR5 ;  /* 0x00000005ff077e24 */ /* 0x000fe4000f8e00ff */
[----:B------:R-:W-:-:S03]  /*0280*/  IMAD R5, R5, R4, RZ ;  /* 0x0000000405057224 */ /* 0x000fc600078e02ff */
[----:B------:R-:W-:Y:S01]  /*0290*/  IABS R7, R7 ;  /* 0x0000000700077213 */ /* 0x000fe20000000000 */
[----:B------:R-:W-:Y:S01]  /*02a0*/  IMAD.HI.U32 R8, R9, R5, R8 ;  /* 0x0000000509087227 */ /* 0x000fe200078e0008 */
[----:B------:R-:W-:Y:S02]  /*02b0*/  IABS R9, R6 ;  /* 0x0000000600097213 */ /* 0x000fe40000000000 */
[----:B------:R-:W4:Y:S01]  /*02c0*/  I2F.RP R15, R7 ;  /* 0x00000007000f7306 */ /* 0x000f220000209400 */
[----:B0-----:R-:W-:Y:S02]  /*02d0*/  IMAD.MOV R5, RZ, RZ, -R13 ;  /* 0x000000ffff057224 */ /* 0x001fe400078e0a0d */
[----:B------:R-:W-:Y:S01]  /*02e0*/  IMAD.HI.U32 R10, R8, R9, RZ ;  /* 0x00000009080a7227 */ /* 0x000fe200078e00ff */
[----:B------:R-:W-:-:S03]  /*02f0*/  IABS R8, UR4 ;  /* 0x0000000400087c13 */ /* 0x000fc60008000000 */
[----:B------:R-:W-:Y:S01]  /*0300*/  IMAD R5, R5, R2, RZ ;  /* 0x0000000205057224 */ /* 0x000fe200078e02ff */
[----:B------:R-:W-:Y:S01]  /*0310*/  IADD3 R11, PT, PT, -R10, RZ, RZ ;  /* 0x000000ff0a0b7210 */ /* 0x000fe20007ffe1ff */
[----:B-1----:R-:W0:Y:S02]  /*0320*/  MUFU.RCP R3, R3 ;  /* 0x0000000300037308 */ /* 0x002e240000001000 */
[----:B------:R-:W-:-:S04]  /*0330*/  IMAD.HI.U32 R12, R13, R5, R12 ;  /* 0x000000050d0c7227 */ /* 0x000fc800078e000c */
[----:B------:R-:W-:Y:S02]  /*0340*/  IMAD R13, R4, R11, R9 ;  /* 0x0000000b040d7224 */ /* 0x000fe400078e0209 */
[----:B------:R-:W-:Y:S01]  /*0350*/  IMAD.MOV R5, RZ, RZ, -R14 ;  /* 0x000000ffff057224 */ /* 0x000fe200078e0a0e */
[----:B------:R-:W1:Y:S01]  /*0360*/  I2F.RP R11, R8 ;  /* 0x00000008000b7306 */ /* 0x000e620000209400 */
[----:B------:R-:W-:Y:S01]  /*0370*/  IMAD.HI.U32 R14, R12, R9, RZ ;  /* 0x000000090c0e7227 */ /* 0x000fe200078e00ff */
[----:B------:R-:W-:-:S03]  /*0380*/  ISETP.GT.U32.AND P2, PT, R4, R13, PT ;  /* 0x0000000d0400720c */ /* 0x000fc60003f44070 */
[----:B------:R-:W-:-:S03]  /*0390*/  IMAD R5, R14, R5, R9 ;  /* 0x000000050e057224 */ /* 0x000fc600078e0209 */
[----:B----4-:R-:W4:Y:S01]  /*03a0*/  MUFU.RCP R15, R15 ;  /* 0x0000000f000f7308 */ /* 0x010f220000001000 */
[----:B0-----:R-:W-:Y:S01]  /*03b0*/  VIADD R3, R3, 0xffffffe ;  /* 0x0ffffffe03037836 */ /* 0x001fe20000000000 */
[----:B------:R-:W-:-:S05]  /*03c0*/  ISETP.GT.U32.AND P3, PT, R2, R5, PT ;  /* 0x000000050200720c */ /* 0x000fca0003f64070 */
[----:B------:R-:W-:Y:S01]  /*03d0*/  @!P2 IMAD.IADD R13, R13, 0x1, -R4 ;  /* 0x000000010d0da824 */ /* 0x000fe200078e0a04 */
[----:B------:R-:W0:Y:S01]  /*03e0*/  F2I.FTZ.U32.TRUNC.NTZ R3, R3 ;  /* 0x0000000300037305 */ /* 0x000e22000021f000 */
[----:B------:R-:W-:Y:S01]  /*03f0*/  @!P2 VIADD R10, R10, 0x1 ;  /* 0x000000010a0aa836 */ /* 0x000fe20000000000 */
[----:B------:R-:W-:Y:S02]  /*0400*/  ISETP.NE.AND P2, PT, RZ, UR11, PT ;  /* 0x0000000bff007c0c */ /* 0x000fe4000bf45270 */
[----:B------:R-:W-:Y:S02]  /*0410*/  ISETP.GE.U32.AND P1, PT, R13, R4, PT ;  /* 0x000000040d00720c */ /* 0x000fe40003f26070 */
[----:B------:R-:W-:Y:S01]  /*0420*/  LOP3.LUT R4, R6, UR11, RZ, 0x3c, !PT ;  /* 0x0000000b06047c12 */ /* 0x000fe2000f8e3cff */
[----:B------:R-:W-:Y:S01]  /*0430*/  @!P3 IMAD.IADD R5, R5, 0x1, -R2 ;  /* 0x000000010505b824 */ /* 0x000fe200078e0a02 */
[----:B-1----:R-:W1:Y:S01]  /*0440*/  MUFU.RCP R11, R11 ;  /* 0x0000000b000b7308 */ /* 0x002e620000001000 */
[----:B----4-:R-:W-:Y:S01]  /*0450*/  VIADD R15, R15, 0xffffffe ;  /* 0x0ffffffe0f0f7836 */ /* 0x010fe20000000000 */
[----:B------:R-:W-:Y:S01]  /*0460*/  ISETP.GE.AND P5, PT, R4, RZ, PT ;  /* 0x000000ff0400720c */ /* 0x000fe20003fa6270 */
[----:B------:R-:W-:Y:S01]  /*0470*/  @!P3 VIADD R14, R14, 0x1 ;  /* 0x000000010e0eb836 */ /* 0x000fe20000000000 */
[----:B------:R-:W-:-:S02]  /*0480*/  ISETP.GE.U32.AND P0, PT, R5, R2, PT ;  /* 0x000000020500720c */ /* 0x000fc40003f06070 */
[----:B------:R-:W-:Y:S01]  /*0490*/  LOP3.LUT R2, R6, UR6, RZ, 0x3c, !PT ;  /* 0x0000000606027c12 */ /* 0x000fe2000f8e3cff */
[----:B0-----:R-:W-:Y:S01]  /*04a0*/  IMAD.MOV R13, RZ, RZ, -R3 ;  /* 0x000000ffff0d7224 */ /* 0x001fe200078e0a03 */
[----:B------:R0:W4:Y:S01]  /*04b0*/  F2I.FTZ.U32.TRUNC.NTZ R5, R15 ;  /* 0x0000000f00057305 */ /* 0x000122000021f000 */
[----:B------:R-:W-:Y:S01]  /*04c0*/  @P1 VIADD R10, R10, 0x1 ;  /* 0x000000010a0a1836 */ /* 0x000fe20000000000 */
[----:B------:R-:W-:Y:S01]  /*04d0*/  ISETP.GE.AND P4, PT, R2, RZ, PT ;  /* 0x000000ff0200720c */ /* 0x000fe20003f86270 */
[----:B------:R-:W-:Y:S01]  /*04e0*/  IMAD R13, R13, R0, RZ ;  /* 0x000000000d0d7224 */ /* 0x000fe200078e02ff */
[----:B------:R-:W-:Y:S01]  /*04f0*/  ISETP.NE.AND P1, PT, RZ, UR6, PT ;  /* 0x00000006ff007c0c */ /* 0x000fe2000bf25270 */
[----:B------:R-:W-:Y:S01]  /*0500*/  IMAD.MOV.U32 R2, RZ, RZ, RZ ;  /* 0x000000ffff027224 */ /* 0x000fe200078e00ff */
[----:B------:R-:W-:Y:S02]  /*0510*/  MOV R12, R10 ;  /* 0x0000000a000c7202 */ /* 0x000fe40000000f00 */
[----:B------:R-:W-:Y:S01]  /*0520*/  ISETP.NE.AND P3, PT, RZ, UR10, PT ;  /* 0x0000000aff007c0c */ /* 0x000fe2000bf65270 */
[----:B-1----:R-:W-:-:S02]  /*0530*/  VIADD R11, R11, 0xffffffe ;  /* 0x0ffffffe0b0b7836 */ /* 0x002fc40000000000 */
[----:B------:R-:W-:Y:S01]  /*0540*/  @!P5 IMAD.MOV R12, RZ, RZ, -R12 ;  /* 0x000000ffff0cd224 */ /* 0x000fe200078e0a0c */
[----:B------:R-:W-:Y:S01]  /*0550*/  @!P2 LOP3.LUT R12, RZ, UR11, RZ, 0x33, !PT ;  /* 0x0000000bff0cac12 */ /* 0x000fe2000f8e33ff */
[----:B------:R-:W-:Y:S02]  /*0560*/  IMAD.HI.U32 R2, R3, R13, R2 ;  /* 0x0000000d03027227 */ /* 0x000fe400078e0002 */
[----:B------:R-:W1:Y:S01]  /*0570*/  F2I.FTZ.U32.TRUNC.NTZ R11, R11 ;  /* 0x0000000b000b7305 */ /* 0x000e62000021f000 */
[----:B0-----:R-:W-:Y:S01]  /*0580*/  IABS R15, R12 ;  /* 0x0000000c000f7213 */ /* 0x001fe20000000000 */
[----:B----4-:R-:W-:Y:S01]  /*0590*/  IMAD.MOV R4, RZ, RZ, -R5 ;  /* 0x000000ffff047224 */ /* 0x010fe200078e0a05 */
[----:B------:R-:W-:Y:S01]  /*05a0*/  ISETP.GE.AND P5, PT, R12, RZ, PT ;  /* 0x000000ff0c00720c */ /* 0x000fe20003fa6270 */
[----:B------:R-:W-:Y:S02]  /*05b0*/  @P0 VIADD R14, R14, 0x1 ;  /* 0x000000010e0e0836 */ /* 0x000fe40000000000 */
[----:B------:R-:W-:-:S04]  /*05c0*/  IMAD.HI.U32 R2, R2, R15, RZ ;  /* 0x0000000f02027227 */ /* 0x000fc800078e00ff */
[----:B------:R-:W-:Y:S01]  /*05d0*/  IMAD R3, R4, R7, RZ ;  /* 0x0000000704037224 */ /* 0x000fe200078e02ff */
[----:B------:R-:W-:Y:S01]  /*05e0*/  IADD3 R2, PT, PT, -R2, RZ, RZ ;  /* 0x000000ff02027210 */ /* 0x000fe20007ffe1ff */
[----:B------:R-:W-:Y:S02]  /*05f0*/  IMAD.MOV.U32 R4, RZ, RZ, RZ ;  /* 0x000000ffff047224 */ /* 0x000fe400078e00ff */
[----:B------:R-:W-:Y:S01]  /*0600*/  @!P4 IMAD.MOV R14, RZ, RZ, -R14 ;  /* 0x000000ffff0ec224 */ /* 0x000fe200078e0a0e */
[----:B------:R-:W-:Y:S01]  /*0610*/  @!P1 LOP3.LUT R14, RZ, UR6, RZ, 0x33, !PT ;  /* 0x00000006ff0e9c12 */ /* 0x000fe2000f8e33ff */
[----:B------:R-:W-:-:S03]  /*0620*/  IMAD.HI.U32 R4, R5, R3, R4 ;  /* 0x0000000305047227 */ /* 0x000fc600078e0004 */
[----:B------:R-:W-:Y:S01]  /*0630*/  IABS R13, R14 ;  /* 0x0000000e000d7213 */ /* 0x000fe20000000000 */
[----:B------:R-:W-:Y:S01]  /*0640*/  IMAD R3, R0, R2, R15 ;  /* 0x0000000200037224 */ /* 0x000fe200078e020f */
[----:B------:R-:W-:Y:S01]  /*0650*/  IABS R2, UR4 ;  /* 0x0000000400027c13 */ /* 0x000fe20008000000 */
[----:B-1----:R-:W-:Y:S02]  /*0660*/  IMAD.MOV R10, RZ, RZ, -R11 ;  /* 0x000000ffff0a7224 */ /* 0x002fe400078e0a0b */
[----:B------:R-:W-:Y:S01]  /*0670*/  IMAD.HI.U32 R4, R4, R13, RZ ;  /* 0x0000000d04047227 */ /* 0x000fe200078e00ff */
[----:B------:R-:W-:-:S03]  /*0680*/  ISETP.GT.U32.AND P0, PT, R0, R3, PT ;  /* 0x000000030000720c */ /* 0x000fc60003f04070 */
[----:B------:R-:W-:Y:S02]  /*0690*/  IMAD.MOV.U32 R5, RZ, RZ, R10 ;  /* 0x000000ffff057224 */ /* 0x000fe400078e000a */
[----:B------:R-:W-:Y:S02]  /*06a0*/  IMAD.MOV.U32 R10, RZ, RZ, RZ ;  /* 0x000000ffff0a7224 */ /* 0x000fe400078e00ff */
[----:B------:R-:W-:Y:S02]  /*06b0*/  IMAD R5, R5, R8, RZ ;  /* 0x0000000805057224 */ /* 0x000fe400078e02ff */
[----:B------:R-:W-:Y:S02]  /*06c0*/  IMAD.MOV R16, RZ, RZ, -R4 ;  /* 0x000000ffff107224 */ /* 0x000fe400078e0a04 */
[----:B------:R-:W-:Y:S02]  /*06d0*/  IMAD.HI.U32 R10, R11, R5, R10 ;  /* 0x000000050b0a7227 */ /* 0x000fe400078e000a */
[----:B------:R-:W2:Y:S02]  /*06e0*/  LDC R11, c[0x0][0x3a0] ;  /* 0x0000e800ff0b7b82 */ /* 0x000ea40000000800 */
[----:B------:R-:W-:-:S02]  /*06f0*/  @!P0 IMAD.IADD R3, R3, 0x1, -R0 ;  /* 0x0000000103038824 */ /* 0x000fc400078e0a00 */
[----:B------:R-:W-:Y:S02]  /*0700*/  IMAD.MOV R2, RZ, RZ, -R2 ;  /* 0x000000ffff027224 */ /* 0x000fe400078e0a02 */
[----:B------:R-:W-:Y:S01]  /*0710*/  IMAD.HI.U32 R4, R10, R9, RZ ;  /* 0x000000090a047227 */ /* 0x000fe200078e00ff */
[----:B------:R-:W-:-:S03]  /*0720*/  ISETP.GT.U32.AND P1, PT, R0, R3, PT ;  /* 0x000000030000720c */ /* 0x000fc60003f24070 */
[----:B------:R-:W-:Y:S01]  /*0730*/  IMAD R9, R4, R2, R9 ;  /* 0x0000000204097224 */ /* 0x000fe200078e0209 */
[----:B------:R-:W-:Y:S01]  /*0740*/  LOP3.LUT R2, R6, UR4, RZ, 0x3c, !PT ;  /* 0x0000000406027c12 */ /* 0x000fe2000f8e3cff */
[----:B------:R-:W-:-:S03]  /*0750*/  IMAD R5, R7, R16, R13 ;  /* 0x0000001007057224 */ /* 0x000fc600078e020d */
[----:B------:R-:W-:Y:S02]  /*0760*/  ISETP.GT.U32.AND P2, PT, R8, R9, PT ;  /* 0x000000090800720c */ /* 0x000fe40003f44070 */
[----:B------:R-:W-:-:S03]  /*0770*/  ISETP.GT.U32.AND P0, PT, R7, R5, PT ;  /* 0x000000050700720c */ /* 0x000fc60003f04070 */
[----:B------:R-:W-:Y:S01]  /*0780*/  @!P1 IMAD.IADD R3, R3, 0x1, -R0 ;  /* 0x0000000103039824 */ /* 0x000fe200078e0a00 */
[----:B------:R-:W-:-:S03]  /*0790*/  ISETP.GE.AND P1, PT, R2, RZ, PT ;  /* 0x000000ff0200720c */ /* 0x000fc60003f26270 */
[----:B------:R-:W-:-:S04]  /*07a0*/  IMAD.MOV.U32 R0, RZ, RZ, R3 ;  /* 0x000000ffff007224 */ /* 0x000fc800078e0003 */
[-C--:B------:R-:W-:Y:S01]  /*07b0*/  @!P2 IADD3 R9, PT, PT, R9, -R8.reuse, RZ ;  /* 0x800000080909a210 */ /* 0x080fe20007ffe0ff */
[----:B------:R-:W-:Y:S01]  /*07c0*/  @!P5 IMAD.MOV R0, RZ, RZ, -R0 ;  /* 0x000000ffff00d224 */ /* 0x000fe200078e0a00 */
[----:B------:R-:W-:Y:S01]  /*07d0*/  @!P3 LOP3.LUT R0, RZ, UR10, RZ, 0x33, !PT ;  /* 0x0000000aff00bc12 */ /* 0x000fe2000f8e33ff */
[----:B------:R-:W-:Y:S01]  /*07e0*/  @!P0 IMAD.IADD R5, R5, 0x1, -R7 ;  /* 0x0000000105058824 */ /* 0x000fe200078e0a07 */
[----:B------:R-:W-:Y:S01]  /*07f0*/  ISETP.GE.U32.AND P0, PT, R9, R8, PT ;  /* 0x000000080900720c */ /* 0x000fe20003f06070 */
[----:B------:R-:W-:Y:S01]  /*0800*/  @!P2 VIADD R4, R4, 0x1 ;  /* 0x000000010404a836 */ /* 0x000fe20000000000 */
[----:B------:R-:W-:Y:S01]  /*0810*/  ISETP.GE.AND P3, PT, R14, RZ, PT ;  /* 0x000000ff0e00720c */ /* 0x000fe20003f66270 */
[----:B------:R-:W-:Y:S01]  /*0820*/  IMAD R2, R0, UR7, RZ ;  /* 0x0000000700027c24 */ /* 0x000fe2000f8e02ff */
[----:B------:R-:W-:Y:S02]  /*0830*/  ISETP.GT.U32.AND P4, PT, R7, R5, PT ;  /* 0x000000050700720c */ /* 0x000fe40003f84070 */
[----:B------:R-:W-:-:S02]  /*0840*/  ISETP.NE.AND P2, PT, RZ, UR4, PT ;  /* 0x00000004ff007c0c */ /* 0x000fc4000bf45270 */
[----:B--2---:R-:W-:Y:S02]  /*0850*/  VIADDMNMX R3, R2, UR12, R11, PT ;  /* 0x0000000c02037c46 */ /* 0x004fe4000b80010b */
[----:B------:R-:W-:-:S03]  /*0860*/  MOV R8, 0xffffffff ;  /* 0xffffffff00087802 */ /* 0x000fc60000000f00 */
[----:B------:R-:W-:Y:S01]  /*0870*/  @P0 VIADD R4, R4, 0x1 ;  /* 0x0000000104040836 */ /* 0x000fe20000000000 */
[----:B------:R-:W-:-:S03]  /*0880*/  ISETP.GE.AND P0, PT, R2, R3, PT ;  /* 0x000000030200720c */ /* 0x000fc60003f06270 */
[----:B------:R-:W-:Y:S01]  /*0890*/  @!P4 IMAD.IADD R5, R5, 0x1, -R7 ;  /* 0x000000010505c824 */ /* 0x000fe200078e0a07 */
[----:B------:R-:W-:Y:S01]  /*08a0*/  ISETP.NE.AND P4, PT, RZ, UR5, PT ;  /* 0x00000005ff007c0c */ /* 0x000fe2000bf85270 */
[----:B------:R-:W-:Y:S02]  /*08b0*/  IMAD.MOV R7, RZ, RZ, -R12 ;  /* 0x000000ffff077224 */ /* 0x000fe400078e0a0c */
[----:B------:R-:W-:Y:S01]  /*08c0*/  @!P1 IMAD.MOV R4, RZ, RZ, -R4 ;  /* 0x000000ffff049224 */ /* 0x000fe200078e0a04 */
[----:B------:R-:W-:Y:S01]  /*08d0*/  @!P2 LOP3.LUT R4, RZ, UR4, RZ, 0x33, !PT ;  /* 0x00000004ff04ac12 */ /* 0x000fe2000f8e33ff */
[----:B------:R-:W-:Y:S02]  /*08e0*/  @!P3 IMAD.MOV R5, RZ, RZ, -R5 ;  /* 0x000000ffff05b224 */ /* 0x000fe400078e0a05 */
[----:B------:R-:W-:-:S06]  /*08f0*/  IMAD R6, R7, UR11, R6 ;  /* 0x0000000b07067c24 */ /* 0x000fcc000f8e0206 */
[----:B------:R-:W-:Y:S01]  /*0900*/  @!P4 LOP3.LUT R5, RZ, UR5, RZ, 0x33, !PT ;  /* 0x00000005ff05cc12 */ /* 0x000fe2000f8e33ff */
[----:B---3--:R-:W-:Y:S06]  /*0910*/  @P0 BRA `(.L_x_2) ;  /* 0x0000000c00380947 */ /* 0x008fec0003800000 */
[----:B------:R-:W0:Y:S01]  /*0920*/  LDC R9, c[0x0][0x3a4] ;  /* 0x0000e900ff097b82 */ /* 0x000e220000000800 */
[----:B------:R-:W0:Y:S01]  /*0930*/  LDCU UR10, c[0x0][0x3b4] ;  /* 0x00007680ff0a77ac */ /* 0x000e220008000800 */
[----:B------:R-:W-:Y:S02]  /*0940*/  IMAD R10, R6, UR7, RZ ;  /* 0x00000007060a7c24 */ /* 0x000fe4000f8e02ff */
[----:B------:R-:W-:Y:S02]  /*0950*/  IMAD R12, R4, UR5, R5 ;  /* 0x00000005040c7c24 */ /* 0x000fe4000f8e0205 */
[----:B------:R-:W-:Y:S02]  /*0960*/  IMAD.MOV.U32 R19, RZ, RZ, -0x800001 ;  /* 0xff7fffffff137424 */ /* 0x000fe400078e00ff */
[----:B------:R-:W-:Y:S02]  /*0970*/  IMAD.MOV.U32 R8, RZ, RZ, -0x1 ;  /* 0xffffffffff087424 */ /* 0x000fe400078e00ff */
[----:B------:R-:W-:Y:S01]  /*0980*/  IMAD.MOV.U32 R13, RZ, RZ, R2 ;  /* 0x000000ffff0d7224 */ /* 0x000fe200078e0002 */
[----:B0-----:R-:W-:-:S05]  /*0990*/  VIADDMNMX R9, R10, UR10, R9, PT ;  /* 0x0000000a0a097c46 */ /* 0x001fca000b800109 */
[----:B------:R-:W-:-:S05]  /*09a0*/  IMAD.IADD R17, R9, 0x1, -R10 ;  /* 0x0000000109117824 */ /* 0x000fca00078e0a0a */
[C---:B------:R-:W-:Y:S02]  /*09b0*/  LOP3.LUT R11, R17.reuse, 0x7, RZ, 0xc0, !PT ;  /* 0x00000007110b7812 */ /* 0x040fe400078ec0ff */
[C---:B------:R-:W-:Y:S02]  /*09c0*/  LOP3.LUT R18, R17.reuse, 0xfffffff0, RZ, 0xc0, !PT ;  /* 0xfffffff011127812 */ /* 0x040fe400078ec0ff */
[----:B------:R-:W-:Y:S01]  /*09d0*/  LOP3.LUT R16, R17, 0xf, RZ, 0xc0, !PT ;  /* 0x0000000f11107812 */ /* 0x000fe200078ec0ff */
[----:B------:R-:W-:Y:S01]  /*09e0*/  VIADD R7, R11, 0xffffffff ;  /* 0xffffffff0b077836 */ /* 0x000fe20000000000 */
[----:B------:R-:W-:Y:S01]  /*09f0*/  LOP3.LUT R17, R17, 0x3, RZ, 0xc0, !PT ;  /* 0x0000000311117812 */ /* 0x000fe200078ec0ff */
[----:B------:R-:W-:-:S03]  /*0a00*/  IMAD.MOV R18, RZ, RZ, -R18 ;  /* 0x000000ffff127224 */ /* 0x000fc600078e0a12 */
[----:B------:R-:W-:-:S13]  /*0a10*/  ISETP.GE.U32.AND P0, PT, R7, 0x3, PT ;  /* 0x000000030700780c */ /* 0x000fda0003f06070 */
.L_x_12:
[----:B------:R-:W-:Y:S01]  /*0a20*/  ISETP.GE.AND P1, PT, R10, R9, PT ;  /* 0x000000090a00720c */ /* 0x000fe20003f26270 */
[----:B------:R-:W-:-:S12]  /*0a30*/  BSSY.RECONVERGENT B0, `(.L_x_3) ;  /* 0x00000b9000007945 */ /* 0x000fd80003800200 */
[----:B------:R-:W-:Y:S05]  /*0a40*/  @P1 BRA `(.L_x_4) ;  /* 0x0000000800dc1947 */ /* 0x000fea0003800000 */
[----:B------:R-:W0:Y:S01]  /*0a50*/  LDC R22, c[0x0][0x3b4] ;  /* 0x0000ed00ff167b82 */ /* 0x000e220000000800 */
[----:B------:R-:W1:Y:S01]  /*0a60*/  LDCU UR10, c[0x0][0x3a0] ;  /* 0x00007400ff0a77ac */ /* 0x000e620008000800 */
[----:B------:R-:W-:Y:S01]  /*0a70*/  IMAD.IADD R7, R10, 0x1, -R9 ;  /* 0x000000010a077824 */ /* 0x000fe200078e0a09 */
[----:B------:R-:W-:Y:S01]  /*0a80*/  IADD3 R15, PT, PT, -R2, R13, RZ ;  /* 0x0000000d020f7210 */ /* 0x000fe20007ffe1ff */
[----:B------:R-:W-:Y:S01]  /*0a90*/  BSSY.RECONVERGENT B2, `(.L_x_5) ;  /* 0x0000054000027945 */ /* 0x000fe20003800200 */
[----:B------:R-:W-:Y:S01]  /*0aa0*/  ISETP.NE.AND P1, PT, R16, RZ, PT ;  /* 0x000000ff1000720c */ /* 0x000fe20003f25270 */
[--C-:B------:R-:W-:Y:S01]  /*0ab0*/  IMAD.MOV.U32 R21, RZ, RZ, R10.reuse ;  /* 0x000000ffff157224 */ /* 0x100fe200078e000a */
[----:B------:R-:W-:Y:S01]  /*0ac0*/  ISETP.GT.U32.AND P2, PT, R7, -0x10, PT ;  /* 0xfffffff00700780c */ /* 0x000fe20003f44070 */
[----:B-1----:R-:W-:Y:S02]  /*0ad0*/  IMAD R7, R12, UR10, R13 ;  /* 0x0000000a0c077c24 */ /* 0x002fe4000f8e020d */
[----:B0-----:R-:W-:-:S10]  /*0ae0*/  IMAD R20, R15, R22, -R10 ;  /* 0x000000160f147224 */ /* 0x001fd400078e0a0a */
[----:B------:R-:W-:Y:S05]  /*0af0*/  @P2 BRA `(.L_x_6) ;  /* 0x0000000400342947 */ /* 0x000fea0003800000 */
[----:B------:R-:W0:Y:S01]  /*0b00*/  LDCU UR10, c[0x0][0x3a4] ;  /* 0x00007480ff0a77ac */ /* 0x000e220008000800 */
[----:B------:R-:W-:Y:S02]  /*0b10*/  IMAD R22, R15, R22, 0x7 ;  /* 0x000000070f167424 */ /* 0x000fe400078e0216 */
[----:B------:R-:W-:Y:S02]  /*0b20*/  IMAD.MOV.U32 R24, RZ, RZ, R18 ;  /* 0x000000ffff187224 */ /* 0x000fe400078e0012 */
[--C-:B------:R-:W-:Y:S02]  /*0b30*/  IMAD.MOV.U32 R21, RZ, RZ, R10.reuse ;  /* 0x000000ffff157224 */ /* 0x100fe400078e000a */
[----:B0-----:R-:W-:-:S07]  /*0b40*/  IMAD R23, R7, UR10, R10 ;  /* 0x0000000a07177c24 */ /* 0x001fce000f8e020a */
.L_x_7:
[----:B------:R-:W0:Y:S02]  /*0b50*/  LDC.64 R14, c[0x0][0x380] ;  /* 0x0000e000ff0e7b82 */ /* 0x000e240000000a00 */
[----:B0-----:R-:W-:-:S05]  /*0b60*/  IMAD.WIDE R14, R23, 0x4, R14 ;  /* 0x00000004170e7825 */ /* 0x001fca00078e020e */
[----:B------:R-:W2:Y:S04]  /*0b70*/  LDG.E R26, desc[UR8][R14.64] ;  /* 0x000000080e1a7981 */ /* 0x000ea8000c1e1900 */
[----:B------:R-:W3:Y:S04]  /*0b80*/  LDG.E R25, desc[UR8][R14.64+0x4] ;  /* 0x000004080e197981 */ /* 0x000ee8000c1e1900 */
[----:B------:R-:W4:Y:S01]  /*0b90*/  LDG.E R27, desc[UR8][R14.64+0x8] ;  /* 0x000008080e1b7981 */ /* 0x000f22000c1e1900 */
[----:B--2---:R-:W-:-:S04]  /*0ba0*/  FSETP.GT.AND P6, PT, R26, R19, PT ;  /* 0x000000131a00720b */ /* 0x004fc80003fc4000 */
[----:B------:R-:W-:Y:S02]  /*0bb0*/  FSEL R28, R26, R19, P6 ;  /* 0x000000131a1c7208 */ /* 0x000fe40003000000 */
[----:B------:R-:W2:Y:S04]  /*0bc0*/  LDG.E R26, desc[UR8][R14.64+0xc] ;  /* 0x00000c080e1a7981 */ /* 0x000ea8000c1e1900 */
[----:B------:R-:W5:Y:S01]  /*0bd0*/  LDG.E R19, desc[UR8][R14.64+0x10] ;  /* 0x000010080e137981 */ /* 0x000f62000c1e1900 */
[----:B---3--:R-:W-:-:S04]  /*0be0*/  FSETP.GT.AND P5, PT, R25, R28, PT ;  /* 0x0000001c1900720b */ /* 0x008fc80003fa4000 */
[----:B------:R-:W-:-:S04]  /*0bf0*/  FSEL R25, R25, R28, P5 ;  /* 0x0000001c19197208 */ /* 0x000fc80002800000 */
[----:B----4-:R-:W-:-:S04]  /*0c00*/  FSETP.GT.AND P4, PT, R27, R25, PT ;  /* 0x000000191b00720b */ /* 0x010fc80003f84000 */
[----:B------:R-:W-:Y:S02]  /*0c10*/  FSEL R25, R27, R25, P4 ;  /* 0x000000191b197208 */ /* 0x000fe40002000000 */
[----:B------:R-:W3:Y:S02]  /*0c20*/  LDG.E R27, desc[UR8][R14.64+0x18] ;  /* 0x000018080e1b7981 */ /* 0x000ee4000c1e1900 */
[----:B--2---:R-:W-:-:S04]  /*0c30*/  FSETP.GT.AND P2, PT, R26, R25, PT ;  /* 0x000000191a00720b */ /* 0x004fc80003f44000 */
[----:B------:R-:W-:Y:S02]  /*0c40*/  FSEL R26, R26, R25, P2 ;  /* 0x000000191a1a7208 */ /* 0x000fe40001000000 */
[----:B------:R-:W2:Y:S02]  /*0c50*/  LDG.E R25, desc[UR8][R14.64+0x14] ;  /* 0x000014080e197981 */ /* 0x000ea4000c1e1900 */
[----:B-----5:R-:W-:-:S04]  /*0c60*/  FSETP.GT.AND P3, PT, R19, R26, PT ;  /* 0x0000001a1300720b */ /* 0x020fc80003f64000 */
[----:B------:R-:W-:Y:S02]  /*0c70*/  FSEL R28, R19, R26, P3 ;  /* 0x0000001a131c7208 */ /* 0x000fe40001800000 */
[----:B------:R-:W4:Y:S04]  /*0c80*/  LDG.E R26, desc[UR8][R14.64+0x1c] ;  /* 0x00001c080e1a7981 */ /* 0x000f28000c1e1900 */
[----:B------:R-:W5:Y:S01]  /*0c90*/  LDG.E R19, desc[UR8][R14.64+0x20] ;  /* 0x000020080e137981 */ /* 0x000f62000c1e1900 */
[C---:B------:R-:W-:Y:S02]  /*0ca0*/  @P6 VIADD R8, R22.reuse, 0xfffffff9 ;  /* 0xfffffff916086836 */ /* 0x040fe40000000000 */
[C---:B------:R-:W-:Y:S02]  /*0cb0*/  @P5 VIADD R8, R22.reuse, 0xfffffffa ;  /* 0xfffffffa16085836 */ /* 0x040fe40000000000 */
[----:B------:R-:W-:-:S02]  /*0cc0*/  @P4 VIADD R8, R22, 0xfffffffb ;  /* 0xfffffffb16084836 */ /* 0x000fc40000000000 */
[----:B------:R-:W-:Y:S01]  /*0cd0*/  @P2 VIADD R8, R22, 0xfffffffc ;  /* 0xfffffffc16082836 */ /* 0x000fe20000000000 */
[----:B--2---:R-:W-:-:S04]  /*0ce0*/  FSETP.GT.AND P6, PT, R25, R28, PT ;  /* 0x0000001c1900720b */ /* 0x004fc80003fc4000 */
[----:B------:R-:W-:Y:S02]  /*0cf0*/  FSEL R28, R25, R28, P6 ;  /* 0x0000001c191c7208 */ /* 0x000fe40003000000 */
[----:B------:R-:W2:Y:S02]  /*0d00*/  LDG.E R25, desc[UR8][R14.64+0x24] ;  /* 0x000024080e197981 */ /* 0x000ea4000c1e1900 */
[----:B---3--:R-:W-:-:S04]  /*0d10*/  FSETP.GT.AND P5, PT, R27, R28, PT ;  /* 0x0000001c1b00720b */ /* 0x008fc80003fa4000 */
[----:B------:R-:W-:-:S04]  /*0d20*/  FSEL R27, R27, R28, P5 ;  /* 0x0000001c1b1b7208 */ /* 0x000fc80002800000 */
[----:B----4-:R-:W-:-:S04]  /*0d30*/  FSETP.GT.AND P4, PT, R26, R27, PT ;  /* 0x0000001b1a00720b */ /* 0x010fc80003f84000 */
[----:B------:R-:W-:Y:S02]  /*0d40*/  FSEL R26, R26, R27, P4 ;  /* 0x0000001b1a1a7208 */ /* 0x000fe40002000000 */
[----:B------:R-:W3:Y:S02]  /*0d50*/  LDG.E R27, desc[UR8][R14.64+0x28] ;  /* 0x000028080e1b7981 */ /* 0x000ee4000c1e1900 */
[----:B-----5:R-:W-:-:S04]  /*0d60*/  FSETP.GT.AND P2, PT, R19, R26, PT ;  /* 0x0000001a1300720b */ /* 0x020fc80003f44000 */
[----:B------:R-:W-:Y:S02]  /*0d70*/  FSEL R28, R19, R26, P2 ;  /* 0x0000001a131c7208 */ /* 0x000fe40001000000 */
[----:B------:R-:W4:Y:S01]  /*0d80*/  LDG.E R26, desc[UR8][R14.64+0x2c] ;  /* 0x00002c080e1a7981 */ /* 0x000f22000c1e1900 */
[C---:B------:R-:W-:Y:S01]  /*0d90*/  @P3 VIADD R8, R22.reuse, 0xfffffffd ;  /* 0xfffffffd16083836 */ /* 0x040fe20000000000 */
[C---:B------:R-:W-:Y:S02]  /*0da0*/  @P6 IADD3 R8, PT, PT, R22.reuse, -0x2, RZ ;  /* 0xfffffffe16086810 */ /* 0x040fe40007ffe0ff */
[----:B------:R-:W5:Y:S01]  /*0db0*/  LDG.E R19, desc[UR8][R14.64+0x30] ;  /* 0x000030080e137981 */ /* 0x000f62000c1e1900 */
[----:B------:R-:W-:Y:S01]  /*0dc0*/  @P5 VIADD R8, R22, 0xffffffff ;  /* 0xffffffff16085836 */ /* 0x000fe20000000000 */
[----:B--2---:R-:W-:-:S04]  /*0dd0*/  FSETP.GT.AND P3, PT, R25, R28, PT ;  /* 0x0000001c1900720b */ /* 0x004fc80003f64000 */
[----:B------:R-:W-:Y:S02]  /*0de0*/  FSEL R25, R25, R28, P3 ;  /* 0x0000001c19197208 */ /* 0x000fe40001800000 */
[----:B------:R-:W2:Y:S02]  /*0df0*/  LDG.E R28, desc[UR8][R14.64+0x38] ;  /* 0x000038080e1c7981 */ /* 0x000ea4000c1e1900 */
[----:B---3--:R-:W-:-:S04]  /*0e00*/  FSETP.GT.AND P6, PT, R27, R25, PT ;  /* 0x000000191b00720b */ /* 0x008fc80003fc4000 */
[----:B------:R-:W-:Y:S02]  /*0e10*/  FSEL R25, R27, R25, P6 ;  /* 0x000000191b197208 */ /* 0x000fe40003000000 */
[----:B------:R-:W3:Y:S02]  /*0e20*/  LDG.E R27, desc[UR8][R14.64+0x3c] ;  /* 0x00003c080e1b7981 */ /* 0x000ee4000c1e1900 */
[----:B----4-:R-:W-:-:S04]  /*0e30*/  FSETP.GT.AND P5, PT, R26, R25, PT ;  /* 0x000000191a00720b */ /* 0x010fc80003fa4000 */
[----:B------:R-:W-:Y:S02]  /*0e40*/  FSEL R26, R26, R25, P5 ;  /* 0x000000191a1a7208 */ /* 0x000fe40002800000 */
[----:B------:R-:W4:Y:S01]  /*0e50*/  LDG.E R25, desc[UR8][R14.64+0x34] ;  /* 0x000034080e197981 */ /* 0x000f22000c1e1900 */
[C---:B------:R-:W-:Y:S02]  /*0e60*/  SEL R8, R22.reuse, R8, P4 ;  /* 0x0000000816087207 */ /* 0x040fe40002000000 */
[----:B-----5:R-:W-:Y:S01]  /*0e70*/  FSETP.GT.AND P4, PT, R19, R26, PT ;  /* 0x0000001a1300720b */ /* 0x020fe20003f84000 */
[----:B------:R-:W-:-:S03]  /*0e80*/  @P2 VIADD R8, R22, 0x1 ;  /* 0x0000000116082836 */ /* 0x000fc60000000000 */
[----:B------:R-:W-:Y:S01]  /*0e90*/  FSEL R26, R19, R26, P4 ;  /* 0x0000001a131a7208 */ /* 0x000fe20002000000 */
[----:B------:R-:W-:Y:S02]  /*0ea0*/  @P3 VIADD R8, R22, 0x2 ;  /* 0x0000000216083836 */ /* 0x000fe40000000000 */
[----:B------:R-:W-:Y:S02]  /*0eb0*/  VIADD R24, R24, 0x10 ;  /* 0x0000001018187836 */ /* 0x000fe40000000000 */
[C---:B------:R-:W-:Y:S02]  /*0ec0*/  @P6 VIADD R8, R22.reuse, 0x3 ;  /* 0x0000000316086836 */ /* 0x040fe40000000000 */
[C---:B------:R-:W-:Y:S02]  /*0ed0*/  @P5 VIADD R8, R22.reuse, 0x4 ;  /* 0x0000000416085836 */ /* 0x040fe40000000000 */
[----:B------:R-:W-:Y:S02]  /*0ee0*/  @P4 VIADD R8, R22, 0x5 ;  /* 0x0000000516084836 */ /* 0x000fe40000000000 */
[----:B------:R-:W-:-:S02]  /*0ef0*/  VIADD R21, R21, 0x10 ;  /* 0x0000001015157836 */ /* 0x000fc40000000000 */
[----:B------:R-:W-:Y:S01]  /*0f00*/  VIADD R23, R23, 0x10 ;  /* 0x0000001017177836 */ /* 0x000fe20000000000 */
[----:B----4-:R-:W-:-:S04]  /*0f10*/  FSETP.GT.AND P2, PT, R25, R26, PT ;  /* 0x0000001a1900720b */ /* 0x010fc80003f44000 */
[----:B------:R-:W-:-:S04]  /*0f20*/  FSEL R25, R25, R26, P2 ;  /* 0x0000001a19197208 */ /* 0x000fc80001000000 */
[----:B--2---:R-:W-:-:S04]  /*0f30*/  FSETP.GT.AND P3, PT, R28, R25, PT ;  /* 0x000000191c00720b */ /* 0x004fc80003f64000 */
[----:B------:R-:W-:Y:S01]  /*0f40*/  FSEL R19, R28, R25, P3 ;  /* 0x000000191c137208 */ /* 0x000fe20001800000 */
[----:B------:R-:W-:Y:S01]  /*0f50*/  @P2 VIADD R8, R22, 0x6 ;  /* 0x0000000616082836 */ /* 0x000fe20000000000 */
[----:B------:R-:W-:Y:S02]  /*0f60*/  ISETP.NE.AND P2, PT, R24, RZ, PT ;  /* 0x000000ff1800720c */ /* 0x000fe40003f45270 */
[----:B---3--:R-:W-:-:S05]  /*0f70*/  FSETP.GT.AND P5, PT, R27, R19, PT ;  /* 0x000000131b00720b */ /* 0x008fca0003fa4000 */
[----:B------:R-:W-:Y:S02]  /*0f80*/  @P3 IADD3 R8, PT, PT, R22, 0x7, RZ ;  /* 0x0000000716083810 */ /* 0x000fe40007ffe0ff */
[----:B------:R-:W-:-:S06]  /*0f90*/  FSEL R19, R27, R19, P5 ;  /* 0x000000131b137208 */ /* 0x000fcc0002800000 */
[C---:B------:R-:W-:Y:S02]  /*0fa0*/  @P5 VIADD R8, R22.reuse, 0x8 ;  /* 0x0000000816085836 */ /* 0x040fe40000000000 */
[----:B------:R-:W-:Y:S01]  /*0fb0*/  VIADD R22, R22, 0x10 ;  /* 0x0000001016167836 */ /* 0x000fe20000000000 */
[----:B------:R-:W-:Y:S06]  /*0fc0*/  @P2 BRA `(.L_x_7) ;  /* 0xfffffff800e02947 */ /* 0x000fec000383ffff */
.L_x_6:
[----:B------:R-:W-:Y:S05]  /*0fd0*/  BSYNC.RECONVERGENT B2 ;  /* 0x0000000000027941 */ /* 0x000fea0003800200 */
.L_x_5:
[----:B------:R-:W-:Y:S05]  /*0fe0*/  @!P1 BRA `(.L_x_4) ;  /* 0x0000000400749947 */ /* 0x000fea0003800000 */
[----:B------:R-:W-:Y:S01]  /*0ff0*/  VIADD R14, R16, 0xffffffff ;  /* 0xffffffff100e7836 */ /* 0x000fe20000000000 */
[----:B------:R-:W-:Y:S01]  /*1000*/  BSSY.RECONVERGENT B2, `(.L_x_8) ;  /* 0x000002a000027945 */ /* 0x000fe20003800200 */
[----:B------:R-:W-:-:S03]  /*1010*/  ISETP.NE.AND P1, PT, R11, RZ, PT ;  /* 0x000000ff0b00720c */ /* 0x000fc60003f25270 */
[----:B------:R-:W-:-:S13]  /*1020*/  ISETP.GE.U32.AND P2, PT, R14, 0x7, PT ;  /* 0x000000070e00780c */ /* 0x000fda0003f46070 */
[----:B------:R-:W-:Y:S05]  /*1030*/  @!P2 BRA `(.L_x_9) ;  /* 0x000000000098a947 */ /* 0x000fea0003800000 */
[----:B------:R-:W0:Y:S01]  /*1040*/  LDC.64 R14, c[0x0][0x380] ;  /* 0x0000e000ff0e7b82 */ /* 0x000e220000000a00 */
[----:B------:R-:W1:Y:S02]  /*1050*/  LDCU UR10, c[0x0][0x3a4] ;  /* 0x00007480ff0a77ac */ /* 0x000e640008000800 */
[----:B-1----:R-:W-:-:S04]  /*1060*/  IMAD R23, R7, UR10, R21 ;  /* 0x0000000a07177c24 */ /* 0x002fc8000f8e0215 */
[----:B0-----:R-:W-:-:S05]  /*1070*/  IMAD.WIDE R14, R23, 0x4, R14 ;  /* 0x00000004170e7825 */ /* 0x001fca00078e020e */
[----:B------:R-:W2:Y:S04]  /*1080*/  LDG.E R26, desc[UR8][R14.64] ;  /* 0x000000080e1a7981 */ /* 0x000ea8000c1e1900 */
[----:B------:R-:W3:Y:S04]  /*1090*/  LDG.E R25, desc[UR8][R14.64+0x4] ;  /* 0x000004080e197981 */ /* 0x000ee8000c1e1900 */
[----:B------:R-:W4:Y:S04]  /*10a0*/  LDG.E R23, desc[UR8][R14.64+0x8] ;  /* 0x000008080e177981 */ /* 0x000f28000c1e1900 */
[----:B------:R-:W5:Y:S04]  /*10b0*/  LDG.E R24, desc[UR8][R14.64+0xc] ;  /* 0x00000c080e187981 */ /* 0x000f68000c1e1900 */
[----:B------:R-:W5:Y:S01]  /*10c0*/  LDG.E R22, desc[UR8][R14.64+0x10] ;  /* 0x000010080e167981 */ /* 0x000f62000c1e1900 */
[----:B--2---:R-:W-:-:S04]  /*10d0*/  FSETP.GT.AND P3, PT, R26, R19, PT ;  /* 0x000000131a00720b */ /* 0x004fc80003f64000 */
[----:B------:R-:W-:Y:S02]  /*10e0*/  FSEL R26, R26, R19, P3 ;  /* 0x000000131a1a7208 */ /* 0x000fe40001800000 */
[----:B------:R-:W2:Y:S02]  /*10f0*/  LDG.E R19, desc[UR8][R14.64+0x14] ;  /* 0x000014080e137981 */ /* 0x000ea4000c1e1900 */
[----:B---3--:R-:W-:-:S04]  /*1100*/  FSETP.GT.AND P6, PT, R25, R26, PT ;  /* 0x0000001a1900720b */ /* 0x008fc80003fc4000 */
[----:B------:R-:W-:Y:S02]  /*1110*/  FSEL R28, R25, R26, P6 ;  /* 0x0000001a191c7208 */ /* 0x000fe40003000000 */
[----:B------:R-:W3:Y:S04]  /*1120*/  LDG.E R25, desc[UR8][R14.64+0x18] ;  /* 0x000018080e197981 */ /* 0x000ee8000c1e1900 */
[----:B------:R-:W3:Y:S01]  /*1130*/  LDG.E R26, desc[UR8][R14.64+0x1c] ;  /* 0x00001c080e1a7981 */ /* 0x000ee2000c1e1900 */
[----:B----4-:R-:W-:-:S04]  /*1140*/  FSETP.GT.AND P5, PT, R23, R28, PT ;  /* 0x0000001c1700720b */ /* 0x010fc80003fa4000 */
[----:B------:R-:W-:-:S04]  /*1150*/  FSEL R23, R23, R28, P5 ;  /* 0x0000001c17177208 */ /* 0x000fc80002800000 */
[----:B-----5:R-:W-:-:S04]  /*1160*/  FSETP.GT.AND P4, PT, R24, R23, PT ;  /* 0x000000171800720b */ /* 0x020fc80003f84000 */
[----:B------:R-:W-:Y:S01]  /*1170*/  FSEL R27, R24, R23, P4 ;  /* 0x00000017181b7208 */ /* 0x000fe20002000000 */
[----:B------:R-:W-:Y:S02]  /*1180*/  IMAD.IADD R23, R20, 0x1, R21 ;  /* 0x0000000114177824 */ /* 0x000fe400078e0215 */
[----:B------:R-:W-:Y:S01]  /*1190*/  VIADD R21, R21, 0x8 ;  /* 0x0000000815157836 */ /* 0x000fe20000000000 */
[CC--:B------:R-:W-:Y:S02]  /*11a0*/  FSETP.GT.AND P2, PT, R22.reuse, R27.reuse, PT ;  /* 0x0000001b1600720b */ /* 0x0c0fe40003f44000 */
[C---:B------:R-:W-:Y:S01]  /*11b0*/  SEL R8, R23.reuse, R8, P3 ;  /* 0x0000000817087207 */ /* 0x040fe20001800000 */
[C---:B------:R-:W-:Y:S01]  /*11c0*/  @P6 VIADD R8, R23.reuse, 0x1 ;  /* 0x0000000117086836 */ /* 0x040fe20000000000 */
[----:B------:R-:W-:Y:S01]  /*11d0*/  FSEL R22, R22, R27, P2 ;  /* 0x0000001b16167208 */ /* 0x000fe20001000000 */
[C---:B------:R-:W-:Y:S01]  /*11e0*/  @P5 VIADD R8, R23.reuse, 0x2 ;  /* 0x0000000217085836 */ /* 0x040fe20000000000 */
[----:B------:R-:W-:-:S07]  /*11f0*/  @P4 IADD3 R8, PT, PT, R23, 0x3, RZ ;  /* 0x0000000317084810 */ /* 0x000fce0007ffe0ff */
[----:B------:R-:W-:Y:S01]  /*1200*/  @P2 VIADD R8, R23, 0x4 ;  /* 0x0000000417082836 */ /* 0x000fe20000000000 */
[----:B--2---:R-:W-:-:S04]  /*1210*/  FSETP.GT.AND P3, PT, R19, R22, PT ;  /* 0x000000161300720b */ /* 0x004fc80003f64000 */
[----:B------:R-:W-:-:S04]  /*1220*/  FSEL R22, R19, R22, P3 ;  /* 0x0000001613167208 */ /* 0x000fc80001800000 */
[----:B---3--:R-:W-:-:S04]  /*1230*/  FSETP.GT.AND P6, PT, R25, R22, PT ;  /* 0x000000161900720b */ /* 0x008fc80003fc4000 */
[----:B------:R-:W-:Y:S01]  /*1240*/  FSEL R19, R25, R22, P6 ;  /* 0x0000001619137208 */ /* 0x000fe20003000000 */
[----:B------:R-:W-:-:S03]  /*1250*/  @P3 VIADD R8, R23, 0x5 ;  /* 0x0000000517083836 */ /* 0x000fc60000000000 */
[----:B------:R-:W-:-:S04]  /*1260*/  FSETP.GT.AND P4, PT, R26, R19, PT ;  /* 0x000000131a00720b */ /* 0x000fc80003f84000 */
[----:B------:R-:W-:Y:S01]  /*1270*/  FSEL R19, R26, R19, P4 ;  /* 0x000000131a137208 */ /* 0x000fe20002000000 */
[----:B------:R-:W-:-:S08]  /*1280*/  @P6 VIADD R8, R23, 0x6 ;  /* 0x0000000617086836 */ /* 0x000fd00000000000 */
[----:B------:R-:W-:-:S07]  /*1290*/  @P4 VIADD R8, R23, 0x7 ;  /* 0x0000000717084836 */ /* 0x000fce0000000000 */
.L_x_9:
[----:B------:R-:W-:Y:S05]  /*12a0*/  BSYNC.RECONVERGENT B2 ;  /* 0x0000000000027941 */ /* 0x000fea0003800200 */
.L_x_8:
[----:B------:R-:W-:Y:S05]  /*12b0*/  @!P1 BRA `(.L_x_4) ;  /* 0x0000000000c09947 */ /* 0x000fea0003800000 */
[----:B------:R-:W-:Y:S01]  /*12c0*/  BSSY.RECONVERGENT B2, `(.L_x_10) ;  /* 0x0000019000027945 */ /* 0x000fe20003800200 */
[----:B------:R-:W-:-:S03]  /*12d0*/  ISETP.NE.AND P1, PT, R17, RZ, PT ;  /* 0x000000ff1100720c */ /* 0x000fc60003f25270 */
[----:B------:R-:W-:Y:S10]  /*12e0*/  @!P0 BRA `(.L_x_11) ;  /* 0x0000000000588947 */ /* 0x000ff40003800000 */
[----:B------:R-:W0:Y:S01]  /*12f0*/  LDC.64 R14, c[0x0][0x380] ;  /* 0x0000e000ff0e7b82 */ /* 0x000e220000000a00 */
[----:B------:R-:W1:Y:S02]  /*1300*/  LDCU UR10, c[0x0][0x3a4] ;  /* 0x00007480ff0a77ac */ /* 0x000e640008000800 */
[----:B-1----:R-:W-:-:S04]  /*1310*/  IMAD R23, R7, UR10, R21 ;  /* 0x0000000a07177c24 */ /* 0x002fc8000f8e0215 */
[----:B0-----:R-:W-:-:S05]  /*1320*/  IMAD.WIDE R14, R23, 0x4, R14 ;  /* 0x00000004170e7825 */ /* 0x001fca00078e020e */
[----:B------:R-:W2:Y:S04]  /*1330*/  LDG.E R22, desc[UR8][R14.64] ;  /* 0x000000080e167981 */ /* 0x000ea8000c1e1900 */
[----:B------:R-:W3:Y:S04]  /*1340*/  LDG.E R24, desc[UR8][R14.64+0x4] ;  /* 0x000004080e187981 */ /* 0x000ee8000c1e1900 */
[----:B------:R-:W4:Y:S04]  /*1350*/  LDG.E R26, desc[UR8][R14.64+0x8] ;  /* 0x000008080e1a7981 */ /* 0x000f28000c1e1900 */
[----:B------:R-:W5:Y:S01]  /*1360*/  LDG.E R23, desc[UR8][R14.64+0xc] ;  /* 0x00000c080e177981 */ /* 0x000f62000c1e1900 */
[----:B--2---:R-:W-:-:S04]  /*1370*/  FSETP.GT.AND P2, PT, R22, R19, PT ;  /* 0x000000131600720b */ /* 0x004fc80003f44000 */
[----:B------:R-:W-:-:S04]  /*1380*/  FSEL R19, R22, R19, P2 ;  /* 0x0000001316137208 */ /* 0x000fc80001000000 */
[----:B---3--:R-:W-:-:S04]  /*1390*/  FSETP.GT.AND P3, PT, R24, R19, PT ;  /* 0x000000131800720b */ /* 0x008fc80003f64000 */
[----:B------:R-:W-:-:S04]  /*13a0*/  FSEL R19, R24, R19, P3 ;  /* 0x0000001318137208 */ /* 0x000fc80001800000 */
[----:B----4-:R-:W-:-:S04]  /*13b0*/  FSETP.GT.AND P4, PT, R26, R19, PT ;  /* 0x000000131a00720b */ /* 0x010fc80003f84000 */
[----:B------:R-:W-:Y:S01]  /*13c0*/  FSEL R26, R26, R19, P4 ;  /* 0x000000131a1a7208 */ /* 0x000fe20002000000 */
[----:B------:R-:W-:Y:S02]  /*13d0*/  IMAD.IADD R19, R20, 0x1, R21 ;  /* 0x0000000114137824 */ /* 0x000fe400078e0215 */
[----:B------:R-:W-:Y:S01]  /*13e0*/  VIADD R21, R21, 0x4 ;  /* 0x0000000415157836 */ /* 0x000fe20000000000 */
[----:B-----5:R-:W-:Y:S02]  /*13f0*/  FSETP.GT.AND P5, PT, R23, R26, PT ;  /* 0x0000001a1700720b */ /* 0x020fe40003fa4000 */
[C---:B------:R-:W-:Y:S01]  /*1400*/  SEL R8, R19.reuse, R8, P2 ;  /* 0x0000000813087207 */ /* 0x040fe20001000000 */
[C---:B------:R-:W-:Y:S02]  /*1410*/  @P3 VIADD R8, R19.reuse, 0x1 ;  /* 0x0000000113083836 */ /* 0x040fe40000000000 */
[----:B------:R-:W-:-:S08]  /*1420*/  @P4 VIADD R8, R19, 0x2 ;  /* 0x0000000213084836 */ /* 0x000fd00000000000 */
[----:B------:R-:W-:Y:S02]  /*1430*/  @P5 IADD3 R8, PT, PT, R19, 0x3, RZ ;  /* 0x0000000313085810 */ /* 0x000fe40007ffe0ff */
[----:B------:R-:W-:-:S07]  /*1440*/  FSEL R19, R23, R26, P5 ;  /* 0x0000001a17137208 */ /* 0x000fce0002800000 */
.L_x_11:
[----:B------:R-:W-:Y:S05]  /*1450*/  BSYNC.RECONVERGENT B2 ;  /* 0x0000000000027941 */ /* 0x000fea0003800200 */
.L_x_10:
[----:B------:R-:W-:Y:S05]  /*1460*/  @!P1 BRA `(.L_x_4) ;  /* 0x0000000000549947 */ /* 0x000fea0003800000 */
[----:B------:R-:W0:Y:S01]  /*1470*/  LDC.64 R14, c[0x0][0x380] ;  /* 0x0000e000ff0e7b82 */ /* 0x000e220000000a00 */
[----:B------:R-:W1:Y:S02]  /*1480*/  LDCU UR10, c[0x0][0x3a4] ;  /* 0x00007480ff0a77ac */ /* 0x000e640008000800 */
[----:B-1----:R-:W-:-:S04]  /*1490*/  IMAD R7, R7, UR10, R21 ;  /* 0x0000000a07077c24 */ /* 0x002fc8000f8e0215 */
[----:B0-----:R-:W-:-:S05]  /*14a0*/  IMAD.WIDE R14, R7, 0x4, R14 ;  /* 0x00000004070e7825 */ /* 0x001fca00078e020e */
[----:B------:R-:W2:Y:S01]  /*14b0*/  LDG.E R22, desc[UR8][R14.64] ;  /* 0x000000080e167981 */ /* 0x000ea2000c1e1900 */
[----:B------:R-:W-:Y:S01]  /*14c0*/  ISETP.NE.AND P2, PT, R17, 0x1, PT ;  /* 0x000000011100780c */ /* 0x000fe20003f45270 */
[----:B------:R-:W-:Y:S01]  /*14d0*/  IMAD.IADD R7, R20, 0x1, R21 ;  /* 0x0000000114077824 */ /* 0x000fe200078e0215 */
[----:B--2---:R-:W-:-:S04]  /*14e0*/  FSETP.GT.AND P1, PT, R22, R19, PT ;  /* 0x000000131600720b */ /* 0x004fc80003f24000 */
[----:B------:R-:W-:Y:S02]  /*14f0*/  FSEL R19, R22, R19, P1 ;  /* 0x0000001316137208 */ /* 0x000fe40000800000 */
[----:B------:R-:W-:-:S05]  /*1500*/  SEL R8, R7, R8, P1 ;  /* 0x0000000807087207 */ /* 0x000fca0000800000 */
[----:B------:R-:W-:Y:S05]  /*1510*/  @!P2 BRA `(.L_x_4) ;  /* 0x000000000028a947 */ /* 0x000fea0003800000 */
[----:B------:R-:W2:Y:S01]  /*1520*/  LDG.E R20, desc[UR8][R14.64+0x4] ;  /* 0x000004080e147981 */ /* 0x000ea2000c1e1900 */
[----:B------:R-:W-:Y:S02]  /*1530*/  ISETP.NE.AND P2, PT, R17, 0x2, PT ;  /* 0x000000021100780c */ /* 0x000fe40003f45270 */
[----:B--2---:R-:W-:-:S04]  /*1540*/  FSETP.GT.AND P1, PT, R20, R19, PT ;  /* 0x000000131400720b */ /* 0x004fc80003f24000 */
[----:B------:R-:W-:-:S09]  /*1550*/  FSEL R19, R20, R19, P1 ;  /* 0x0000001314137208 */ /* 0x000fd20000800000 */
[----:B------:R-:W-:Y:S01]  /*1560*/  @P1 VIADD R8, R7, 0x1 ;  /* 0x0000000107081836 */ /* 0x000fe20000000000 */
[----:B------:R-:W-:Y:S06]  /*1570*/  @!P2 BRA `(.L_x_4) ;  /* 0x000000000010a947 */ /* 0x000fec0003800000 */
[----:B------:R-:W2:Y:S02]  /*1580*/  LDG.E R14, desc[UR8][R14.64+0x8] ;  /* 0x000008080e0e7981 */ /* 0x000ea4000c1e1900 */
[----:B--2---:R-:W-:-:S13]  /*1590*/  FSETP.GT.AND P1, PT, R14, R19, PT ;  /* 0x000000130e00720b */ /* 0x004fda0003f24000 */
[----:B------:R-:W-:Y:S02]  /*15a0*/  @P1 VIADD R8, R7, 0x2 ;  /* 0x0000000207081836 */ /* 0x000fe40000000000 */
[----:B------:R-:W-:-:S07]  /*15b0*/  @P1 IMAD.MOV.U32 R19, RZ, RZ, R14 ;  /* 0x000000ffff131224 */ /* 0x000fce00078e000e */
.L_x_4:
[----:B------:R-:W-:Y:S05]  /*15c0*/  BSYNC.RECONVERGENT B0 ;  /* 0x0000000000007941 */ /* 0x000fea0003800200 */
.L_x_3:
[----:B------:R-:W-:-:S05]  /*15d0*/  VIADD R13, R13, 0x1 ;  /* 0x000000010d0d7836 */ /* 0x000fca0000000000 */
[----:B------:R-:W-:-:S13]  /*15e0*/  ISETP.NE.AND P1, PT, R13, R3, PT ;  /* 0x000000030d00720c */ /* 0x000fda0003f25270 */
[----:B------:R-:W-:Y:S05]  /*15f0*/  @P1 BRA `(.L_x_12) ;  /* 0xfffffff400081947 */ /* 0x000fea000383ffff */
.L_x_2:
[----:B------:R-:W-:Y:S05]  /*1600*/  BSYNC.RECONVERGENT B1 ;  /* 0x0000000000017941 */ /* 0x000fea0003800200 */
.L_x_1:
[----:B------:R-:W0:Y:S01]  /*1610*/  LDCU UR10, c[0x0][0x3ac] ;  /* 0x00007580ff0a77ac */ /* 0x000e220008000800 */
[----:B------:R-:W1:Y:S01]  /*1620*/  LDC.64 R2, c[0x0][0x388] ;  /* 0x0000e200ff027b82 */ /* 0x000e620000000a00 */
[----:B------:R-:W-:-:S04]  /*1630*/  IMAD R4, R4, UR4, RZ ;  /* 0x0000000404047c24 */ /* 0x000fc8000f8e02ff */
[----:B------:R-:W-:-:S03]  /*1640*/  IMAD R5, R5, UR6, R4 ;  /* 0x0000000605057c24 */ /* 0x000fc6000f8e0204 */
[----:B------:R-:W2:Y:S01]  /*1650*/  LDC.64 R10, c[0x0][0x390] ;  /* 0x0000e400ff0a7b82 */ /* 0x000ea20000000a00 */
[----:B0-----:R-:W-:-:S04]  /*1660*/  IMAD R5, R0, UR10, R5 ;  /* 0x0000000a00057c24 */ /* 0x001fc8000f8e0205 */
[----:B------:R-:W-:-:S04]  /*1670*/  IMAD.IADD R5, R6, 0x1, R5 ;  /* 0x0000000106057824 */ /* 0x000fc800078e0205 */
[----:B-1----:R-:W-:-:S05]  /*1680*/  IMAD.WIDE R2, R5, 0x4, R2 ;  /* 0x0000000405027825 */ /* 0x002fca00078e0202 */
[----:B------:R-:W-:Y:S01]  /*1690*/  STG.E desc[UR8][R2.64], R19 ;  /* 0x0000001302007986 */ /* 0x000fe2000c101908 */
[----:B--2---:R-:W-:-:S05]  /*16a0*/  IMAD.WIDE R4, R5, 0x4, R10 ;  /* 0x0000000405047825 */ /* 0x004fca00078e020a */
[----:B------:R-:W-:Y:S01]  /*16b0*/  STG.E desc[UR8][R4.64], R8 ;  /* 0x0000000804007986 */ /* 0x000fe2000c101908 */
[----:B------:R-:W-:Y:S05]  /*16c0*/  EXIT ;  /* 0x000000000000794d */ /* 0x000fea0003800000 */
.L_x_13:
        /* <DEDUP_REMOVED lines=11> */
.L_x_94:


//--------------------- .text._Z28convolutionBackwardKernel_dxiiiiPfiiiS_S_iiii --------------------------
	.section	.text._Z28convolutionBackwardKernel_dxiiiiPfiiiS_S_iiii,"ax",@progbits
	.align	128
        .global         _Z28convolutionBackwardKernel_dxiiiiPfiiiS_S_iiii
        .type           _Z28convolutionBackwardKernel_dxiiiiPfiiiS_S_iiii,@function
        .size           _Z28convolutionBackwardKernel_dxiiiiPfiiiS_S_iiii,(.L_x_95 - _Z28convolutionBackwardKernel_dxiiiiPfiiiS_S_iiii)
        .other          _Z28convolutionBackwardKernel_dxiiiiPfiiiS_S_iiii,@"STO_CUDA_ENTRY STV_DEFAULT"
_Z28convolutionBackwardKernel_dxiiiiPfiiiS_S_iiii:
.text._Z28convolutionBackwardKernel_dxiiiiPfiiiS_S_iiii:
[----:B------:R-:W-:Y:S01]  /*0000*/  LDC R1, c[0x0][0x37c] ;  /* 0x0000df00ff017b82 */ /* 0x000fe20000000800 */
[----:B------:R-:W0:Y:S07]  /*0010*/  S2R R0, SR_TID.X ;  /* 0x0000000000007919 */ /* 0x000e2e0000002100 */
[----:B------:R-:W1:Y:S01]  /*0020*/  S2UR UR12, SR_CTAID.Y ;  /* 0x00000000000c79c3 */ /* 0x000e620000002600 */
[----:B------:R-:W2:Y:S07]  /*0030*/  S2R R2, SR_TID.Y ;  /* 0x0000000000027919 */ /* 0x000eae0000002200 */
[----:B------:R-:W1:Y:S08]  /*0040*/  LDC.64 R6, c[0x0][0x380] ;  /* 0x0000e000ff067b82 */ /* 0x000e700000000a00 */
[----:B------:R-:W0:Y:S08]  /*0050*/  S2UR UR4, SR_CTAID.X ;  /* 0x00000000000479c3 */ /* 0x000e300000002500 */
[----:B------:R-:W0:Y:S08]  /*0060*/  LDC R3, c[0x0][0x360] ;  /* 0x0000d800ff037b82 */ /* 0x000e300000000800 */
[----:B------:R-:W3:Y:S01]  /*0070*/  S2UR UR11, SR_CTAID.Z ;  /* 0x00000000000b79c3 */ /* 0x000ee20000002700 */
[----:B-1----:R-:W-:-:S07]  /*0080*/  ISETP.LE.AND P0, PT, R7, UR12, PT ;  /* 0x0000000c07007c0c */ /* 0x002fce000bf03270 */
[----:B------:R-:W1:Y:S01]  /*0090*/  LDC.64 R4, c[0x0][0x388] ;  /* 0x0000e200ff047b82 */ /* 0x000e620000000a00 */
[----:B0-----:R-:W-:Y:S01]  /*00a0*/  IMAD R3, R3, UR4, R0 ;  /* 0x0000000403037c24 */ /* 0x001fe2000f8e0200 */
[----:B---3--:R-:W-:-:S04]  /*00b0*/  ISETP.LE.OR P0, PT, R6, UR11, P0 ;  /* 0x0000000b06007c0c */ /* 0x008fc80008703670 */
[----:B-1----:R-:W-:-:S04]  /*00c0*/  ISETP.GE.OR P0, PT, R3, R4, P0 ;  /* 0x000000040300720c */ /* 0x002fc80000706670 */
[----:B--2---:R-:W-:-:S13]  /*00d0*/  ISETP.GE.OR P0, PT, R2, R5, P0 ;  /* 0x000000050200720c */ /* 0x004fda0000706670 */
[----:B------:R-:W-:Y:S05]  /*00e0*/  @P0 EXIT ;  /* 0x000000000000094d */ /* 0x000fea0003800000 */
[----:B------:R-:W0:Y:S01]  /*00f0*/  LDCU UR4, c[0x0][0x398] ;  /* 0x00007300ff0477ac */ /* 0x000e220008000800 */
[----:B------:R-:W-:Y:S01]  /*0100*/  IMAD.MOV.U32 R0, RZ, RZ, RZ ;  /* 0x000000ffff007224 */ /* 0x000fe200078e00ff */
[----:B------:R-:W1:Y:S01]  /*0110*/  LDCU.64 UR14, c[0x0][0x358] ;  /* 0x00006b00ff0e77ac */ /* 0x000e620008000a00 */
[----:B0-----:R-:W-:-:S09]  /*0120*/  UISETP.GE.AND UP0, UPT, UR4, 0x1, UPT ;  /* 0x000000010400788c */ /* 0x001fd2000bf06270 */
[----:B-1----:R-:W-:Y:S05]  /*0130*/  BRA.U !UP0, `(.L_x_14) ;  /* 0x0000001d085c7547 */ /* 0x002fea000b800000 */
[----:B------:R-:W0:Y:S01]  /*0140*/  LDCU UR4, c[0x0][0x39c] ;  /* 0x00007380ff0477ac */ /* 0x000e220008000800 */
[----:B------:R-:W0:Y:S02]  /*0150*/  LDCU UR6, c[0x0][0x3a0] ;  /* 0x00007400ff0677ac */ /* 0x000e240008000800 */
[----:B0-----:R-:W-:-:S04]  /*0160*/  UISETP.LT.AND UP0, UPT, UR4, UR6, UPT ;  /* 0x000000060400728c */ /* 0x001fc8000bf01270 */
[----:B------:R-:W-:-:S04]  /*0170*/  USEL UR4, UR4, UR6, UP0 ;  /* 0x0000000604047287 */ /* 0x000fc80008000000 */
[----:B------:R-:W-:-:S09]  /*0180*/  UISETP.GE.AND UP0, UPT, UR4, 0x1, UPT ;  /* 0x000000010400788c */ /* 0x000fd2000bf06270 */
[----:B------:R-:W-:Y:S05]  /*0190*/  BRA.U !UP0, `(.L_x_14) ;  /* 0x0000001d08447547 */ /* 0x000fea000b800000 */
[----:B------:R-:W0:Y:S01]  /*01a0*/  LDCU UR4, c[0x0][0x3c4] ;  /* 0x00007880ff0477ac */ /* 0x000e220008000800 */
[----:B------:R-:W-:Y:S01]  /*01b0*/  IMAD.MOV.U32 R0, RZ, RZ, RZ ;  /* 0x000000ffff007224 */ /* 0x000fe200078e00ff */
[----:B------:R-:W-:Y:S01]  /*01c0*/  ULOP3.LUT UR6, UR6, 0x7ffffff8, URZ, 0xc0, !UPT ;  /* 0x7ffffff806067892 */ /* 0x000fe2000f8ec0ff */
[----:B0-----:R-:W-:Y:S02]  /*01d0*/  VIADD R2, R2, UR4 ;  /* 0x0000000402027c36 */ /* 0x001fe40008000000 */
[----:B------:R-:W-:Y:S01]  /*01e0*/  VIADD R4, R3, UR4 ;  /* 0x0000000403047c36 */ /* 0x000fe20008000000 */
[----:B------:R-:W-:-:S08]  /*01f0*/  UMOV UR4, URZ ;  /* 0x000000ff00047c82 */ /* 0x000fd00008000000 */
.L_x_22:
[----:B------:R-:W0:Y:S01]  /*0200*/  LDCU UR8, c[0x0][0x384] ;  /* 0x00007080ff0877ac */ /* 0x000e220008000800 */
[----:B------:R-:W1:Y:S01]  /*0210*/  LDCU UR5, c[0x0][0x398] ;  /* 0x00007300ff0577ac */ /* 0x000e620008000800 */
[----:B0-----:R-:W-:Y:S02]  /*0220*/  UIMAD UR8, UR4, UR8, UR12 ;  /* 0x00000008040872a4 */ /* 0x001fe4000f8e020c */
[----:B-1----:R-:W-:Y:S02]  /*0230*/  UIMAD UR13, UR11, UR5, UR4 ;  /* 0x000000050b0d72a4 */ /* 0x002fe4000f8e0204 */
[----:B------:R-:W-:-:S04]  /*0240*/  UIADD3 UR4, UPT, UPT, UR4, 0x1, URZ ;  /* 0x0000000104047890 */ /* 0x000fc8000fffe0ff */
[----:B------:R-:W-:-:S03]  /*0250*/  UISETP.NE.AND UP0, UPT, UR4, UR5, UPT ;  /* 0x000000050400728c */ /* 0x000fc6000bf05270 */
[----:B------:R-:W-:-:S08]  /*0260*/  UMOV UR5, URZ ;  /* 0x000000ff00057c82 */ /* 0x000fd00008000000 */
.L_x_21:
[----:B------:R-:W0:Y:S01]  /*0270*/  LDCU UR7, c[0x0][0x3c0] ;  /* 0x00007800ff0777ac */ /* 0x000e220008000800 */
[----:B------:R-:W-:Y:S01]  /*0280*/  VIADD R10, R4, -UR5 ;  /* 0x80000005040a7c36 */ /* 0x000fe20008000000 */
[----:B------:R-:W1:Y:S01]  /*0290*/  LDC R21, c[0x0][0x3b8] ;  /* 0x0000ee00ff157b82 */ /* 0x000e620000000800 */
[----:B------:R-:W-:Y:S01]  /*02a0*/  HFMA2 R23, -RZ, RZ, 0, 0 ;  /* 0x00000000ff177431 */ /* 0x000fe200000001ff */
[----:B------:R-:W2:Y:S02]  /*02b0*/  LDCU UR9, c[0x0][0x39c] ;  /* 0x00007380ff0977ac */ /* 0x000ea40008000800 */
[----:B------:R-:W-:Y:S01]  /*02c0*/  IABS R12, R10 ;  /* 0x0000000a000c7213 */ /* 0x000fe20000000000 */
[----:B0-----:R-:W-:Y:S01]  /*02d0*/  IMAD.U32 R5, RZ, RZ, UR7 ;  /* 0x00000007ff057e24 */ /* 0x001fe2000f8e00ff */
[----:B------:R-:W0:Y:S04]  /*02e0*/  LDCU UR7, c[0x0][0x3a0] ;  /* 0x00007400ff0777ac */ /* 0x000e280008000800 */
[-C--:B------:R-:W-:Y:S01]  /*02f0*/  IABS R6, R5.reuse ;  /* 0x0000000500067213 */ /* 0x080fe20000000000 */
[----:B--2---:R-:W-:Y:S01]  /*0300*/  UIMAD UR9, UR8, UR9, UR5 ;  /* 0x00000009080972a4 */ /* 0x004fe2000f8e0205 */
[----:B------:R-:W-:-:S02]  /*0310*/  LOP3.LUT R10, R10, R5, RZ, 0x3c, !PT ;  /* 0x000000050a0a7212 */ /* 0x000fc400078e3cff */
[----:B------:R-:W2:Y:S01]  /*0320*/  I2F.RP R11, R6 ;  /* 0x00000006000b7306 */ /* 0x000ea20000209400 */
[----:B------:R-:W-:Y:S02]  /*0330*/  ISETP.NE.AND P4, PT, R5, RZ, PT ;  /* 0x000000ff0500720c */ /* 0x000fe40003f85270 */
[----:B------:R-:W-:Y:S01]  /*0340*/  ISETP.GE.AND P2, PT, R10, RZ, PT ;  /* 0x000000ff0a00720c */ /* 0x000fe20003f46270 */
[----:B0-----:R-:W-:-:S04]  /*0350*/  IMAD.U32 R20, RZ, RZ, UR7 ;  /* 0x00000007ff147e24 */ /* 0x001fc8000f8e00ff */
[----:B--2---:R-:W0:Y:S02]  /*0360*/  MUFU.RCP R11, R11 ;  /* 0x0000000b000b7308 */ /* 0x004e240000001000 */
[----:B0-----:R-:W-:-:S06]  /*0370*/  IADD3 R8, PT, PT, R11, 0xffffffe, RZ ;  /* 0x0ffffffe0b087810 */ /* 0x001fcc0007ffe0ff */
[----:B------:R0:W2:Y:S02]  /*0380*/  F2I.FTZ.U32.TRUNC.NTZ R9, R8 ;  /* 0x0000000800097305 */ /* 0x0000a4000021f000 */
[----:B0-----:R-:W-:Y:S02]  /*0390*/  IMAD.MOV.U32 R8, RZ, RZ, RZ ;  /* 0x000000ffff087224 */ /* 0x001fe400078e00ff */
[----:B--2---:R-:W-:-:S04]  /*03a0*/  IMAD R7, R9, R6, RZ ;  /* 0x0000000609077224 */ /* 0x004fc800078e02ff */
[----:B------:R-:W-:-:S04]  /*03b0*/  IMAD.MOV R7, RZ, RZ, -R7 ;  /* 0x000000ffff077224 */ /* 0x000fc800078e0a07 */
[----:B------:R-:W-:-:S04]  /*03c0*/  IMAD.HI.U32 R7, R9, R7, R8 ;  /* 0x0000000709077227 */ /* 0x000fc800078e0008 */
[----:B------:R-:W-:Y:S02]  /*03d0*/  IMAD.MOV.U32 R8, RZ, RZ, R6 ;  /* 0x000000ffff087224 */ /* 0x000fe400078e0006 */
[----:B------:R-:W-:-:S04]  /*03e0*/  IMAD.HI.U32 R9, R7, R12, RZ ;  /* 0x0000000c07097227 */ /* 0x000fc800078e00ff */
[----:B------:R-:W-:-:S04]  /*03f0*/  IMAD.MOV R11, RZ, RZ, -R9 ;  /* 0x000000ffff0b7224 */ /* 0x000fc800078e0a09 */
[----:B------:R-:W-:-:S05]  /*0400*/  IMAD R11, R6, R11, R12 ;  /* 0x0000000b060b7224 */ /* 0x000fca00078e020c */
[----:B------:R-:W-:-:S13]  /*0410*/  ISETP.GT.U32.AND P1, PT, R8, R11, PT ;  /* 0x0000000b0800720c */ /* 0x000fda0003f24070 */
[----:B------:R-:W-:Y:S01]  /*0420*/  @!P1 IADD3 R11, PT, PT, R11, -R6, RZ ;  /* 0x800000060b0b9210 */ /* 0x000fe20007ffe0ff */
[----:B------:R-:W-:Y:S01]  /*0430*/  @!P1 VIADD R9, R9, 0x1 ;  /* 0x0000000109099836 */ /* 0x000fe20000000000 */
[----:B------:R-:W-:Y:S02]  /*0440*/  ISETP.GE.U32.AND P1, PT, R20, 0x8, PT ;  /* 0x000000081400780c */ /* 0x000fe40003f26070 */
[----:B------:R-:W-:-:S13]  /*0450*/  ISETP.GE.U32.AND P0, PT, R11, R8, PT ;  /* 0x000000080b00720c */ /* 0x000fda0003f06070 */
[----:B------:R-:W-:-:S04]  /*0460*/  @P0 VIADD R9, R9, 0x1 ;  /* 0x0000000109090836 */ /* 0x000fc80000000000 */
[----:B------:R-:W-:Y:S01]  /*0470*/  IMAD.MOV.U32 R10, RZ, RZ, R9 ;  /* 0x000000ffff0a7224 */ /* 0x000fe200078e0009 */
[----:B------:R-:W-:-:S03]  /*0480*/  LOP3.LUT R9, RZ, R5, RZ, 0x33, !PT ;  /* 0x00000005ff097212 */ /* 0x000fc600078e33ff */
[----:B------:R-:W-:-:S05]  /*0490*/  @!P2 IMAD.MOV R10, RZ, RZ, -R10 ;  /* 0x000000ffff0aa224 */ /* 0x000fca00078e0a0a */
[----:B------:R-:W-:-:S04]  /*04a0*/  SEL R10, R9, R10, !P4 ;  /* 0x0000000a090a7207 */ /* 0x000fc80006000000 */
[----:B-1----:R-:W-:Y:S01]  /*04b0*/  ISETP.GE.AND P0, PT, R10, R21, PT ;  /* 0x000000150a00720c */ /* 0x002fe20003f06270 */
[----:B------:R-:W-:-:S03]  /*04c0*/  IMAD R21, R21, UR13, R10 ;  /* 0x0000000d15157c24 */ /* 0x000fc6000f8e020a */
[----:B------:R-:W-:Y:S01]  /*04d0*/  ISETP.GT.AND P0, PT, R10, -0x1, !P0 ;  /* 0xffffffff0a00780c */ /* 0x000fe20004704270 */
[----:B------:R-:W-:-:S12]  /*04e0*/  @!P1 BRA `(.L_x_15) ;  /* 0x0000000c00449947 */ /* 0x000fd80003800000 */
[----:B------:R-:W0:Y:S01]  /*04f0*/  LDC R20, c[0x0][0x3a0] ;  /* 0x0000e800ff147b82 */ /* 0x000e220000000800 */
[----:B------:R-:W-:Y:S01]  /*0500*/  IMAD.MOV.U32 R23, RZ, RZ, RZ ;  /* 0x000000ffff177224 */ /* 0x000fe200078e00ff */
[----:B------:R-:W1:Y:S06]  /*0510*/  LDCU UR7, c[0x0][0x3bc] ;  /* 0x00007780ff0777ac */ /* 0x000e6c0008000800 */
[----:B------:R-:W2:Y:S08]  /*0520*/  LDC R5, c[0x0][0x3c0] ;  /* 0x0000f000ff057b82 */ /* 0x000eb00000000800 */
[----:B------:R-:W3:Y:S02]  /*0530*/  LDC.64 R10, c[0x0][0x3a8] ;  /* 0x0000ea00ff0a7b82 */ /* 0x000ee40000000a00 */
.L_x_16:
[----:B------:R-:W-:Y:S01]  /*0540*/  IMAD.IADD R12, R2, 0x1, -R23 ;  /* 0x00000001020c7824 */ /* 0x000fe200078e0a17 */
[-C--:B--2---:R-:W-:Y:S02]  /*0550*/  IABS R6, R5.reuse ;  /* 0x0000000500067213 */ /* 0x084fe40000000000 */
[----:B------:R-:W-:Y:S02]  /*0560*/  ISETP.NE.AND P4, PT, R5, RZ, PT ;  /* 0x000000ff0500720c */ /* 0x000fe40003f85270 */
[----:B------:R-:W-:Y:S02]  /*0570*/  IABS R9, R12 ;  /* 0x0000000c00097213 */ /* 0x000fe40000000000 */
[----:B------:R-:W-:-:S03]  /*0580*/  LOP3.LUT R12, R12, R5, RZ, 0x3c, !PT ;  /* 0x000000050c0c7212 */ /* 0x000fc600078e3cff */
[----:B------:R-:W-:Y:S01]  /*0590*/  IMAD.HI.U32 R7, R7, R9, RZ ;  /* 0x0000000907077227 */ /* 0x000fe200078e00ff */
[----:B------:R-:W-:-:S03]  /*05a0*/  ISETP.GE.AND P3, PT, R12, RZ, PT ;  /* 0x000000ff0c00720c */ /* 0x000fc60003f66270 */
[----:B------:R-:W-:-:S04]  /*05b0*/  IMAD.MOV R13, RZ, RZ, -R7 ;  /* 0x000000ffff0d7224 */ /* 0x000fc800078e0a07 */
[----:B------:R-:W-:Y:S02]  /*05c0*/  IMAD R9, R6, R13, R9 ;  /* 0x0000000d06097224 */ /* 0x000fe400078e0209 */
[----:B0-----:R-:W-:-:S03]  /*05d0*/  IMAD R13, R20, UR9, R23 ;  /* 0x00000009140d7c24 */ /* 0x001fc6000f8e0217 */
[----:B------:R-:W-:Y:S01]  /*05e0*/  ISETP.GT.U32.AND P2, PT, R8, R9, PT ;  /* 0x000000090800720c */ /* 0x000fe20003f44070 */
[----:B---3--:R-:W-:-:S12]  /*05f0*/  IMAD.WIDE R12, R13, 0x4, R10 ;  /* 0x000000040d0c7825 */ /* 0x008fd800078e020a */
[----:B------:R-:W-:Y:S02]  /*0600*/  @!P2 IMAD.IADD R9, R9, 0x1, -R6 ;  /* 0x000000010909a824 */ /* 0x000fe400078e0a06 */
[----:B------:R-:W-:-:S03]  /*0610*/  @!P2 VIADD R7, R7, 0x1 ;  /* 0x000000010707a836 */ /* 0x000fc60000000000 */
[----:B------:R-:W-:Y:S02]  /*0620*/  ISETP.GE.U32.AND P1, PT, R9, R8, PT ;  /* 0x000000080900720c */ /* 0x000fe40003f26070 */
[----:B------:R-:W-:-:S11]  /*0630*/  LOP3.LUT R9, RZ, R5, RZ, 0x33, !PT ;  /* 0x00000005ff097212 */ /* 0x000fd600078e33ff */
[----:B------:R-:W-:-:S05]  /*0640*/  @P1 IADD3 R7, PT, PT, R7, 0x1, RZ ;  /* 0x0000000107071810 */ /* 0x000fca0007ffe0ff */
[----:B------:R-:W-:-:S05]  /*0650*/  @!P3 IMAD.MOV R7, RZ, RZ, -R7 ;  /* 0x000000ffff07b224 */ /* 0x000fca00078e0a07 */
[----:B------:R-:W-:-:S04]  /*0660*/  SEL R8, R9, R7, !P4 ;  /* 0x0000000709087207 */ /* 0x000fc80006000000 */
[----:B-1----:R-:W-:-:S04]  /*0670*/  ISETP.GE.AND P1, PT, R8, UR7, PT ;  /* 0x0000000708007c0c */ /* 0x002fc8000bf26270 */
[----:B------:R-:W-:-:S04]  /*0680*/  ISETP.GT.AND P1, PT, R8, -0x1, !P1 ;  /* 0xffffffff0800780c */ /* 0x000fc80004f24270 */
[----:B------:R-:W-:-:S13]  /*0690*/  PLOP3.LUT P1, PT, P0, P1, PT, 0x80, 0x8 ;  /* 0x000000000008781c */ /* 0x000fda0000723070 */
[----:B------:R-:W0:Y:S01]  /*06a0*/  @P1 LDC.64 R14, c[0x0][0x390] ;  /* 0x0000e400ff0e1b82 */ /* 0x000e220000000a00 */
[----:B------:R-:W-:Y:S01]  /*06b0*/  @P1 IMAD R17, R21, UR7, R8 ;  /* 0x0000000715111c24 */ /* 0x000fe2000f8e0208 */
[----:B------:R-:W2:Y:S03]  /*06c0*/  @P1 LDG.E R19, desc[UR14][R12.64] ;  /* 0x0000000e0c131981 */ /* 0x000ea6000c1e1900 */
[----:B0-----:R-:W-:-:S06]  /*06d0*/  @P1 IMAD.WIDE R16, R17, 0x4, R14 ;  /* 0x0000000411101825 */ /* 0x001fcc00078e020e */
[----:B------:R0:W2:Y:S01]  /*06e0*/  @P1 LDG.E R16, desc[UR14][R16.64] ;  /* 0x0000000e10101981 */ /* 0x0000a2000c1e1900 */
[----:B------:R-:W1:Y:S08]  /*06f0*/  I2F.RP R8, R6 ;  /* 0x0000000600087306 */ /* 0x000e700000209400 */
[----:B-1----:R-:W1:Y:S02]  /*0700*/  MUFU.RCP R8, R8 ;  /* 0x0000000800087308 */ /* 0x002e640000001000 */
[----:B-1----:R-:W-:-:S06]  /*0710*/  VIADD R14, R8, 0xffffffe ;  /* 0x0ffffffe080e7836 */ /* 0x002fcc0000000000 */
[----:B------:R1:W3:Y:S01]  /*0720*/  F2I.FTZ.U32.TRUNC.NTZ R15, R14 ;  /* 0x0000000e000f7305 */ /* 0x0002e2000021f000 */
[----:B------:R-:W-:-:S05]  /*0730*/  LOP3.LUT R7, RZ, R23, RZ, 0x33, !PT ;  /* 0x00000017ff077212 */ /* 0x000fca00078e33ff */
[----:B------:R-:W-:Y:S02]  /*0740*/  IMAD.IADD R18, R2, 0x1, R7 ;  /* 0x0000000102127824 */ /* 0x000fe400078e0207 */
[----:B-1----:R-:W-:Y:S02]  /*0750*/  IMAD.MOV.U32 R14, RZ, RZ, RZ ;  /* 0x000000ffff0e7224 */ /* 0x002fe400078e00ff */
[----:B---3--:R-:W-:-:S04]  /*0760*/  IMAD.MOV R25, RZ, RZ, -R15 ;  /* 0x000000ffff197224 */ /* 0x008fc800078e0a0f */
[----:B------:R-:W-:Y:S01]  /*0770*/  IMAD R7, R25, R6, RZ ;  /* 0x0000000619077224 */ /* 0x000fe200078e02ff */
[----:B0-----:R-:W-:-:S03]  /*0780*/  IABS R17, R18 ;  /* 0x0000001200117213 */ /* 0x001fc60000000000 */
[----:B------:R-:W-:-:S06]  /*0790*/  IMAD.HI.U32 R7, R15, R7, R14 ;  /* 0x000000070f077227 */ /* 0x000fcc00078e000e */
[----:B------:R-:W-:Y:S01]  /*07a0*/  IMAD.HI.U32 R15, R7, R17, RZ ;  /* 0x00000011070f7227 */ /* 0x000fe200078e00ff */
[----:B------:R-:W-:-:S04]  /*07b0*/  IADD3 R14, PT, PT, R2, -0x2, -R23 ;  /* 0xfffffffe020e7810 */ /* 0x000fc80007ffe817 */
[----:B------:R-:W-:Y:S02]  /*07c0*/  IADD3 R8, PT, PT, -R15, RZ, RZ ;  /* 0x000000ff0f087210 */ /* 0x000fe40007ffe1ff */
[----:B------:R-:W-:-:S03]  /*07d0*/  IABS R25, R14 ;  /* 0x0000000e00197213 */ /* 0x000fc60000000000 */
[----:B------:R-:W-:Y:S02]  /*07e0*/  IMAD R17, R6, R8, R17 ;  /* 0x0000000806117224 */ /* 0x000fe400078e0211 */
[----:B------:R-:W-:Y:S01]  /*07f0*/  IMAD.MOV.U32 R8, RZ, RZ, R6 ;  /* 0x000000ffff087224 */ /* 0x000fe200078e0006 */
[----:B------:R-:W-:Y:S01]  /*0800*/  LOP3.LUT R22, R14, R5, RZ, 0x3c, !PT ;  /* 0x000000050e167212 */ /* 0x000fe200078e3cff */
[----:B------:R-:W-:-:S03]  /*0810*/  IMAD.HI.U32 R14, R7, R25, RZ ;  /* 0x00000019070e7227 */ /* 0x000fc600078e00ff */
[----:B------:R-:W-:Y:S02]  /*0820*/  ISETP.GT.U32.AND P3, PT, R8, R17, PT ;  /* 0x000000110800720c */ /* 0x000fe40003f64070 */
[----:B------:R-:W-:Y:S01]  /*0830*/  ISETP.GE.AND P5, PT, R22, RZ, PT ;  /* 0x000000ff1600720c */ /* 0x000fe20003fa6270 */
[----:B------:R-:W-:-:S04]  /*0840*/  IMAD.MOV R22, RZ, RZ, -R14 ;  /* 0x000000ffff167224 */ /* 0x000fc800078e0a0e */
[----:B------:R-:W-:-:S06]  /*0850*/  IMAD R25, R6, R22, R25 ;  /* 0x0000001606197224 */ /* 0x000fcc00078e0219 */
[----:B------:R-:W-:Y:S01]  /*0860*/  @!P3 IMAD.IADD R17, R17, 0x1, -R6 ;  /* 0x000000011111b824 */ /* 0x000fe200078e0a06 */
[----:B------:R-:W-:Y:S02]  /*0870*/  ISETP.GT.U32.AND P2, PT, R8, R25, PT ;  /* 0x000000190800720c */ /* 0x000fe40003f44070 */
[----:B------:R-:W-:Y:S02]  /*0880*/  IADD3 R22, PT, PT, R2, -0x3, -R23 ;  /* 0xfffffffd02167810 */ /* 0x000fe40007ffe817 */
[----:B------:R-:W-:Y:S02]  /*0890*/  ISETP.GE.U32.AND P6, PT, R17, R8, PT ;  /* 0x000000081100720c */ /* 0x000fe40003fc6070 */
[----:B------:R-:W-:Y:S02]  /*08a0*/  IABS R24, R22 ;  /* 0x0000001600187213 */ /* 0x000fe40000000000 */
[----:B------:R-:W-:Y:S01]  /*08b0*/  LOP3.LUT R18, R18, R5, RZ, 0x3c, !PT ;  /* 0x0000000512127212 */ /* 0x000fe200078e3cff */
[----:B------:R-:W-:-:S02]  /*08c0*/  @!P3 VIADD R15, R15, 0x1 ;  /* 0x000000010f0fb836 */ /* 0x000fc40000000000 */
[----:B------:R-:W-:Y:S01]  /*08d0*/  IMAD.HI.U32 R17, R7, R24, RZ ;  /* 0x0000001807117227 */ /* 0x000fe200078e00ff */
[----:B------:R-:W-:Y:S02]  /*08e0*/  ISETP.GE.AND P3, PT, R18, RZ, PT ;  /* 0x000000ff1200720c */ /* 0x000fe40003f66270 */
[----:B------:R-:W-:-:S03]  /*08f0*/  @!P2 IADD3 R25, PT, PT, R25, -R6, RZ ;  /* 0x800000061919a210 */ /* 0x000fc60007ffe0ff */
[----:B------:R-:W-:Y:S01]  /*0900*/  @P6 VIADD R15, R15, 0x1 ;  /* 0x000000010f0f6836 */ /* 0x000fe20000000000 */
[----:B------:R-:W-:Y:S01]  /*0910*/  ISETP.GE.U32.AND P6, PT, R25, R8, PT ;  /* 0x000000081900720c */ /* 0x000fe20003fc6070 */
[----:B------:R-:W-:-:S04]  /*0920*/  IMAD.MOV R25, RZ, RZ, -R17 ;  /* 0x000000ffff197224 */ /* 0x000fc800078e0a11 */
[----:B------:R-:W-:Y:S02]  /*0930*/  IMAD R25, R6, R25, R24 ;  /* 0x0000001906197224 */ /* 0x000fe400078e0218 */
[----:B------:R-:W-:-:S03]  /*0940*/  @!P3 IMAD.MOV R15, RZ, RZ, -R15 ;  /* 0x000000ffff0fb224 */ /* 0x000fc600078e0a0f */
[----:B------:R-:W-:Y:S01]  /*0950*/  ISETP.GT.U32.AND P3, PT, R8, R25, PT ;  /* 0x000000190800720c */ /* 0x000fe20003f64070 */
[----:B------:R-:W-:Y:S01]  /*0960*/  @!P2 VIADD R14, R14, 0x1 ;  /* 0x000000010e0ea836 */ /* 0x000fe20000000000 */
[----:B------:R-:W-:-:S03]  /*0970*/  SEL R26, R9, R15, !P4 ;  /* 0x0000000f091a7207 */ /* 0x000fc60006000000 */
[----:B------:R-:W-:Y:S01]  /*0980*/  @P6 VIADD R14, R14, 0x1 ;  /* 0x000000010e0e6836 */ /* 0x000fe20000000000 */
[----:B------:R-:W-:Y:S02]  /*0990*/  ISETP.GE.AND P2, PT, R26, UR7, PT ;  /* 0x000000071a007c0c */ /* 0x000fe4000bf46270 */
[----:B------:R-:W-:-:S05]  /*09a0*/  LOP3.LUT R22, R22, R5, RZ, 0x3c, !PT ;  /* 0x0000000516167212 */ /* 0x000fca00078e3cff */
[----:B------:R-:W-:-:S04]  /*09b0*/  @!P3 IADD3 R25, PT, PT, R25, -R6, RZ ;  /* 0x800000061919b210 */ /* 0x000fc80007ffe0ff */
[----:B------:R-:W-:Y:S01]  /*09c0*/  ISETP.GE.U32.AND P6, PT, R25, R8, PT ;  /* 0x000000081900720c */ /* 0x000fe20003fc6070 */
[----:B------:R-:W-:Y:S01]  /*09d0*/  @!P3 VIADD R17, R17, 0x1 ;  /* 0x000000011111b836 */ /* 0x000fe20000000000 */
[----:B------:R-:W-:Y:S02]  /*09e0*/  ISETP.GT.AND P2, PT, R26, -0x1, !P2 ;  /* 0xffffffff1a00780c */ /* 0x000fe40005744270 */
[----:B------:R-:W-:Y:S02]  /*09f0*/  ISETP.GE.AND P3, PT, R22, RZ, PT ;  /* 0x000000ff1600720c */ /* 0x000fe40003f66270 */
[----:B------:R-:W-:Y:S01]  /*0a00*/  PLOP3.LUT P2, PT, P0, P2, PT, 0x80, 0x8 ;  /* 0x000000000008781c */ /* 0x000fe20000745070 */
[----:B------:R-:W-:-:S06]  /*0a10*/  @!P5 IMAD.MOV R14, RZ, RZ, -R14 ;  /* 0x000000ffff0ed224 */ /* 0x000fcc00078e0a0e */
[----:B------:R-:W-:Y:S01]  /*0a20*/  @P6 VIADD R17, R17, 0x1 ;  /* 0x0000000111116836 */ /* 0x000fe20000000000 */
[----:B------:R-:W-:-:S04]  /*0a30*/  SEL R24, R9, R14, !P4 ;  /* 0x0000000e09187207 */ /* 0x000fc80006000000 */
[----:B------:R-:W-:Y:S01]  /*0a40*/  @!P3 IADD3 R17, PT, PT, -R17, RZ, RZ ;  /* 0x000000ff1111b210 */ /* 0x000fe20007ffe1ff */
[----:B------:R-:W3:Y:S03]  /*0a50*/  @P2 LDG.E R25, desc[UR14][R12.64+0x4] ;  /* 0x0000040e0c192981 */ /* 0x000ee6000c1e1900 */
[----:B------:R-:W-:-:S04]  /*0a60*/  SEL R22, R9, R17, !P4 ;  /* 0x0000001109167207 */ /* 0x000fc80006000000 */
[----:B------:R-:W-:-:S04]  /*0a70*/  ISETP.GE.AND P3, PT, R22, UR7, PT ;  /* 0x0000000716007c0c */ /* 0x000fc8000bf66270 */
[----:B------:R-:W-:-:S04]  /*0a80*/  ISETP.GT.AND P3, PT, R22, -0x1, !P3 ;  /* 0xffffffff1600780c */ /* 0x000fc80005f64270 */
[----:B------:R-:W-:Y:S01]  /*0a90*/  PLOP3.LUT P3, PT, P0, P3, PT, 0x80, 0x8 ;  /* 0x000000000008781c */ /* 0x000fe20000767070 */
[----:B------:R-:W-:Y:S02]  /*0aa0*/  @P2 IMAD R15, R21, UR7, R26 ;  /* 0x00000007150f2c24 */ /* 0x000fe4000f8e021a */
[----:B--2---:R-:W-:Y:S01]  /*0ab0*/  @P1 FFMA R0, R19, R16, R0 ;  /* 0x0000001013001223 */ /* 0x004fe20000000000 */
[C---:B------:R-:W-:Y:S01]  /*0ac0*/  ISETP.GE.AND P1, PT, R24.reuse, UR7, PT ;  /* 0x0000000718007c0c */ /* 0x040fe2000bf26270 */
[----:B------:R-:W0:Y:S03]  /*0ad0*/  @P2 LDC.64 R18, c[0x0][0x390] ;  /* 0x0000e400ff122b82 */ /* 0x000e260000000a00 */
[----:B------:R-:W-:-:S04]  /*0ae0*/  ISETP.GT.AND P1, PT, R24, -0x1, !P1 ;  /* 0xffffffff1800780c */ /* 0x000fc80004f24270 */
[----:B------:R-:W-:-:S13]  /*0af0*/  PLOP3.LUT P1, PT, P0, P1, PT, 0x80, 0x8 ;  /* 0x000000000008781c */ /* 0x000fda0000723070 */
[----:B------:R-:W1:Y:S01]  /*0b00*/  @P1 LDC.64 R16, c[0x0][0x390] ;  /* 0x0000e400ff101b82 */ /* 0x000e620000000a00 */
[----:B0-----:R-:W-:Y:S01]  /*0b10*/  @P2 IMAD.WIDE R18, R15, 0x4, R18 ;  /* 0x000000040f122825 */ /* 0x001fe200078e0212 */
[----:B------:R-:W2:Y:S06]  /*0b20*/  @P1 LDG.E R29, desc[UR14][R12.64+0x8] ;  /* 0x0000080e0c1d1981 */ /* 0x000eac000c1e1900 */
[----:B------:R-:W0:Y:S01]  /*0b30*/  @P3 LDC.64 R14, c[0x0][0x390] ;  /* 0x0000e400ff0e3b82 */ /* 0x000e220000000a00 */
[----:B------:R-:W-:Y:S01]  /*0b40*/  @P1 IMAD R27, R21, UR7, R24 ;  /* 0x00000007151b1c24 */ /* 0x000fe2000f8e0218 */
[----:B------:R4:W3:Y:S03]  /*0b50*/  @P2 LDG.E R19, desc[UR14][R18.64] ;  /* 0x0000000e12132981 */ /* 0x0008e6000c1e1900 */
[----:B-1----:R-:W-:-:S04]  /*0b60*/  @P1 IMAD.WIDE R16, R27, 0x4, R16 ;  /* 0x000000041b101825 */ /* 0x002fc800078e0210 */
[----:B------:R-:W-:Y:S02]  /*0b70*/  @P3 IMAD R27, R21, UR7, R22 ;  /* 0x00000007151b3c24 */ /* 0x000fe4000f8e0216 */
[----:B------:R1:W2:Y:S02]  /*0b80*/  @P1 LDG.E R17, desc[UR14][R16.64] ;  /* 0x0000000e10111981 */ /* 0x0002a4000c1e1900 */
[----:B0-----:R-:W-:Y:S02]  /*0b90*/  @P3 IMAD.WIDE R14, R27, 0x4, R14 ;  /* 0x000000041b0e3825 */ /* 0x001fe400078e020e */
[----:B------:R-:W5:Y:S04]  /*0ba0*/  @P3 LDG.E R27, desc[UR14][R12.64+0xc] ;  /* 0x00000c0e0c1b3981 */ /* 0x000f68000c1e1900 */
[----:B------:R-:W5:Y:S01]  /*0bb0*/  @P3 LDG.E R14, desc[UR14][R14.64] ;  /* 0x0000000e0e0e3981 */ /* 0x000f62000c1e1900 */
[----:B------:R-:W-:-:S04]  /*0bc0*/  IADD3 R22, PT, PT, R2, -0x4, -R23 ;  /* 0xfffffffc02167810 */ /* 0x000fc80007ffe817 */
[----:B------:R-:W-:-:S05]  /*0bd0*/  IABS R24, R22 ;  /* 0x0000001600187213 */ /* 0x000fca0000000000 */
[----:B----4-:R-:W-:Y:S01]  /*0be0*/  IMAD.HI.U32 R18, R7, R24, RZ ;  /* 0x0000001807127227 */ /* 0x010fe200078e00ff */
[----:B-1----:R-:W-:Y:S02]  /*0bf0*/  IADD3 R16, PT, PT, R2, -0x5, -R23 ;  /* 0xfffffffb02107810 */ /* 0x002fe40007ffe817 */
[----:B------:R-:W-:-:S04]  /*0c00*/  LOP3.LUT R22, R22, R5, RZ, 0x3c, !PT ;  /* 0x0000000516167212 */ /* 0x000fc800078e3cff */
[----:B------:R-:W-:Y:S01]  /*0c10*/  ISETP.GE.AND P5, PT, R22, RZ, PT ;  /* 0x000000ff1600720c */ /* 0x000fe20003fa6270 */
[----:B---3--:R-:W-:Y:S01]  /*0c20*/  @P2 FFMA R0, R25, R19, R0 ;  /* 0x0000001319002223 */ /* 0x008fe20000000000 */
[----:B------:R-:W-:Y:S01]  /*0c30*/  IMAD.MOV R19, RZ, RZ, -R18 ;  /* 0x000000ffff137224 */ /* 0x000fe200078e0a12 */
[----:B------:R-:W-:Y:S02]  /*0c40*/  IABS R25, R16 ;  /* 0x0000001000197213 */ /* 0x000fe40000000000 */
[----:B--2---:R-:W-:Y:S01]  /*0c50*/  @P1 FFMA R0, R29, R17, R0 ;  /* 0x000000111d001223 */ /* 0x004fe20000000000 */
[----:B------:R-:W-:-:S03]  /*0c60*/  IMAD R17, R6, R19, R24 ;  /* 0x0000001306117224 */ /* 0x000fc600078e0218 */
[----:B-----5:R-:W-:Y:S02]  /*0c70*/  @P3 FFMA R0, R27, R14, R0 ;  /* 0x0000000e1b003223 */ /* 0x020fe40000000000 */
[----:B------:R-:W-:Y:S02]  /*0c80*/  ISETP.GT.U32.AND P3, PT, R8, R17, PT ;  /* 0x000000110800720c */ /* 0x000fe40003f64070 */
[----:B------:R-:W-:Y:S01]  /*0c90*/  IADD3 R14, PT, PT, R2, -0x6, -R23 ;  /* 0xfffffffa020e7810 */ /* 0x000fe20007ffe817 */
[----:B------:R-:W-:-:S03]  /*0ca0*/  IMAD.HI.U32 R15, R7, R25, RZ ;  /* 0x00000019070f7227 */ /* 0x000fc600078e00ff */
[----:B------:R-:W-:Y:S01]  /*0cb0*/  IABS R22, R14 ;  /* 0x0000000e00167213 */ /* 0x000fe20000000000 */
[----:B------:R-:W-:-:S06]  /*0cc0*/  IMAD.MOV R19, RZ, RZ, -R15 ;  /* 0x000000ffff137224 */ /* 0x000fcc00078e0a0f */
[----:B------:R-:W-:-:S05]  /*0cd0*/  @!P3 IMAD.IADD R17, R17, 0x1, -R6 ;  /* 0x000000011111b824 */ /* 0x000fca00078e0a06 */
[----:B------:R-:W-:Y:S01]  /*0ce0*/  ISETP.GE.U32.AND P2, PT, R17, R8, PT ;  /* 0x000000081100720c */ /* 0x000fe20003f46070 */
[----:B------:R-:W-:-:S04]  /*0cf0*/  IMAD.HI.U32 R17, R7, R22, RZ ;  /* 0x0000001607117227 */ /* 0x000fc800078e00ff */
[----:B------:R-:W-:Y:S02]  /*0d00*/  IMAD R25, R6, R19, R25 ;  /* 0x0000001306197224 */ /* 0x000fe400078e0219 */
[----:B------:R-:W-:-:S04]  /*0d10*/  IMAD.MOV R19, RZ, RZ, -R17 ;  /* 0x000000ffff137224 */ /* 0x000fc800078e0a11 */
[----:B------:R-:W-:Y:S01]  /*0d20*/  IMAD R19, R6, R19, R22 ;  /* 0x0000001306137224 */ /* 0x000fe200078e0216 */
[----:B------:R-:W-:Y:S02]  /*0d30*/  ISETP.GT.U32.AND P1, PT, R8, R25, PT ;  /* 0x000000190800720c */ /* 0x000fe40003f24070 */
[----:B------:R-:W-:Y:S02]  /*0d40*/  @!P3 IADD3 R18, PT, PT, R18, 0x1, RZ ;  /* 0x000000011212b810 */ /* 0x000fe40007ffe0ff */
[----:B------:R-:W-:Y:S02]  /*0d50*/  ISETP.GT.U32.AND P3, PT, R8, R19, PT ;  /* 0x000000130800720c */ /* 0x000fe40003f64070 */
[----:B------:R-:W-:Y:S02]  /*0d60*/  IADD3 R22, PT, PT, R2, -0x7, -R23 ;  /* 0xfffffff902167810 */ /* 0x000fe40007ffe817 */
[----:B------:R-:W-:Y:S02]  /*0d70*/  LOP3.LUT R16, R16, R5, RZ, 0x3c, !PT ;  /* 0x0000000510107212 */ /* 0x000fe400078e3cff */
[----:B------:R-:W-:-:S03]  /*0d80*/  IABS R24, R22 ;  /* 0x0000001600187213 */ /* 0x000fc60000000000 */
[--C-:B------:R-:W-:Y:S01]  /*0d90*/  @!P1 IMAD.IADD R25, R25, 0x1, -R6.reuse ;  /* 0x0000000119199824 */ /* 0x100fe200078e0a06 */
[----:B------:R-:W-:Y:S01]  /*0da0*/  ISETP.GE.AND P6, PT, R16, RZ, PT ;  /* 0x000000ff1000720c */ /* 0x000fe20003fc6270 */
[----:B------:R-:W-:Y:S02]  /*0db0*/  @P2 VIADD R18, R18, 0x1 ;  /* 0x0000000112122836 */ /* 0x000fe40000000000 */
[----:B------:R-:W-:Y:S01]  /*0dc0*/  @!P3 IMAD.IADD R19, R19, 0x1, -R6 ;  /* 0x000000011313b824 */ /* 0x000fe200078e0a06 */
[----:B------:R-:W-:Y:S01]  /*0dd0*/  ISETP.GE.U32.AND P2, PT, R25, R8, PT ;  /* 0x000000081900720c */ /* 0x000fe20003f46070 */
[----:B------:R-:W-:-:S04]  /*0de0*/  IMAD.HI.U32 R16, R7, R24, RZ ;  /* 0x0000001807107227 */ /* 0x000fc800078e00ff */
[----:B------:R-:W-:Y:S01]  /*0df0*/  @!P5 IMAD.MOV R18, RZ, RZ, -R18 ;  /* 0x000000ffff12d224 */ /* 0x000fe200078e0a12 */
[----:B------:R-:W-:Y:S02]  /*0e00*/  ISETP.GE.U32.AND P5, PT, R19, R8, PT ;  /* 0x000000081300720c */ /* 0x000fe40003fa6070 */
[----:B------:R-:W-:Y:S01]  /*0e10*/  IADD3 R19, PT, PT, -R16, RZ, RZ ;  /* 0x000000ff10137210 */ /* 0x000fe20007ffe1ff */
[----:B------:R-:W-:-:S04]  /*0e20*/  @!P1 VIADD R15, R15, 0x1 ;  /* 0x000000010f0f9836 */ /* 0x000fc80000000000 */
[----:B------:R-:W-:Y:S02]  /*0e30*/  IMAD R19, R6, R19, R24 ;  /* 0x0000001306137224 */ /* 0x000fe400078e0218 */
[----:B------:R-:W-:-:S03]  /*0e40*/  @P2 VIADD R15, R15, 0x1 ;  /* 0x000000010f0f2836 */ /* 0x000fc60000000000 */
[----:B------:R-:W-:Y:S02]  /*0e50*/  ISETP.GT.U32.AND P2, PT, R8, R19, PT ;  /* 0x000000130800720c */ /* 0x000fe40003f44070 */
[----:B------:R-:W-:Y:S02]  /*0e60*/  SEL R18, R9, R18, !P4 ;  /* 0x0000001209127207 */ /* 0x000fe40006000000 */
[----:B------:R-:W-:Y:S02]  /*0e70*/  MOV R24, R15 ;  /* 0x0000000f00187202 */ /* 0x000fe40000000f00 */
[----:B------:R-:W-:Y:S02]  /*0e80*/  ISETP.GE.AND P1, PT, R18, UR7, PT ;  /* 0x0000000712007c0c */ /* 0x000fe4000bf26270 */
[----:B------:R-:W-:Y:S01]  /*0e90*/  LOP3.LUT R14, R14, R5, RZ, 0x3c, !PT ;  /* 0x000000050e0e7212 */ /* 0x000fe200078e3cff */
[----:B------:R-:W-:-:S04]  /*0ea0*/  @!P6 IMAD.MOV R24, RZ, RZ, -R24 ;  /* 0x000000ffff18e224 */ /* 0x000fc800078e0a18 */
[----:B------:R-:W-:Y:S01]  /*0eb0*/  @!P2 IMAD.IADD R19, R19, 0x1, -R6 ;  /* 0x000000011313a824 */ /* 0x000fe200078e0a06 */
[----:B------:R-:W-:Y:S01]  /*0ec0*/  ISETP.GT.AND P1, PT, R18, -0x1, !P1 ;  /* 0xffffffff1200780c */ /* 0x000fe20004f24270 */
[----:B------:R-:W-:Y:S01]  /*0ed0*/  @!P3 VIADD R17, R17, 0x1 ;  /* 0x000000011111b836 */ /* 0x000fe20000000000 */
[----:B------:R-:W-:Y:S02]  /*0ee0*/  ISETP.GE.AND P3, PT, R14, RZ, PT ;  /* 0x000000ff0e00720c */ /* 0x000fe40003f66270 */
[----:B------:R-:W-:Y:S02]  /*0ef0*/  ISETP.GE.U32.AND P6, PT, R19, R8, PT ;  /* 0x000000081300720c */ /* 0x000fe40003fc6070 */
[----:B------:R-:W-:Y:S01]  /*0f00*/  LOP3.LUT R22, R22, R5, RZ, 0x3c, !PT ;  /* 0x0000000516167212 */ /* 0x000fe200078e3cff */
[----:B------:R-:W-:Y:S01]  /*0f10*/  @P5 VIADD R17, R17, 0x1 ;  /* 0x0000000111115836 */ /* 0x000fe20000000000 */
[----:B------:R-:W-:Y:S02]  /*0f20*/  PLOP3.LUT P1, PT, P0, P1, PT, 0x80, 0x8 ;  /* 0x000000000008781c */ /* 0x000fe40000723070 */
[----:B------:R-:W-:Y:S01]  /*0f30*/  ISETP.GE.AND P5, PT, R22, RZ, PT ;  /* 0x000000ff1600720c */ /* 0x000fe20003fa6270 */
[----:B------:R-:W-:Y:S01]  /*0f40*/  @!P2 VIADD R16, R16, 0x1 ;  /* 0x000000011010a836 */ /* 0x000fe20000000000 */
[----:B------:R-:W-:-:S03]  /*0f50*/  SEL R24, R9, R24, !P4 ;  /* 0x0000001809187207 */ /* 0x000fc60006000000 */
[----:B------:R-:W-:Y:S02]  /*0f60*/  @!P3 IMAD.MOV R17, RZ, RZ, -R17 ;  /* 0x000000ffff11b224 */ /* 0x000fe400078e0a11 */
[----:B------:R-:W-:Y:S02]  /*0f70*/  @P6 IADD3 R16, PT, PT, R16, 0x1, RZ ;  /* 0x0000000110106810 */ /* 0x000fe40007ffe0ff */
[C---:B------:R-:W-:Y:S02]  /*0f80*/  ISETP.GE.AND P3, PT, R24.reuse, UR7, PT ;  /* 0x0000000718007c0c */ /* 0x040fe4000bf66270 */
[----:B------:R-:W0:Y:S01]  /*0f90*/  @P1 LDC.64 R14, c[0x0][0x390] ;  /* 0x0000e400ff0e1b82 */ /* 0x000e220000000a00 */
[----:B------:R-:W-:Y:S01]  /*0fa0*/  SEL R26, R9, R17, !P4 ;  /* 0x00000011091a7207 */ /* 0x000fe20006000000 */
[----:B------:R-:W-:Y:S01]  /*0fb0*/  @!P5 IMAD.MOV R16, RZ, RZ, -R16 ;  /* 0x000000ffff10d224 */ /* 0x000fe200078e0a10 */
[----:B------:R-:W-:Y:S02]  /*0fc0*/  ISETP.GT.AND P3, PT, R24, -0x1, !P3 ;  /* 0xffffffff1800780c */ /* 0x000fe40005f64270 */
[----:B------:R-:W-:-:S02]  /*0fd0*/  ISETP.GE.AND P2, PT, R26, UR7, PT ;  /* 0x000000071a007c0c */ /* 0x000fc4000bf46270 */
[----:B------:R-:W-:Y:S02]  /*0fe0*/  SEL R22, R9, R16, !P4 ;  /* 0x0000001009167207 */ /* 0x000fe40006000000 */
[----:B------:R-:W-:Y:S02]  /*0ff0*/  PLOP3.LUT P3, PT, P0, P3, PT, 0x80, 0x8 ;  /* 0x000000000008781c */ /* 0x000fe40000767070 */
[----:B------:R-:W-:Y:S02]  /*1000*/  ISETP.GT.AND P2, PT, R26, -0x1, !P2 ;  /* 0xffffffff1a00780c */ /* 0x000fe40005744270 */
[C---:B------:R-:W-:Y:S02]  /*1010*/  ISETP.GE.AND P5, PT, R22.reuse, UR7, PT ;  /* 0x0000000716007c0c */ /* 0x040fe4000bfa6270 */
[----:B------:R-:W-:Y:S02]  /*1020*/  PLOP3.LUT P2, PT, P0, P2, PT, 0x80, 0x8 ;  /* 0x000000000008781c */ /* 0x000fe40000745070 */
[----:B------:R-:W-:Y:S01]  /*1030*/  ISETP.GT.AND P5, PT, R22, -0x1, !P5 ;  /* 0xffffffff1600780c */ /* 0x000fe20006fa4270 */
[----:B------:R-:W-:-:S03]  /*1040*/  @P1 IMAD R17, R21, UR7, R18 ;  /* 0x0000000715111c24 */ /* 0x000fc6000f8e0212 */
[----:B------:R-:W-:Y:S01]  /*1050*/  PLOP3.LUT P5, PT, P0, P5, PT, 0x80, 0x8 ;  /* 0x000000000008781c */ /* 0x000fe200007ab070 */
[----:B------:R-:W1:Y:S01]  /*1060*/  @P3 LDC.64 R18, c[0x0][0x390] ;  /* 0x0000e400ff123b82 */ /* 0x000e620000000a00 */
[----:B0-----:R-:W-:-:S05]  /*1070*/  @P1 IMAD.WIDE R14, R17, 0x4, R14 ;  /* 0x00000004110e1825 */ /* 0x001fca00078e020e */
[----:B------:R0:W2:Y:S02]  /*1080*/  @P1 LDG.E R25, desc[UR14][R14.64] ;  /* 0x0000000e0e191981 */ /* 0x0000a4000c1e1900 */
[----:B------:R-:W3:Y:S01]  /*1090*/  @P2 LDC.64 R16, c[0x0][0x390] ;  /* 0x0000e400ff102b82 */ /* 0x000ee20000000a00 */
[C---:B------:R-:W-:Y:S02]  /*10a0*/  @P3 IMAD R27, R21.reuse, UR7, R24 ;  /* 0x00000007151b3c24 */ /* 0x040fe4000f8e0218 */
[----:B------:R-:W-:Y:S01]  /*10b0*/  @P2 IMAD R29, R21, UR7, R26 ;  /* 0x00000007151d2c24 */ /* 0x000fe2000f8e021a */
[----:B------:R-:W4:Y:S04]  /*10c0*/  @P5 LDG.E R24, desc[UR14][R12.64+0x1c] ;  /* 0x00001c0e0c185981 */ /* 0x000f28000c1e1900 */
[----:B0-----:R-:W0:Y:S01]  /*10d0*/  @P5 LDC.64 R14, c[0x0][0x390] ;  /* 0x0000e400ff0e5b82 */ /* 0x001e220000000a00 */
[----:B-1----:R-:W-:-:S02]  /*10e0*/  @P3 IMAD.WIDE R18, R27, 0x4, R18 ;  /* 0x000000041b123825 */ /* 0x002fc400078e0212 */
[----:B------:R-:W2:Y:S02]  /*10f0*/  @P1 LDG.E R27, desc[UR14][R12.64+0x10] ;  /* 0x0000100e0c1b1981 */ /* 0x000ea4000c1e1900 */
[----:B------:R-:W-:Y:S02]  /*1100*/  @P5 IMAD R22, R21, UR7, R22 ;  /* 0x0000000715165c24 */ /* 0x000fe4000f8e0216 */
[----:B------:R-:W5:Y:S01]  /*1110*/  @P3 LDG.E R19, desc[UR14][R18.64] ;  /* 0x0000000e12133981 */ /* 0x000f62000c1e1900 */
[----:B---3--:R-:W-:-:S03]  /*1120*/  @P2 IMAD.WIDE R16, R29, 0x4, R16 ;  /* 0x000000041d102825 */ /* 0x008fc600078e0210 */
[----:B------:R-:W5:Y:S04]  /*1130*/  @P3 LDG.E R29, desc[UR14][R12.64+0x14] ;  /* 0x0000140e0c1d3981 */ /* 0x000f68000c1e1900 */
[----:B------:R-:W3:Y:S01]  /*1140*/  @P2 LDG.E R17, desc[UR14][R16.64] ;  /* 0x0000000e10112981 */ /* 0x000ee2000c1e1900 */
[----:B0-----:R-:W-:-:S03]  /*1150*/  @P5 IMAD.WIDE R14, R22, 0x4, R14 ;  /* 0x00000004160e5825 */ /* 0x001fc600078e020e */
[----:B------:R-:W3:Y:S04]  /*1160*/  @P2 LDG.E R22, desc[UR14][R12.64+0x18] ;  /* 0x0000180e0c162981 */ /* 0x000ee8000c1e1900 */
[----:B------:R-:W4:Y:S01]  /*1170*/  @P5 LDG.E R15, desc[UR14][R14.64] ;  /* 0x0000000e0e0f5981 */ /* 0x000f22000c1e1900 */
[----:B------:R-:W-:Y:S02]  /*1180*/  VIADD R23, R23, 0x8 ;  /* 0x0000000817177836 */ /* 0x000fe40000000000 */
[----:B--2---:R-:W-:-:S03]  /*1190*/  @P1 FFMA R0, R27, R25, R0 ;  /* 0x000000191b001223 */ /* 0x004fc60000000000 */
[----:B------:R-:W-:Y:S01]  /*11a0*/  ISETP.NE.AND P1, PT, R23, UR6, PT ;  /* 0x0000000617007c0c */ /* 0x000fe2000bf25270 */
[----:B-----5:R-:W-:-:S04]  /*11b0*/  @P3 FFMA R0, R29, R19, R0 ;  /* 0x000000131d003223 */ /* 0x020fc80000000000 */
[----:B---3--:R-:W-:-:S04]  /*11c0*/  @P2 FFMA R0, R22, R17, R0 ;  /* 0x0000001116002223 */ /* 0x008fc80000000000 */
[----:B----4-:R-:W-:-:S04]  /*11d0*/  @P5 FFMA R0, R24, R15, R0 ;  /* 0x0000000f18005223 */ /* 0x010fc80000000000 */
[----:B------:R-:W-:Y:S05]  /*11e0*/  @P1 BRA `(.L_x_16) ;  /* 0xfffffff000d41947 */ /* 0x000fea000383ffff */
[----:B------:R-:W-:-:S07]  /*11f0*/  IMAD.U32 R23, RZ, RZ, UR6 ;  /* 0x00000006ff177e24 */ /* 0x000fce000f8e00ff */
.L_x_15:
[----:B------:R-:W0:Y:S02]  /*1200*/  LDCU UR7, c[0x0][0x3a0] ;  /* 0x00007400ff0777ac */ /* 0x000e240008000800 */
[----:B0-----:R-:W-:-:S04]  /*1210*/  ULOP3.LUT UR7, UR7, 0x7, URZ, 0xc0, !UPT ;  /* 0x0000000707077892 */ /* 0x001fc8000f8ec0ff */
[----:B------:R-:W-:-:S09]  /*1220*/  UISETP.NE.AND UP1, UPT, UR7, URZ, UPT ;  /* 0x000000ff0700728c */ /* 0x000fd2000bf25270 */
[----:B------:R-:W-:Y:S05]  /*1230*/  BRA.U !UP1, `(.L_x_17) ;  /* 0x0000000d09087547 */ /* 0x000fea000b800000 */
[----:B------:R-:W0:Y:S01]  /*1240*/  LDCU UR10, c[0x0][0x3a0] ;  /* 0x00007400ff0a77ac */ /* 0x000e220008000800 */
[----:B------:R-:W-:-:S04]  /*1250*/  UIADD3 UR7, UPT, UPT, UR7, -0x1, URZ ;  /* 0xffffffff07077890 */ /* 0x000fc8000fffe0ff */
[----:B------:R-:W-:Y:S02]  /*1260*/  UISETP.GE.U32.AND UP1, UPT, UR7, 0x3, UPT ;  /* 0x000000030700788c */ /* 0x000fe4000bf26070 */
[----:B0-----:R-:W-:-:S04]  /*1270*/  ULOP3.LUT UR10, UR10, 0x3, URZ, 0xc0, !UPT ;  /* 0x000000030a0a7892 */ /* 0x001fc8000f8ec0ff */
[----:B------:R-:W-:-:S03]  /*1280*/  UISETP.NE.AND UP2, UPT, UR10, URZ, UPT ;  /* 0x000000ff0a00728c */ /* 0x000fc6000bf45270 */
[----:B------:R-:W-:Y:S08]  /*1290*/  BRA.U !UP1, `(.L_x_18) ;  /* 0x0000000509887547 */ /* 0x000ff0000b800000 */
[C-C-:B------:R-:W-:Y:S01]  /*12a0*/  IMAD.IADD R22, R2.reuse, 0x1, -R23.reuse ;  /* 0x0000000102167824 */ /* 0x140fe200078e0a17 */
[----:B------:R-:W-:Y:S01]  /*12b0*/  LOP3.LUT R11, RZ, R23, RZ, 0x33, !PT ;  /* 0x00000017ff0b7212 */ /* 0x000fe200078e33ff */
[----:B------:R-:W0:Y:S01]  /*12c0*/  LDCU UR7, c[0x0][0x3bc] ;  /* 0x00007780ff0777ac */ /* 0x000e220008000800 */
[C---:B------:R-:W-:Y:S02]  /*12d0*/  IADD3 R14, PT, PT, R2.reuse, -0x2, -R23 ;  /* 0xfffffffe020e7810 */ /* 0x040fe40007ffe817 */
[----:B------:R-:W-:Y:S02]  /*12e0*/  IABS R17, R22 ;  /* 0x0000001600117213 */ /* 0x000fe40000000000 */
[----:B------:R-:W-:Y:S02]  /*12f0*/  IADD3 R16, PT, PT, R2, R11, RZ ;  /* 0x0000000b02107210 */ /* 0x000fe40007ffe0ff */
[----:B------:R-:W-:Y:S01]  /*1300*/  IABS R25, R14 ;  /* 0x0000000e00197213 */ /* 0x000fe20000000000 */
[----:B------:R-:W-:Y:S01]  /*1310*/  IMAD.HI.U32 R13, R7, R17, RZ ;  /* 0x00000011070d7227 */ /* 0x000fe200078e00ff */
[----:B------:R-:W-:-:S02]  /*1320*/  IABS R19, R16 ;  /* 0x0000001000137213 */ /* 0x000fc40000000000 */
[----:B------:R-:W-:Y:S01]  /*1330*/  IADD3 R18, PT, PT, R2, -0x3, -R23 ;  /* 0xfffffffd02127810 */ /* 0x000fe20007ffe817 */
[----:B------:R-:W-:Y:S01]  /*1340*/  IMAD.MOV R10, RZ, RZ, -R13 ;  /* 0x000000ffff0a7224 */ /* 0x000fe200078e0a0d */
[----:B------:R-:W-:Y:S01]  /*1350*/  LOP3.LUT R22, R22, R5, RZ, 0x3c, !PT ;  /* 0x0000000516167212 */ /* 0x000fe200078e3cff */
[C---:B------:R-:W-:Y:S01]  /*1360*/  IMAD.HI.U32 R12, R7.reuse, R19, RZ ;  /* 0x00000013070c7227 */ /* 0x040fe200078e00ff */
[----:B------:R-:W-:Y:S02]  /*1370*/  IABS R15, R18 ;  /* 0x00000012000f7213 */ /* 0x000fe40000000000 */
[----:B------:R-:W-:Y:S01]  /*1380*/  ISETP.GE.AND P3, PT, R22, RZ, PT ;  /* 0x000000ff1600720c */ /* 0x000fe20003f66270 */
[----:B------:R-:W-:Y:S01]  /*1390*/  IMAD R17, R6, R10, R17 ;  /* 0x0000000a06117224 */ /* 0x000fe200078e0211 */
[-C--:B------:R-:W-:Y:S01]  /*13a0*/  LOP3.LUT R16, R16, R5.reuse, RZ, 0x3c, !PT ;  /* 0x0000000510107212 */ /* 0x080fe200078e3cff */
[----:B------:R-:W-:Y:S01]  /*13b0*/  IMAD.MOV R10, RZ, RZ, -R12 ;  /* 0x000000ffff0a7224 */ /* 0x000fe200078e0a0c */
[----:B------:R-:W-:Y:S01]  /*13c0*/  LOP3.LUT R14, R14, R5, RZ, 0x3c, !PT ;  /* 0x000000050e0e7212 */ /* 0x000fe200078e3cff */
[----:B------:R-:W-:Y:S01]  /*13d0*/  IMAD.HI.U32 R11, R7, R25, RZ ;  /* 0x00000019070b7227 */ /* 0x000fe200078e00ff */
[----:B------:R-:W-:-:S02]  /*13e0*/  ISETP.GT.U32.AND P1, PT, R8, R17, PT ;  /* 0x000000110800720c */ /* 0x000fc40003f24070 */
[----:B------:R-:W-:Y:S01]  /*13f0*/  LOP3.LUT R18, R18, R5, RZ, 0x3c, !PT ;  /* 0x0000000512127212 */ /* 0x000fe200078e3cff */
[----:B------:R-:W-:Y:S02]  /*1400*/  IMAD R19, R6, R10, R19 ;  /* 0x0000000a06137224 */ /* 0x000fe400078e0213 */
[----:B------:R-:W-:Y:S02]  /*1410*/  IMAD.MOV R24, RZ, RZ, -R11 ;  /* 0x000000ffff187224 */ /* 0x000fe400078e0a0b */
[----:B------:R-:W-:Y:S01]  /*1420*/  IMAD.HI.U32 R10, R7, R15, RZ ;  /* 0x0000000f070a7227 */ /* 0x000fe200078e00ff */
[----:B------:R-:W-:-:S03]  /*1430*/  ISETP.GT.U32.AND P6, PT, R8, R19, PT ;  /* 0x000000130800720c */ /* 0x000fc60003fc4070 */
[----:B------:R-:W-:Y:S02]  /*1440*/  IMAD R25, R6, R24, R25 ;  /* 0x0000001806197224 */ /* 0x000fe400078e0219 */
[--C-:B------:R-:W-:Y:S02]  /*1450*/  @!P1 IMAD.IADD R17, R17, 0x1, -R6.reuse ;  /* 0x0000000111119824 */ /* 0x100fe400078e0a06 */
[----:B------:R-:W-:Y:S01]  /*1460*/  @!P1 VIADD R13, R13, 0x1 ;  /* 0x000000010d0d9836 */ /* 0x000fe20000000000 */
[----:B------:R-:W-:Y:S02]  /*1470*/  ISETP.GT.U32.AND P5, PT, R8, R25, PT ;  /* 0x000000190800720c */ /* 0x000fe40003fa4070 */
[----:B------:R-:W-:Y:S02]  /*1480*/  ISETP.GE.U32.AND P2, PT, R17, R8, PT ;  /* 0x000000081100720c */ /* 0x000fe40003f46070 */
[----:B------:R-:W-:Y:S01]  /*1490*/  IADD3 R17, PT, PT, -R10, RZ, RZ ;  /* 0x000000ff0a117210 */ /* 0x000fe20007ffe1ff */
[----:B------:R-:W-:-:S02]  /*14a0*/  @!P6 IMAD.IADD R19, R19, 0x1, -R6 ;  /* 0x000000011313e824 */ /* 0x000fc400078e0a06 */
[----:B------:R-:W-:Y:S01]  /*14b0*/  @!P6 VIADD R12, R12, 0x1 ;  /* 0x000000010c0ce836 */ /* 0x000fe20000000000 */
[----:B------:R-:W-:Y:S01]  /*14c0*/  ISETP.GE.AND P6, PT, R16, RZ, PT ;  /* 0x000000ff1000720c */ /* 0x000fe20003fc6270 */
[----:B------:R-:W-:-:S04]  /*14d0*/  IMAD R15, R6, R17, R15 ;  /* 0x00000011060f7224 */ /* 0x000fc800078e020f */
[----:B------:R-:W-:Y:S01]  /*14e0*/  @!P5 IMAD.IADD R25, R25, 0x1, -R6 ;  /* 0x000000011919d824 */ /* 0x000fe200078e0a06 */
[----:B------:R-:W-:Y:S01]  /*14f0*/  ISETP.GT.U32.AND P1, PT, R8, R15, PT ;  /* 0x0000000f0800720c */ /* 0x000fe20003f24070 */
[----:B------:R-:W-:Y:S01]  /*1500*/  @P2 VIADD R13, R13, 0x1 ;  /* 0x000000010d0d2836 */ /* 0x000fe20000000000 */
[-C--:B------:R-:W-:Y:S01]  /*1510*/  ISETP.GE.U32.AND P2, PT, R19, R8.reuse, PT ;  /* 0x000000081300720c */ /* 0x080fe20003f46070 */
[----:B------:R-:W-:Y:S01]  /*1520*/  @!P5 VIADD R11, R11, 0x1 ;  /* 0x000000010b0bd836 */ /* 0x000fe20000000000 */
[----:B------:R-:W-:Y:S02]  /*1530*/  ISETP.GE.AND P5, PT, R14, RZ, PT ;  /* 0x000000ff0e00720c */ /* 0x000fe40003fa6270 */
[----:B------:R-:W-:Y:S02]  /*1540*/  @!P3 IADD3 R13, PT, PT, -R13, RZ, RZ ;  /* 0x000000ff0d0db210 */ /* 0x000fe40007ffe1ff */
[----:B------:R-:W-:Y:S02]  /*1550*/  ISETP.GE.U32.AND P3, PT, R25, R8, PT ;  /* 0x000000081900720c */ /* 0x000fe40003f66070 */
[----:B------:R-:W-:-:S03]  /*1560*/  SEL R16, R9, R13, !P4 ;  /* 0x0000000d09107207 */ /* 0x000fc60006000000 */
[----:B------:R-:W-:Y:S02]  /*1570*/  @!P1 IMAD.IADD R15, R15, 0x1, -R6 ;  /* 0x000000010f0f9824 */ /* 0x000fe400078e0a06 */
[----:B------:R-:W-:Y:S02]  /*1580*/  @P2 VIADD R12, R12, 0x1 ;  /* 0x000000010c0c2836 */ /* 0x000fe40000000000 */
[----:B------:R-:W-:Y:S01]  /*1590*/  @!P1 VIADD R10, R10, 0x1 ;  /* 0x000000010a0a9836 */ /* 0x000fe20000000000 */
[----:B------:R-:W-:Y:S01]  /*15a0*/  ISETP.GE.U32.AND P2, PT, R15, R8, PT ;  /* 0x000000080f00720c */ /* 0x000fe20003f46070 */
[----:B------:R-:W-:Y:S01]  /*15b0*/  @!P6 IMAD.MOV R12, RZ, RZ, -R12 ;  /* 0x000000ffff0ce224 */ /* 0x000fe200078e0a0c */
[----:B0-----:R-:W-:Y:S02]  /*15c0*/  ISETP.GE.AND P1, PT, R16, UR7, PT ;  /* 0x0000000710007c0c */ /* 0x001fe4000bf26270 */
[----:B------:R-:W-:Y:S02]  /*15d0*/  @P3 IADD3 R11, PT, PT, R11, 0x1, RZ ;  /* 0x000000010b0b3810 */ /* 0x000fe40007ffe0ff */
[----:B------:R-:W-:-:S02]  /*15e0*/  ISETP.GE.AND P3, PT, R18, RZ, PT ;  /* 0x000000ff1200720c */ /* 0x000fc40003f66270 */
[----:B------:R-:W-:Y:S01]  /*15f0*/  SEL R26, R9, R12, !P4 ;  /* 0x0000000c091a7207 */ /* 0x000fe20006000000 */
[----:B------:R-:W-:Y:S01]  /*1600*/  @!P5 IMAD.MOV R11, RZ, RZ, -R11 ;  /* 0x000000ffff0bd224 */ /* 0x000fe200078e0a0b */
[----:B------:R-:W-:-:S03]  /*1610*/  ISETP.GT.AND P1, PT, R16, -0x1, !P1 ;  /* 0xffffffff1000780c */ /* 0x000fc60004f24270 */
[----:B------:R-:W-:Y:S01]  /*1620*/  @P2 VIADD R10, R10, 0x1 ;  /* 0x000000010a0a2836 */ /* 0x000fe20000000000 */
[----:B------:R-:W-:Y:S02]  /*1630*/  ISETP.GE.AND P2, PT, R26, UR7, PT ;  /* 0x000000071a007c0c */ /* 0x000fe4000bf46270 */
[----:B------:R-:W-:Y:S02]  /*1640*/  SEL R24, R9, R11, !P4 ;  /* 0x0000000b09187207 */ /* 0x000fe40006000000 */
[----:B------:R-:W-:Y:S02]  /*1650*/  PLOP3.LUT P1, PT, P0, P1, PT, 0x80, 0x8 ;  /* 0x000000000008781c */ /* 0x000fe40000723070 */
[----:B------:R-:W-:Y:S02]  /*1660*/  @!P3 IADD3 R10, PT, PT, -R10, RZ, RZ ;  /* 0x000000ff0a0ab210 */ /* 0x000fe40007ffe1ff */
[----:B------:R-:W-:Y:S02]  /*1670*/  ISETP.GT.AND P2, PT, R26, -0x1, !P2 ;  /* 0xffffffff1a00780c */ /* 0x000fe40005744270 */
[----:B------:R-:W-:-:S02]  /*1680*/  ISETP.GE.AND P3, PT, R24, UR7, PT ;  /* 0x0000000718007c0c */ /* 0x000fc4000bf66270 */
[----:B------:R-:W-:Y:S02]  /*1690*/  SEL R22, R9, R10, !P4 ;  /* 0x0000000a09167207 */ /* 0x000fe40006000000 */
[----:B------:R-:W-:Y:S01]  /*16a0*/  PLOP3.LUT P2, PT, P0, P2, PT, 0x80, 0x8 ;  /* 0x000000000008781c */ /* 0x000fe20000745070 */
[----:B------:R-:W0:Y:S01]  /*16b0*/  LDC.64 R10, c[0x0][0x3a8] ;  /* 0x0000ea00ff0a7b82 */ /* 0x000e220000000a00 */
[----:B------:R-:W-:Y:S01]  /*16c0*/  ISETP.GT.AND P3, PT, R24, -0x1, !P3 ;  /* 0xffffffff1800780c */ /* 0x000fe20005f64270 */
[C---:B------:R-:W-:Y:S01]  /*16d0*/  @P1 IMAD R25, R21.reuse, UR7, R16 ;  /* 0x0000000715191c24 */ /* 0x040fe2000f8e0210 */
[C---:B------:R-:W-:Y:S02]  /*16e0*/  ISETP.GE.AND P5, PT, R22.reuse, UR7, PT ;  /* 0x0000000716007c0c */ /* 0x040fe4000bfa6270 */
[----:B------:R-:W-:Y:S02]  /*16f0*/  PLOP3.LUT P3, PT, P0, P3, PT, 0x80, 0x8 ;  /* 0x000000000008781c */ /* 0x000fe40000767070 */
[----:B------:R-:W-:Y:S01]  /*1700*/  ISETP.GT.AND P5, PT, R22, -0x1, !P5 ;  /* 0xffffffff1600780c */ /* 0x000fe20006fa4270 */
[----:B------:R-:W1:Y:S03]  /*1710*/  @P1 LDC.64 R18, c[0x0][0x390] ;  /* 0x0000e400ff121b82 */ /* 0x000e660000000a00 */
[----:B------:R-:W-:Y:S01]  /*1720*/  PLOP3.LUT P5, PT, P0, P5, PT, 0x80, 0x8 ;  /* 0x000000000008781c */ /* 0x000fe200007ab070 */
[----:B------:R-:W-:-:S04]  /*1730*/  @P2 IMAD R27, R21, UR7, R26 ;  /* 0x00000007151b2c24 */ /* 0x000fc8000f8e021a */
[----:B------:R-:W2:Y:S08]  /*1740*/  @P2 LDC.64 R12, c[0x0][0x390] ;  /* 0x0000e400ff0c2b82 */ /* 0x000eb00000000a00 */
[----:B------:R-:W3:Y:S08]  /*1750*/  @P3 LDC.64 R14, c[0x0][0x390] ;  /* 0x0000e400ff0e3b82 */ /* 0x000ef00000000a00 */
[----:B------:R-:W4:Y:S01]  /*1760*/  @P5 LDC.64 R16, c[0x0][0x390] ;  /* 0x0000e400ff105b82 */ /* 0x000f220000000a00 */
[----:B-1----:R-:W-:-:S04]  /*1770*/  @P1 IMAD.WIDE R18, R25, 0x4, R18 ;  /* 0x0000000419121825 */ /* 0x002fc800078e0212 */
[----:B------:R-:W-:Y:S02]  /*1780*/  IMAD R25, R20, UR9, R23 ;  /* 0x0000000914197c24 */ /* 0x000fe4000f8e0217 */
[----:B------:R-:W5:Y:S01]  /*1790*/  @P1 LDG.E R19, desc[UR14][R18.64] ;  /* 0x0000000e12131981 */ /* 0x000f62000c1e1900 */
[----:B--2---:R-:W-:-:S04]  /*17a0*/  @P2 IMAD.WIDE R12, R27, 0x4, R12 ;  /* 0x000000041b0c2825 */ /* 0x004fc800078e020c */
[----:B0-----:R-:W-:Y:S02]  /*17b0*/  IMAD.WIDE R10, R25, 0x4, R10 ;  /* 0x00000004190a7825 */ /* 0x001fe400078e020a */
[----:B------:R-:W2:Y:S02]  /*17c0*/  @P2 LDG.E R13, desc[UR14][R12.64] ;  /* 0x0000000e0c0d2981 */ /* 0x000ea4000c1e1900 */
[C---:B------:R-:W-:Y:S02]  /*17d0*/  @P3 IMAD R27, R21.reuse, UR7, R24 ;  /* 0x00000007151b3c24 */ /* 0x040fe4000f8e0218 */
[----:B------:R-:W5:Y:S01]  /*17e0*/  @P1 LDG.E R25, desc[UR14][R10.64] ;  /* 0x0000000e0a191981 */ /* 0x000f62000c1e1900 */
[----:B------:R-:W-:Y:S02]  /*17f0*/  @P5 IMAD R29, R21, UR7, R22 ;  /* 0x00000007151d5c24 */ /* 0x000fe4000f8e0216 */
[----:B---3--:R-:W-:Y:S01]  /*1800*/  @P3 IMAD.WIDE R14, R27, 0x4, R14 ;  /* 0x000000041b0e3825 */ /* 0x008fe200078e020e */
[----:B------:R-:W3:Y:S04]  /*1810*/  @P5 LDG.E R22, desc[UR14][R10.64+0xc] ;  /* 0x00000c0e0a165981 */ /* 0x000ee8000c1e1900 */
[----:B------:R-:W2:Y:S01]  /*1820*/  @P2 LDG.E R27, desc[UR14][R10.64+0x4] ;  /* 0x0000040e0a1b2981 */ /* 0x000ea2000c1e1900 */
[----:B----4-:R-:W-:-:S03]  /*1830*/  @P5 IMAD.WIDE R16, R29, 0x4, R16 ;  /* 0x000000041d105825 */ /* 0x010fc600078e0210 */
[----:B------:R-:W4:Y:S04]  /*1840*/  @P3 LDG.E R14, desc[UR14][R14.64] ;  /* 0x0000000e0e0e3981 */ /* 0x000f28000c1e1900 */
[----:B------:R-:W4:Y:S04]  /*1850*/  @P3 LDG.E R29, desc[UR14][R10.64+0x8] ;  /* 0x0000080e0a1d3981 */ /* 0x000f28000c1e1900 */
[----:B------:R-:W3:Y:S01]  /*1860*/  @P5 LDG.E R17, desc[UR14][R16.64] ;  /* 0x0000000e10115981 */ /* 0x000ee2000c1e1900 */
[----:B------:R-:W-:Y:S02]  /*1870*/  VIADD R23, R23, 0x4 ;  /* 0x0000000417177836 */ /* 0x000fe40000000000 */
[----:B-----5:R-:W-:-:S04]  /*1880*/  @P1 FFMA R0, R25, R19, R0 ;  /* 0x0000001319001223 */ /* 0x020fc80000000000 */
[----:B--2---:R-:W-:-:S04]  /*1890*/  @P2 FFMA R0, R27, R13, R0 ;  /* 0x0000000d1b002223 */ /* 0x004fc80000000000 */
[----:B----4-:R-:W-:-:S04]  /*18a0*/  @P3 FFMA R0, R29, R14, R0 ;  /* 0x0000000e1d003223 */ /* 0x010fc80000000000 */
[----:B---3--:R-:W-:-:S07]  /*18b0*/  @P5 FFMA R0, R22, R17, R0 ;  /* 0x0000001116005223 */ /* 0x008fce0000000000 */
.L_x_18:
[----:B------:R-:W-:Y:S05]  /*18c0*/  BRA.U !UP2, `(.L_x_17) ;  /* 0x000000050a647547 */ /* 0x000fea000b800000 */
[----:B------:R-:W-:Y:S01]  /*18d0*/  UISETP.NE.AND UP1, UPT, UR10, 0x1, UPT ;  /* 0x000000010a00788c */ /* 0x000fe2000bf25270 */
[----:B------:R-:W-:-:S08]  /*18e0*/  LOP3.LUT P3, RZ, R20, 0x1, RZ, 0xc0, !PT ;  /* 0x0000000114ff7812 */ /* 0x000fd0000786c0ff */
[----:B------:R-:W-:Y:S05]  /*18f0*/  BRA.U !UP1, `(.L_x_19) ;  /* 0x0000000109dc7547 */ /* 0x000fea000b800000 */
[--C-:B------:R-:W-:Y:S01]  /*1900*/  IMAD.IADD R10, R2, 0x1, -R23.reuse ;  /* 0x00000001020a7824 */ /* 0x100fe200078e0a17 */
[----:B------:R-:W-:Y:S01]  /*1910*/  LOP3.LUT R11, RZ, R23, RZ, 0x33, !PT ;  /* 0x00000017ff0b7212 */ /* 0x000fe200078e33ff */
[----:B------:R-:W0:Y:S01]  /*1920*/  LDCU UR7, c[0x0][0x3bc] ;  /* 0x00007780ff0777ac */ /* 0x000e220008000800 */
[----:B------:R-:W-:Y:S02]  /*1930*/  IMAD R19, R20, UR9, R23 ;  /* 0x0000000914137c24 */ /* 0x000fe4000f8e0217 */
[----:B------:R-:W-:Y:S01]  /*1940*/  IABS R12, R10 ;  /* 0x0000000a000c7213 */ /* 0x000fe20000000000 */
[----:B------:R-:W-:Y:S01]  /*1950*/  IMAD.IADD R14, R2, 0x1, R11 ;  /* 0x00000001020e7824 */ /* 0x000fe200078e020b */
[----:B------:R-:W-:-:S03]  /*1960*/  LOP3.LUT R10, R10, R5, RZ, 0x3c, !PT ;  /* 0x000000050a0a7212 */ /* 0x000fc600078e3cff */
[----:B------:R-:W-:Y:S01]  /*1970*/  IMAD.MOV.U32 R11, RZ, RZ, R12 ;  /* 0x000000ffff0b7224 */ /* 0x000fe200078e000c */
[----:B------:R-:W-:Y:S02]  /*1980*/  IABS R15, R14 ;  /* 0x0000000e000f7213 */ /* 0x000fe40000000000 */
[----:B------:R-:W-:Y:S01]  /*1990*/  LOP3.LUT R14, R14, R5, RZ, 0x3c, !PT ;  /* 0x000000050e0e7212 */ /* 0x000fe200078e3cff */
[----:B------:R-:W-:-:S04]  /*19a0*/  IMAD.HI.U32 R12, R7, R11, RZ ;  /* 0x0000000b070c7227 */ /* 0x000fc800078e00ff */
[----:B------:R-:W-:Y:S01]  /*19b0*/  IMAD.HI.U32 R16, R7, R15, RZ ;  /* 0x0000000f07107227 */ /* 0x000fe200078e00ff */
[----:B------:R-:W-:-:S05]  /*19c0*/  IADD3 R13, PT, PT, -R12, RZ, RZ ;  /* 0x000000ff0c0d7210 */ /* 0x000fca0007ffe1ff */
[----:B------:R-:W-:Y:S02]  /*19d0*/  IMAD R11, R6, R13, R11 ;  /* 0x0000000d060b7224 */ /* 0x000fe400078e020b */
[----:B------:R-:W-:-:S03]  /*19e0*/  IMAD.MOV R13, RZ, RZ, -R16 ;  /* 0x000000ffff0d7224 */ /* 0x000fc600078e0a10 */
[----:B------:R-:W-:Y:S01]  /*19f0*/  ISETP.GT.U32.AND P6, PT, R8, R11, PT ;  /* 0x0000000b0800720c */ /* 0x000fe20003fc4070 */
[----:B------:R-:W-:-:S05]  /*1a00*/  IMAD R13, R6, R13, R15 ;  /* 0x0000000d060d7224 */ /* 0x000fca00078e020f */
[----:B------:R-:W-:-:S07]  /*1a10*/  ISETP.GT.U32.AND P1, PT, R8, R13, PT ;  /* 0x0000000d0800720c */ /* 0x000fce0003f24070 */
[--C-:B------:R-:W-:Y:S02]  /*1a20*/  @!P6 IMAD.IADD R11, R11, 0x1, -R6.reuse ;  /* 0x000000010b0be824 */ /* 0x100fe400078e0a06 */
[----:B------:R-:W-:Y:S01]  /*1a30*/  @!P6 VIADD R12, R12, 0x1 ;  /* 0x000000010c0ce836 */ /* 0x000fe20000000000 */
[----:B------:R-:W-:Y:S02]  /*1a40*/  ISETP.GE.AND P6, PT, R10, RZ, PT ;  /* 0x000000ff0a00720c */ /* 0x000fe40003fc6270 */
[----:B------:R-:W-:Y:S01]  /*1a50*/  ISETP.GE.U32.AND P2, PT, R11, R8, PT ;  /* 0x000000080b00720c */ /* 0x000fe20003f46070 */
[----:B------:R-:W-:Y:S02]  /*1a60*/  @!P1 IMAD.IADD R13, R13, 0x1, -R6 ;  /* 0x000000010d0d9824 */ /* 0x000fe400078e0a06 */
[----:B------:R-:W-:-:S03]  /*1a70*/  @!P1 VIADD R16, R16, 0x1 ;  /* 0x0000000110109836 */ /* 0x000fc60000000000 */
[----:B------:R-:W-:-:S07]  /*1a80*/  ISETP.GE.U32.AND P5, PT, R13, R8, PT ;  /* 0x000000080d00720c */ /* 0x000fce0003fa6070 */
[----:B------:R-:W-:Y:S02]  /*1a90*/  @P2 IADD3 R12, PT, PT, R12, 0x1, RZ ;  /* 0x000000010c0c2810 */ /* 0x000fe40007ffe0ff */
[----:B------:R-:W-:Y:S02]  /*1aa0*/  ISETP.GE.AND P2, PT, R14, RZ, PT ;  /* 0x000000ff0e00720c */ /* 0x000fe40003f46270 */
[----:B------:R-:W1:Y:S01]  /*1ab0*/  LDC.64 R14, c[0x0][0x3a8] ;  /* 0x0000ea00ff0e7b82 */ /* 0x000e620000000a00 */
[----:B------:R-:W-:Y:S02]  /*1ac0*/  IMAD.MOV.U32 R10, RZ, RZ, R12 ;  /* 0x000000ffff0a7224 */ /* 0x000fe400078e000c */
[----:B------:R-:W-:Y:S02]  /*1ad0*/  @P5 VIADD R16, R16, 0x1 ;  /* 0x0000000110105836 */ /* 0x000fe40000000000 */
[----:B------:R-:W-:-:S03]  /*1ae0*/  @!P6 IMAD.MOV R10, RZ, RZ, -R10 ;  /* 0x000000ffff0ae224 */ /* 0x000fc600078e0a0a */
[----:B------:R-:W-:Y:S02]  /*1af0*/  MOV R12, R16 ;  /* 0x00000010000c7202 */ /* 0x000fe40000000f00 */
[----:B------:R-:W-:-:S03]  /*1b00*/  SEL R16, R9, R10, !P4 ;  /* 0x0000000a09107207 */ /* 0x000fc60006000000 */
[----:B------:R-:W-:Y:S01]  /*1b10*/  @!P2 IMAD.MOV R12, RZ, RZ, -R12 ;  /* 0x000000ffff0ca224 */ /* 0x000fe200078e0a0c */
[----:B0-----:R-:W-:-:S04]  /*1b20*/  ISETP.GE.AND P1, PT, R16, UR7, PT ;  /* 0x0000000710007c0c */ /* 0x001fc8000bf26270 */
[----:B------:R-:W-:Y:S02]  /*1b30*/  SEL R18, R9, R12, !P4 ;  /* 0x0000000c09127207 */ /* 0x000fe40006000000 */
[----:B------:R-:W-:Y:S02]  /*1b40*/  ISETP.GT.AND P1, PT, R16, -0x1, !P1 ;  /* 0xffffffff1000780c */ /* 0x000fe40004f24270 */
[C---:B------:R-:W-:Y:S02]  /*1b50*/  ISETP.GE.AND P2, PT, R18.reuse, UR7, PT ;  /* 0x0000000712007c0c */ /* 0x040fe4000bf46270 */
[----:B------:R-:W-:Y:S01]  /*1b60*/  PLOP3.LUT P1, PT, P0, P1, PT, 0x80, 0x8 ;  /* 0x000000000008781c */ /* 0x000fe20000723070 */
[----:B-1----:R-:W-:Y:S01]  /*1b70*/  IMAD.WIDE R14, R19, 0x4, R14 ;  /* 0x00000004130e7825 */ /* 0x002fe200078e020e */
[----:B------:R-:W-:-:S04]  /*1b80*/  ISETP.GT.AND P2, PT, R18, -0x1, !P2 ;  /* 0xffffffff1200780c */ /* 0x000fc80005744270 */
[----:B------:R-:W-:-:S07]  /*1b90*/  PLOP3.LUT P2, PT, P0, P2, PT, 0x80, 0x8 ;  /* 0x000000000008781c */ /* 0x000fce0000745070 */
[----:B------:R-:W0:Y:S01]  /*1ba0*/  @P1 LDC.64 R12, c[0x0][0x390] ;  /* 0x0000e400ff0c1b82 */ /* 0x000e220000000a00 */
[----:B------:R-:W-:-:S05]  /*1bb0*/  @P1 IMAD R17, R21, UR7, R16 ;  /* 0x0000000715111c24 */ /* 0x000fca000f8e0210 */
[----:B------:R-:W-:Y:S02]  /*1bc0*/  @P2 IMAD R19, R21, UR7, R18 ;  /* 0x0000000715132c24 */ /* 0x000fe4000f8e0212 */
[----:B------:R-:W1:Y:S01]  /*1bd0*/  @P2 LDC.64 R10, c[0x0][0x390] ;  /* 0x0000e400ff0a2b82 */ /* 0x000e620000000a00 */
[----:B0-----:R-:W-:Y:S02]  /*1be0*/  @P1 IMAD.WIDE R12, R17, 0x4, R12 ;  /* 0x00000004110c1825 */ /* 0x001fe400078e020c */
[----:B------:R-:W2:Y:S04]  /*1bf0*/  @P1 LDG.E R17, desc[UR14][R14.64] ;  /* 0x0000000e0e111981 */ /* 0x000ea8000c1e1900 */
[----:B------:R-:W2:Y:S01]  /*1c00*/  @P1 LDG.E R12, desc[UR14][R12.64] ;  /* 0x0000000e0c0c1981 */ /* 0x000ea2000c1e1900 */
[----:B-1----:R-:W-:-:S03]  /*1c10*/  @P2 IMAD.WIDE R10, R19, 0x4, R10 ;  /* 0x00000004130a2825 */ /* 0x002fc600078e020a */
[----:B------:R-:W3:Y:S04]  /*1c20*/  @P2 LDG.E R19, desc[UR14][R14.64+0x4] ;  /* 0x0000040e0e132981 */ /* 0x000ee8000c1e1900 */
[----:B------:R-:W3:Y:S01]  /*1c30*/  @P2 LDG.E R10, desc[UR14][R10.64] ;  /* 0x0000000e0a0a2981 */ /* 0x000ee2000c1e1900 */
[----:B------:R-:W-:Y:S02]  /*1c40*/  VIADD R23, R23, 0x2 ;  /* 0x0000000217177836 */ /* 0x000fe40000000000 */
[----:B--2---:R-:W-:-:S04]  /*1c50*/  @P1 FFMA R0, R17, R12, R0 ;  /* 0x0000000c11001223 */ /* 0x004fc80000000000 */
[----:B---3--:R-:W-:-:S07]  /*1c60*/  @P2 FFMA R0, R19, R10, R0 ;  /* 0x0000000a13002223 */ /* 0x008fce0000000000 */
.L_x_19:
[----:B------:R-:W-:Y:S05]  /*1c70*/  @!P3 BRA `(.L_x_17) ;  /* 0x000000000078b947 */ /* 0x000fea0003800000 */
[----:B------:R-:W-:Y:S01]  /*1c80*/  IMAD.IADD R10, R2, 0x1, -R23 ;  /* 0x00000001020a7824 */ /* 0x000fe200078e0a17 */
[----:B------:R-:W0:Y:S01]  /*1c90*/  LDCU UR7, c[0x0][0x3bc] ;  /* 0x00007780ff0777ac */ /* 0x000e220008000800 */
[----:B------:R-:W-:Y:S03]  /*1ca0*/  BSSY.RECONVERGENT B0, `(.L_x_17) ;  /* 0x000001b000007945 */ /* 0x000fe60003800200 */
[----:B------:R-:W-:Y:S02]  /*1cb0*/  IABS R11, R10 ;  /* 0x0000000a000b7213 */ /* 0x000fe40000000000 */
[----:B------:R-:W-:-:S03]  /*1cc0*/  LOP3.LUT R5, R10, R5, RZ, 0x3c, !PT ;  /* 0x000000050a057212 */ /* 0x000fc600078e3cff */
[----:B------:R-:W-:Y:S01]  /*1cd0*/  IMAD.HI.U32 R7, R7, R11, RZ ;  /* 0x0000000b07077227 */ /* 0x000fe200078e00ff */
[----:B------:R-:W-:-:S03]  /*1ce0*/  ISETP.GE.AND P3, PT, R5, RZ, PT ;  /* 0x000000ff0500720c */ /* 0x000fc60003f66270 */
[----:B------:R-:W-:-:S04]  /*1cf0*/  IMAD.MOV R12, RZ, RZ, -R7 ;  /* 0x000000ffff0c7224 */ /* 0x000fc800078e0a07 */
[----:B------:R-:W-:-:S05]  /*1d00*/  IMAD R11, R6, R12, R11 ;  /* 0x0000000c060b7224 */ /* 0x000fca00078e020b */
[----:B------:R-:W-:-:S13]  /*1d10*/  ISETP.GT.U32.AND P2, PT, R8, R11, PT ;  /* 0x0000000b0800720c */ /* 0x000fda0003f44070 */
[----:B------:R-:W-:Y:S01]  /*1d20*/  @!P2 IADD3 R11, PT, PT, R11, -R6, RZ ;  /* 0x800000060b0ba210 */ /* 0x000fe20007ffe0ff */
[----:B------:R-:W-:-:S03]  /*1d30*/  @!P2 VIADD R7, R7, 0x1 ;  /* 0x000000010707a836 */ /* 0x000fc60000000000 */
[----:B------:R-:W-:-:S13]  /*1d40*/  ISETP.GE.U32.AND P1, PT, R11, R8, PT ;  /* 0x000000080b00720c */ /* 0x000fda0003f26070 */
[----:B------:R-:W-:-:S04]  /*1d50*/  @P1 VIADD R7, R7, 0x1 ;  /* 0x0000000107071836 */ /* 0x000fc80000000000 */
[----:B------:R-:W-:-:S05]  /*1d60*/  @!P3 IMAD.MOV R7, RZ, RZ, -R7 ;  /* 0x000000ffff07b224 */ /* 0x000fca00078e0a07 */
[----:B------:R-:W-:-:S04]  /*1d70*/  SEL R10, R9, R7, !P4 ;  /* 0x00000007090a7207 */ /* 0x000fc80006000000 */
[----:B0-----:R-:W-:-:S04]  /*1d80*/  ISETP.GE.AND P1, PT, R10, UR7, PT ;  /* 0x000000070a007c0c */ /* 0x001fc8000bf26270 */
[----:B------:R-:W-:-:S04]  /*1d90*/  ISETP.GT.AND P1, PT, R10, -0x1, !P1 ;  /* 0xffffffff0a00780c */ /* 0x000fc80004f24270 */
[----:B------:R-:W-:-:S13]  /*1da0*/  PLOP3.LUT P1, PT, P0, P1, PT, 0x80, 0x8 ;  /* 0x000000000008781c */ /* 0x000fda0000723070 */
[----:B------:R-:W-:Y:S05]  /*1db0*/  @!P1 BRA `(.L_x_20) ;  /* 0x0000000000249947 */ /* 0x000fea0003800000 */
[----:B------:R-:W0:Y:S01]  /*1dc0*/  LDC.64 R6, c[0x0][0x3a8] ;  /* 0x0000ea00ff067b82 */ /* 0x000e220000000a00 */
[----:B------:R-:W-:Y:S02]  /*1dd0*/  IMAD R23, R20, UR9, R23 ;  /* 0x0000000914177c24 */ /* 0x000fe4000f8e0217 */
[----:B------:R-:W-:-:S05]  /*1de0*/  IMAD R21, R21, UR7, R10 ;  /* 0x0000000715157c24 */ /* 0x000fca000f8e020a */
[----:B------:R-:W1:Y:S01]  /*1df0*/  LDC.64 R8, c[0x0][0x390] ;  /* 0x0000e400ff087b82 */ /* 0x000e620000000a00 */
[----:B0-----:R-:W-:-:S06]  /*1e00*/  IMAD.WIDE R6, R23, 0x4, R6 ;  /* 0x0000000417067825 */ /* 0x001fcc00078e0206 */
[----:B------:R-:W2:Y:S01]  /*1e10*/  LDG.E R7, desc[UR14][R6.64] ;  /* 0x0000000e06077981 */ /* 0x000ea2000c1e1900 */
[----:B-1----:R-:W-:-:S06]  /*1e20*/  IMAD.WIDE R8, R21, 0x4, R8 ;  /* 0x0000000415087825 */ /* 0x002fcc00078e0208 */
[----:B------:R-:W2:Y:S02]  /*1e30*/  LDG.E R8, desc[UR14][R8.64] ;  /* 0x0000000e08087981 */ /* 0x000ea4000c1e1900 */
[----:B--2---:R-:W-:-:S07]  /*1e40*/  FFMA R0, R7, R8, R0 ;  /* 0x0000000807007223 */ /* 0x004fce0000000000 */
.L_x_20:
[----:B------:R-:W-:Y:S05]  /*1e50*/  BSYNC.RECONVERGENT B0 ;  /* 0x0000000000007941 */ /* 0x000fea0003800200 */
.L_x_17:
[----:B------:R-:W0:Y:S01]  /*1e60*/  LDCU UR7, c[0x0][0x39c] ;  /* 0x00007380ff0777ac */ /* 0x000e220008000800 */
[----:B------:R-:W-:-:S04]  /*1e70*/  UIADD3 UR5, UPT, UPT, UR5, 0x1, URZ ;  /* 0x0000000105057890 */ /* 0x000fc8000fffe0ff */
[----:B0-----:R-:W-:-:S09]  /*1e80*/  UISETP.NE.AND UP1, UPT, UR5, UR7, UPT ;  /* 0x000000070500728c */ /* 0x001fd2000bf25270 */
[----:B------:R-:W-:Y:S05]  /*1e90*/  BRA.U UP1, `(.L_x_21) ;  /* 0xffffffe101f47547 */ /* 0x000fea000b83ffff */
[----:B------:R-:W-:Y:S05]  /*1ea0*/  BRA.U UP0, `(.L_x_22) ;  /* 0xffffffe100d47547 */ /* 0x000fea000b83ffff */
.L_x_14:
[----:B------:R-:W0:Y:S01]  /*1eb0*/  S2R R8, SR_TID.Y ;  /* 0x0000000000087919 */ /* 0x000e220000002200 */
[----:B------:R-:W1:Y:S01]  /*1ec0*/  LDCU UR5, c[0x0][0x384] ;  /* 0x00007080ff0577ac */ /* 0x000e620008000800 */
[----:B------:R-:W2:Y:S08]  /*1ed0*/  LDC.64 R6, c[0x0][0x388] ;  /* 0x0000e200ff067b82 */ /* 0x000eb00000000a00 */
[----:B------:R-:W3:Y:S01]  /*1ee0*/  LDC.64 R4, c[0x0][0x3b0] ;  /* 0x0000ec00ff047b82 */ /* 0x000ee20000000a00 */
[----:B-1----:R-:W-:-:S06]  /*1ef0*/  UIMAD UR5, UR11, UR5, UR12 ;  /* 0x000000050b0572a4 */ /* 0x002fcc000f8e020c */
[----:B--2---:R-:W-:-:S04]  /*1f00*/  IMAD R2, R6, UR5, R3 ;  /* 0x0000000506027c24 */ /* 0x004fc8000f8e0203 */
[----:B0-----:R-:W-:-:S04]  /*1f10*/  IMAD R3, R2, R7, R8 ;  /* 0x0000000702037224 */ /* 0x001fc800078e0208 */
[----:B---3--:R-:W-:-:S05]  /*1f20*/  IMAD.WIDE R2, R3, 0x4, R4 ;  /* 0x0000000403027825 */ /* 0x008fca00078e0204 */
[----:B------:R-:W-:Y:S01]  /*1f30*/  STG.E desc[UR14][R2.64], R0 ;  /* 0x0000000002007986 */ /* 0x000fe2000c10190e */
[----:B------:R-:W-:Y:S05]  /*1f40*/  EXIT ;  /* 0x000000000000794d */ /* 0x000fea0003800000 */
.L_x_23:
        /* <DEDUP_REMOVED lines=11> */
.L_x_95:


//--------------------- .text._Z28convolutionBackwardKernel_dbiiiiPfS_ --------------------------
	.section	.text._Z28convolutionBackwardKernel_dbiiiiPfS_,"ax",@progbits
	.align	128
        .global         _Z28convolutionBackwardKernel_dbiiiiPfS_
        .type           _Z28convolutionBackwardKernel_dbiiiiPfS_,@function
        .size           _Z28convolutionBackwardKernel_dbiiiiPfS_,(.L_x_96 - _Z28convolutionBackwardKernel_dbiiiiPfS_)
        .other          _Z28convolutionBackwardKernel_dbiiiiPfS_,@"STO_CUDA_ENTRY STV_DEFAULT"
_Z28convolutionBackwardKernel_dbiiiiPfS_:
.text._Z28convolutionBackwardKernel_dbiiiiPfS_:
[----:B------:R-:W-:Y:S01]  /*0000*/  LDC R1, c[0x0][0x37c] ;  /* 0x0000df00ff017b82 */ /* 0x000fe20000000800 */
[----:B------:R-:W0:Y:S07]  /*0010*/  S2R R3, SR_TID.X ;  /* 0x0000000000037919 */ /* 0x000e2e0000002100 */
[----:B------:R-:W0:Y:S01]  /*0020*/  S2UR UR4, SR_CTAID.X ;  /* 0x00000000000479c3 */ /* 0x000e220000002500 */
[----:B------:R-:W1:Y:S07]  /*0030*/  LDCU UR5, c[0x0][0x384] ;  /* 0x00007080ff0577ac */ /* 0x000e6e0008000800 */
[----:B------:R-:W0:Y:S02]  /*0040*/  LDC R8, c[0x0][0x360] ;  /* 0x0000d800ff087b82 */ /* 0x000e240000000800 */
[----:B0-----:R-:W-:-:S05]  /*0050*/  IMAD R8, R8, UR4, R3 ;  /* 0x0000000408087c24 */ /* 0x001fca000f8e0203 */
[----:B-1----:R-:W-:-:S13]  /*0060*/  ISETP.GE.AND P0, PT, R8, UR5, PT ;  /* 0x0000000508007c0c */ /* 0x002fda000bf06270 */
[----:B------:R-:W-:Y:S05]  /*0070*/  @P0 EXIT ;  /* 0x000000000000094d */ /* 0x000fea0003800000 */
[----:B------:R-:W0:Y:S01]  /*0080*/  LDC.64 R2, c[0x0][0x388] ;  /* 0x0000e200ff027b82 */ /* 0x000e220000000a00 */
[----:B------:R-:W0:Y:S01]  /*0090*/  LDCU UR4, c[0x0][0x380] ;  /* 0x00007000ff0477ac */ /* 0x000e220008000800 */
[----:B------:R-:W-:Y:S01]  /*00a0*/  HFMA2 R9, -RZ, RZ, 0, 0 ;  /* 0x00000000ff097431 */ /* 0x000fe200000001ff */
[----:B------:R-:W1:Y:S01]  /*00b0*/  LDCU.64 UR8, c[0x0][0x358] ;  /* 0x00006b00ff0877ac */ /* 0x000e620008000a00 */
[----:B0-----:R-:W-:-:S04]  /*00c0*/  VIMNMX3 R0, R2, UR4, R3, PT ;  /* 0x0000000402007c0f */ /* 0x001fc8000b800103 */
[----:B------:R-:W-:-:S13]  /*00d0*/  ISETP.GE.AND P0, PT, R0, 0x1, PT ;  /* 0x000000010000780c */ /* 0x000fda0003f06270 */
[----:B-1----:R-:W-:Y:S05]  /*00e0*/  @!P0 BRA `(.L_x_24) ;  /* 0x0000000400ec8947 */ /* 0x002fea0003800000 */
[----:B------:R-:W0:Y:S01]  /*00f0*/  LDCU.64 UR6, c[0x0][0x390] ;  /* 0x00007200ff0677ac */ /* 0x000e220008000a00 */
[C---:B------:R-:W-:Y:S02]  /*0100*/  LOP3.LUT R26, R3.reuse, 0xf, RZ, 0xc0, !PT ;  /* 0x0000000f031a7812 */ /* 0x040fe400078ec0ff */
[----:B------:R-:W-:Y:S01]  /*0110*/  LOP3.LUT R25, R3, 0x7, RZ, 0xc0, !PT ;  /* 0x0000000703197812 */ /* 0x000fe200078ec0ff */
[----:B------:R-:W-:Y:S01]  /*0120*/  UMOV UR4, URZ ;  /* 0x000000ff00047c82 */ /* 0x000fe20008000000 */
[----:B------:R-:W-:Y:S02]  /*0130*/  IADD3 R0, PT, PT, R26, -0x1, RZ ;  /* 0xffffffff1a007810 */ /* 0x000fe40007ffe0ff */
[----:B------:R-:W-:Y:S02]  /*0140*/  IADD3 R2, PT, PT, R25, -0x1, RZ ;  /* 0xffffffff19027810 */ /* 0x000fe40007ffe0ff */
[----:B------:R-:W-:Y:S02]  /*0150*/  LOP3.LUT R7, R3, 0x7ffffff0, RZ, 0xc0, !PT ;  /* 0x7ffffff003077812 */ /* 0x000fe400078ec0ff */
[----:B------:R-:W-:-:S02]  /*0160*/  ISETP.GE.U32.AND P0, PT, R0, 0x7, PT ;  /* 0x000000070000780c */ /* 0x000fc40003f06070 */
[----:B------:R-:W-:Y:S02]  /*0170*/  ISETP.GE.U32.AND P1, PT, R2, 0x3, PT ;  /* 0x000000030200780c */ /* 0x000fe40003f26070 */
[----:B------:R-:W-:Y:S02]  /*0180*/  LOP3.LUT R6, R3, 0x3, RZ, 0xc0, !PT ;  /* 0x0000000303067812 */ /* 0x000fe400078ec0ff */
[----:B------:R-:W-:Y:S01]  /*0190*/  MOV R9, RZ ;  /* 0x000000ff00097202 */ /* 0x000fe20000000f00 */
[----:B0-----:R-:W-:Y:S01]  /*01a0*/  UIADD3 UR6, UP0, UPT, UR6, 0x20, URZ ;  /* 0x0000002006067890 */ /* 0x001fe2000ff1e0ff */
[----:B------:R-:W-:-:S03]  /*01b0*/  IADD3 R4, PT, PT, -R7, RZ, RZ ;  /* 0x000000ff07047210 */ /* 0x000fc60007ffe1ff */
[----:B------:R-:W-:-:S12]  /*01c0*/  UIADD3.X UR7, UPT, UPT, URZ, UR7, URZ, UP0, !UPT ;  /* 0x00000007ff077290 */ /* 0x000fd800087fe4ff */
.L_x_31:
[----:B------:R-:W0:Y:S01]  /*01d0*/  LDC.64 R2, c[0x0][0x380] ;  /* 0x0000e000ff027b82 */ /* 0x000e220000000a00 */
[----:B------:R-:W-:Y:S01]  /*01e0*/  UMOV UR5, URZ ;  /* 0x000000ff00057c82 */ /* 0x000fe20008000000 */
[----:B0-----:R-:W-:Y:S01]  /*01f0*/  IMAD R5, R3, UR4, R8 ;  /* 0x0000000403057c24 */ /* 0x001fe2000f8e0208 */
[----:B------:R-:W-:-:S06]  /*0200*/  UIADD3 UR4, UPT, UPT, UR4, 0x1, URZ ;  /* 0x0000000104047890 */ /* 0x000fcc000fffe0ff */
[----:B------:R-:W-:-:S13]  /*0210*/  ISETP.NE.AND P2, PT, R2, UR4, PT ;  /* 0x0000000402007c0c */ /* 0x000fda000bf45270 */
.L_x_30:
[----:B------:R-:W0:Y:S01]  /*0220*/  LDC.64 R2, c[0x0][0x388] ;  /* 0x0000e200ff027b82 */ /* 0x000e220000000a00 */
[----:B------:R-:W-:Y:S01]  /*0230*/  HFMA2 R11, -RZ, RZ, 0, 0 ;  /* 0x00000000ff0b7431 */ /* 0x000fe200000001ff */
[----:B0-----:R-:W-:Y:S01]  /*0240*/  ISETP.GE.U32.AND P4, PT, R3, 0x10, PT ;  /* 0x000000100300780c */ /* 0x001fe20003f86070 */
[----:B------:R-:W-:Y:S01]  /*0250*/  IMAD R0, R5, R2, UR5 ;  /* 0x0000000505007e24 */ /* 0x000fe2000f8e0202 */
[----:B------:R-:W-:-:S03]  /*0260*/  UIADD3 UR5, UPT, UPT, UR5, 0x1, URZ ;  /* 0x0000000105057890 */ /* 0x000fc6000fffe0ff */
[----:B------:R-:W-:-:S03]  /*0270*/  IMAD R0, R0, R3, RZ ;  /* 0x0000000300007224 */ /* 0x000fc600078e02ff */
[----:B------:R-:W-:-:S05]  /*0280*/  ISETP.NE.AND P3, PT, R2, UR5, PT ;  /* 0x0000000502007c0c */ /* 0x000fca000bf65270 */
[----:B------:R-:W-:Y:S08]  /*0290*/  @!P4 BRA `(.L_x_25) ;  /* 0x0000000000a8c947 */ /* 0x000ff00003800000 */
[----:B------:R-:W-:Y:S02]  /*02a0*/  MOV R10, R0 ;  /* 0x00000000000a7202 */ /* 0x000fe40000000f00 */
[----:B------:R-:W-:-:S07]  /*02b0*/  MOV R11, R4 ;  /* 0x00000004000b7202 */ /* 0x000fce0000000f00 */
.L_x_26:
[----:B------:R-:W-:Y:S02]  /*02c0*/  MOV R2, UR6 ;  /* 0x0000000600027c02 */ /* 0x000fe40008000f00 */
[----:B------:R-:W-:-:S03]  /*02d0*/  MOV R3, UR7 ;  /* 0x0000000700037c02 */ /* 0x000fc60008000f00 */
[----:B------:R-:W-:-:S05]  /*02e0*/  IMAD.WIDE R2, R10, 0x4, R2 ;  /* 0x000000040a027825 */ /* 0x000fca00078e0202 */
[----:B------:R-:W2:Y:S04]  /*02f0*/  LDG.E R24, desc[UR8][R2.64+-0x20] ;  /* 0xffffe00802187981 */ /* 0x000ea8000c1e1900 */
[----:B------:R-:W3:Y:S04]  /*0300*/  LDG.E R23, desc[UR8][R2.64+-0x1c] ;  /* 0xffffe40802177981 */ /* 0x000ee8000c1e1900 */
[----:B------:R-:W4:Y:S04]  /*0310*/  LDG.E R12, desc[UR8][R2.64+-0x18] ;  /* 0xffffe808020c7981 */ /* 0x000f28000c1e1900 */
[----:B------:R-:W5:Y:S04]  /*0320*/  LDG.E R13, desc[UR8][R2.64+-0x14] ;  /* 0xffffec08020d7981 */ /* 0x000f68000c1e1900 */
        /* <DEDUP_REMOVED lines=8> */
[----:B------:R-:W5:Y:S01]  /*03b0*/  LDG.E R22, desc[UR8][R2.64+0x10] ;  /* 0x0000100802167981 */ /* 0x000f62000c1e1900 */
[----:B--2---:R-:W-:-:S03]  /*03c0*/  FADD R24, R24, R9 ;  /* 0x0000000918187221 */ /* 0x004fc60000000000 */
[----:B------:R-:W2:Y:S01]  /*03d0*/  LDG.E R9, desc[UR8][R2.64+0x14] ;  /* 0x0000140802097981 */ /* 0x000ea2000c1e1900 */
[----:B---3--:R-:W-:-:S03]  /*03e0*/  FADD R27, R24, R23 ;  /* 0x00000017181b7221 */ /* 0x008fc60000000000 */
[----:B------:R-:W3:Y:S04]  /*03f0*/  LDG.E R23, desc[UR8][R2.64+0x18] ;  /* 0x0000180802177981 */ /* 0x000ee8000c1e1900 */
[----:B------:R-:W3:Y:S01]  /*0400*/  LDG.E R24, desc[UR8][R2.64+0x1c] ;  /* 0x00001c0802187981 */ /* 0x000ee2000c1e1900 */
[----:B----4-:R-:W-:Y:S01]  /*0410*/  FADD R12, R27, R12 ;  /* 0x0000000c1b0c7221 */ /* 0x010fe20000000000 */
[----:B------:R-:W-:Y:S02]  /*0420*/  IADD3 R11, PT, PT, R11, 0x10, RZ ;  /* 0x000000100b0b7810 */ /* 0x000fe40007ffe0ff */
[----:B------:R-:W-:Y:S01]  /*0430*/  IADD3 R10, PT, PT, R10, 0x10, RZ ;  /* 0x000000100a0a7810 */ /* 0x000fe20007ffe0ff */
[----:B-----5:R-:W-:Y:S01]  /*0440*/  FADD R13, R12, R13 ;  /* 0x0000000d0c0d7221 */ /* 0x020fe20000000000 */
[----:B------:R-:W-:-:S03]  /*0450*/  ISETP.NE.AND P4, PT, R11, RZ, PT ;  /* 0x000000ff0b00720c */ /* 0x000fc60003f85270 */
[----:B------:R-:W-:-:S04]  /*0460*/  FADD R14, R13, R14 ;  /* 0x0000000e0d0e7221 */ /* 0x000fc80000000000 */
        /* <DEDUP_REMOVED lines=8> */
[----:B--2---:R-:W-:-:S04]  /*04f0*/  FADD R22, R22, R9 ;  /* 0x0000000916167221 */ /* 0x004fc80000000000 */
[----:B---3--:R-:W-:-:S04]  /*0500*/  FADD R23, R22, R23 ;  /* 0x0000001716177221 */ /* 0x008fc80000000000 */
[----:B------:R-:W-:Y:S01]  /*0510*/  FADD R9, R23, R24 ;  /* 0x0000001817097221 */ /* 0x000fe20000000000 */
[----:B------:R-:W-:Y:S06]  /*0520*/  @P4 BRA `(.L_x_26) ;  /* 0xfffffffc00644947 */ /* 0x000fec000383ffff */
[----:B------:R-:W-:-:S07]  /*0530*/  MOV R11, R7 ;  /* 0x00000007000b7202 */ /* 0x000fce0000000f00 */
.L_x_25:
[----:B------:R-:W-:-:S13]  /*0540*/  ISETP.NE.AND P4, PT, R26, RZ, PT ;  /* 0x000000ff1a00720c */ /* 0x000fda0003f85270 */
[----:B------:R-:W-:Y:S05]  /*0550*/  @!P4 BRA `(.L_x_27) ;  /* 0x0000000000c8c947 */ /* 0x000fea0003800000 */
[----:B------:R-:W-:Y:S01]  /*0560*/  ISETP.NE.AND P4, PT, R25, RZ, PT ;  /* 0x000000ff1900720c */ /* 0x000fe20003f85270 */
[----:B------:R-:W-:-:S12]  /*0570*/  @!P0 BRA `(.L_x_28) ;  /* 0x0000000000508947 */ /* 0x000fd80003800000 */
[----:B------:R-:W0:Y:S01]  /*0580*/  LDC.64 R2, c[0x0][0x390] ;  /* 0x0000e400ff027b82 */ /* 0x000e220000000a00 */
[----:B------:R-:W-:-:S05]  /*0590*/  IADD3 R13, PT, PT, R0, R11, RZ ;  /* 0x0000000b000d7210 */ /* 0x000fca0007ffe0ff */
[----:B0-----:R-:W-:-:S05]  /*05a0*/  IMAD.WIDE R2, R13, 0x4, R2 ;  /* 0x000000040d027825 */ /* 0x001fca00078e0202 */
[----:B------:R-:W2:Y:S04]  /*05b0*/  LDG.E R10, desc[UR8][R2.64] ;  /* 0x00000008020a7981 */ /* 0x000ea8000c1e1900 */
[----:B------:R-:W3:Y:S04]  /*05c0*/  LDG.E R13, desc[UR8][R2.64+0x4] ;  /* 0x00000408020d7981 */ /* 0x000ee8000c1e1900 */
[----:B------:R-:W4:Y:S04]  /*05d0*/  LDG.E R15, desc[UR8][R2.64+0x8] ;  /* 0x00000808020f7981 */ /* 0x000f28000c1e1900 */
[----:B------:R-:W5:Y:S04]  /*05e0*/  LDG.E R17, desc[UR8][R2.64+0xc] ;  /* 0x00000c0802117981 */ /* 0x000f68000c1e1900 */
[----:B------:R-:W5:Y:S04]  /*05f0*/  LDG.E R19, desc[UR8][R2.64+0x10] ;  /* 0x0000100802137981 */ /* 0x000f68000c1e1900 */
[----:B------:R-:W5:Y:S04]  /*0600*/  LDG.E R21, desc[UR8][R2.64+0x14] ;  /* 0x0000140802157981 */ /* 0x000f68000c1e1900 */
[----:B------:R-:W5:Y:S04]  /*0610*/  LDG.E R23, desc[UR8][R2.64+0x18] ;  /* 0x0000180802177981 */ /* 0x000f68000c1e1900 */
[----:B------:R-:W5:Y:S01]  /*0620*/  LDG.E R27, desc[UR8][R2.64+0x1c] ;  /* 0x00001c08021b7981 */ /* 0x000f62000c1e1900 */
[----:B------:R-:W-:Y:S01]  /*0630*/  IADD3 R11, PT, PT, R11, 0x8, RZ ;  /* 0x000000080b0b7810 */ /* 0x000fe20007ffe0ff */
[----:B--2---:R-:W-:-:S04]  /*0640*/  FADD R10, R9, R10 ;  /* 0x0000000a090a7221 */ /* 0x004fc80000000000 */
[----:B---3--:R-:W-:-:S04]  /*0650*/  FADD R10, R10, R13 ;  /* 0x0000000d0a0a7221 */ /* 0x008fc80000000000 */
[----:B----4-:R-:W-:-:S04]  /*0660*/  FADD R10, R10, R15 ;  /* 0x0000000f0a0a7221 */ /* 0x010fc80000000000 */
[----:B-----5:R-:W-:-:S04]  /*0670*/  FADD R10, R10, R17 ;  /* 0x000000110a0a7221 */ /* 0x020fc80000000000 */
[----:B------:R-:W-:-:S04]  /*0680*/  FADD R10, R10, R19 ;  /* 0x000000130a0a7221 */ /* 0x000fc80000000000 */
[----:B------:R-:W-:-:S04]  /*0690*/  FADD R10, R10, R21 ;  /* 0x000000150a0a7221 */ /* 0x000fc80000000000 */
[----:B------:R-:W-:-:S04]  /*06a0*/  FADD R10, R10, R23 ;  /* 0x000000170a0a7221 */ /* 0x000fc80000000000 */
[----:B------:R-:W-:-:S07]  /*06b0*/  FADD R9, R10, R27 ;  /* 0x0000001b0a097221 */ /* 0x000fce0000000000 */
.L_x_28:
        /* <DEDUP_REMOVED lines=9> */
[----:B------:R-:W5:Y:S01]  /*0750*/  LDG.E R17, desc[UR8][R2.64+0xc] ;  /* 0x00000c0802117981 */ /* 0x000f62000c1e1900 */
[----:B------:R-:W-:Y:S01]  /*0760*/  IADD3 R11, PT, PT, R11, 0x4, RZ ;  /* 0x000000040b0b7810 */ /* 0x000fe20007ffe0ff */
[----:B--2---:R-:W-:-:S04]  /*0770*/  FADD R10, R9, R10 ;  /* 0x0000000a090a7221 */ /* 0x004fc80000000000 */
[----:B---3--:R-:W-:-:S04]  /*0780*/  FADD R10, R10, R13 ;  /* 0x0000000d0a0a7221 */ /* 0x008fc80000000000 */
[----:B----4-:R-:W-:-:S04]  /*0790*/  FADD R10, R10, R15 ;  /* 0x0000000f0a0a7221 */ /* 0x010fc80000000000 */
[----:B-----5:R-:W-:-:S07]  /*07a0*/  FADD R9, R10, R17 ;  /* 0x000000110a097221 */ /* 0x020fce0000000000 */
.L_x_29:
[----:B------:R-:W-:Y:S05]  /*07b0*/  @!P4 BRA `(.L_x_27) ;  /* 0x000000000030c947 */ /* 0x000fea0003800000 */
[----:B------:R-:W0:Y:S01]  /*07c0*/  LDC.64 R2, c[0x0][0x390] ;  /* 0x0000e400ff027b82 */ /* 0x000e220000000a00 */
[----:B------:R-:W-:-:S05]  /*07d0*/  IADD3 R11, PT, PT, R0, R11, RZ ;  /* 0x0000000b000b7210 */ /* 0x000fca0007ffe0ff */
[----:B0-----:R-:W-:-:S05]  /*07e0*/  IMAD.WIDE R2, R11, 0x4, R2 ;  /* 0x000000040b027825 */ /* 0x001fca00078e0202 */
[----:B------:R-:W2:Y:S01]  /*07f0*/  LDG.E R0, desc[UR8][R2.64] ;  /* 0x0000000802007981 */ /* 0x000ea2000c1e1900 */
[----:B------:R-:W-:Y:S01]  /*0800*/  ISETP.NE.AND P4, PT, R6, 0x1, PT ;  /* 0x000000010600780c */ /* 0x000fe20003f85270 */
[----:B--2---:R-:W-:-:S12]  /*0810*/  FADD R9, R9, R0 ;  /* 0x0000000009097221 */ /* 0x004fd80000000000 */
[----:B------:R-:W-:Y:S05]  /*0820*/  @!P4 BRA `(.L_x_27) ;  /* 0x000000000014c947 */ /* 0x000fea0003800000 */
[----:B------:R-:W-:Y:S01]  /*0830*/  ISETP.NE.AND P4, PT, R6, 0x2, PT ;  /* 0x000000020600780c */ /* 0x000fe20003f85270 */
[----:B------:R-:W2:-:S12]  /*0840*/  LDG.E R0, desc[UR8][R2.64+0x4] ;  /* 0x0000040802007981 */ /* 0x000e98000c1e1900 */
[----:B------:R-:W3:Y:S01]  /*0850*/  @P4 LDG.E R10, desc[UR8][R2.64+0x8] ;  /* 0x00000808020a4981 */ /* 0x000ee2000c1e1900 */
[----:B--2---:R-:W-:-:S04]  /*0860*/  FADD R9, R9, R0 ;  /* 0x0000000009097221 */ /* 0x004fc80000000000 */
[----:B---3--:R-:W-:-:S07]  /*0870*/  @P4 FADD R9, R9, R10 ;  /* 0x0000000a09094221 */ /* 0x008fce0000000000 */
.L_x_27:
[----:B------:R-:W-:Y:S05]  /*0880*/  @P3 BRA `(.L_x_30) ;  /* 0xfffffff800643947 */ /* 0x000fea000383ffff */
[----:B------:R-:W-:Y:S05]  /*0890*/  @P2 BRA `(.L_x_31) ;  /* 0xfffffff8004c2947 */ /* 0x000fea000383ffff */
.L_x_24:
[----:B------:R-:W0:Y:S02]  /*08a0*/  LDC.64 R2, c[0x0][0x398] ;  /* 0x0000e600ff027b82 */ /* 0x000e240000000a00 */
[----:B0-----:R-:W-:-:S05]  /*08b0*/  IMAD.WIDE R2, R8, 0x4, R2 ;  /* 0x0000000408027825 */ /* 0x001fca00078e0202 */
[----:B------:R-:W-:Y:S01]  /*08c0*/  STG.E desc[UR8][R2.64], R9 ;  /* 0x0000000902007986 */ /* 0x000fe2000c101908 */
[----:B------:R-:W-:Y:S05]  /*08d0*/  EXIT ;  /* 0x000000000000794d */ /* 0x000fea0003800000 */
.L_x_32:
        /* <DEDUP_REMOVED lines=10> */
.L_x_96:


//--------------------- .text._Z28convolutionBackwardKernel_dwiiiiPfiiiS_S_iiii --------------------------
	.section	.text._Z28convolutionBackwardKernel_dwiiiiPfiiiS_S_iiii,"ax",@progbits
	.align	128
        .global         _Z28convolutionBackwardKernel_dwiiiiPfiiiS_S_iiii
        .type           _Z28convolutionBackwardKernel_dwiiiiPfiiiS_S_iiii,@function
        .size           _Z28convolutionBackwardKernel_dwiiiiPfiiiS_S_iiii,(.L_x_97 - _Z28convolutionBackwardKernel_dwiiiiPfiiiS_S_iiii)
        .other          _Z28convolutionBackwardKernel_dwiiiiPfiiiS_S_iiii,@"STO_CUDA_ENTRY STV_DEFAULT"
_Z28convolutionBackwardKernel_dwiiiiPfiiiS_S_iiii:
.text._Z28convolutionBackwardKernel_dwiiiiPfiiiS_S_iiii:
[----:B------:R-:W-:Y:S01]  /*0000*/  LDC R1, c[0x0][0x37c] ;  /* 0x0000df00ff017b82 */ /* 0x000fe20000000800 */
[----:B------:R-:W0:Y:S07]  /*0010*/  S2R R3, SR_TID.X ;  /* 0x0000000000037919 */ /* 0x000e2e0000002100 */
[----:B------:R-:W1:Y:S01]  /*0020*/  S2UR UR14, SR_CTAID.Z ;  /* 0x00000000000e79c3 */ /* 0x000e620000002700 */
[----:B------:R-:W2:Y:S01]  /*0030*/  LDCU UR5, c[0x0][0x3a0] ;  /* 0x00007400ff0577ac */ /* 0x000ea20008000800 */
[----:B------:R-:W2:Y:S06]  /*0040*/  S2R R2, SR_TID.Y ;  /* 0x0000000000027919 */ /* 0x000eac0000002200 */
[----:B------:R-:W1:Y:S08]  /*0050*/  LDC.64 R4, c[0x0][0x398] ;  /* 0x0000e600ff047b82 */ /* 0x000e700000000a00 */
[----:B------:R-:W0:Y:S08]  /*0060*/  S2UR UR4, SR_CTAID.X ;  /* 0x00000000000479c3 */ /* 0x000e300000002500 */
[----:B------:R-:W0:Y:S08]  /*0070*/  LDC R0, c[0x0][0x360] ;  /* 0x0000d800ff007b82 */ /* 0x000e300000000800 */
[----:B------:R-:W3:Y:S01]  /*0080*/  S2UR UR15, SR_CTAID.Y ;  /* 0x00000000000f79c3 */ /* 0x000ee20000002600 */
[----:B-1----:R-:W-:-:S07]  /*0090*/  ISETP.LE.AND P0, PT, R4, UR14, PT ;  /* 0x0000000e04007c0c */ /* 0x002fce000bf03270 */
[----:B------:R-:W3:Y:S01]  /*00a0*/  LDC R6, c[0x0][0x384] ;  /* 0x0000e100ff067b82 */ /* 0x000ee20000000800 */
[----:B0-----:R-:W-:Y:S01]  /*00b0*/  IMAD R0, R0, UR4, R3 ;  /* 0x0000000400007c24 */ /* 0x001fe2000f8e0203 */
[----:B---3--:R-:W-:-:S04]  /*00c0*/  ISETP.LE.OR P0, PT, R6, UR15, P0 ;  /* 0x0000000f06007c0c */ /* 0x008fc80008703670 */
[----:B------:R-:W-:-:S04]  /*00d0*/  ISETP.GE.OR P0, PT, R0, R5, P0 ;  /* 0x000000050000720c */ /* 0x000fc80000706670 */
[----:B--2---:R-:W-:-:S13]  /*00e0*/  ISETP.GE.OR P0, PT, R2, UR5, P0 ;  /* 0x0000000502007c0c */ /* 0x004fda0008706670 */
[----:B------:R-:W-:Y:S05]  /*00f0*/  @P0 EXIT ;  /* 0x000000000000094d */ /* 0x000fea0003800000 */
[----:B------:R-:W0:Y:S01]  /*0100*/  LDCU UR4, c[0x0][0x380] ;  /* 0x00007000ff0477ac */ /* 0x000e220008000800 */
[----:B------:R-:W-:Y:S01]  /*0110*/  HFMA2 R2, -RZ, RZ, 0, 0 ;  /* 0x00000000ff027431 */ /* 0x000fe200000001ff */
[----:B------:R-:W1:Y:S01]  /*0120*/  LDCU.64 UR16, c[0x0][0x358] ;  /* 0x00006b00ff1077ac */ /* 0x000e620008000a00 */
[----:B0-----:R-:W-:-:S09]  /*0130*/  UISETP.GE.AND UP0, UPT, UR4, 0x1, UPT ;  /* 0x000000010400788c */ /* 0x001fd2000bf06270 */
[----:B-1----:R-:W-:Y:S05]  /*0140*/  BRA.U !UP0, `(.L_x_33) ;  /* 0x0000001108207547 */ /* 0x002fea000b800000 */
[----:B------:R-:W0:Y:S02]  /*0150*/  LDCU.64 UR4, c[0x0][0x3b8] ;  /* 0x00007700ff0477ac */ /* 0x000e240008000a00 */
[----:B0-----:R-:W-:-:S04]  /*0160*/  UISETP.LT.AND UP0, UPT, UR4, UR5, UPT ;  /* 0x000000050400728c */ /* 0x001fc8000bf01270 */
[----:B------:R-:W-:-:S04]  /*0170*/  USEL UR4, UR4, UR5, UP0 ;  /* 0x0000000504047287 */ /* 0x000fc80008000000 */
[----:B------:R-:W-:-:S09]  /*0180*/  UISETP.GE.AND UP0, UPT, UR4, 0x1, UPT ;  /* 0x000000010400788c */ /* 0x000fd2000bf06270 */
[----:B------:R-:W-:Y:S05]  /*0190*/  BRA.U !UP0, `(.L_x_33) ;  /* 0x00000011080c7547 */ /* 0x000fea000b800000 */
[----:B------:R-:W0:Y:S01]  /*01a0*/  LDCU.64 UR4, c[0x0][0x3a8] ;  /* 0x00007500ff0477ac */ /* 0x000e220008000a00 */
[----:B------:R-:W-:Y:S01]  /*01b0*/  IMAD.MOV.U32 R2, RZ, RZ, RZ ;  /* 0x000000ffff027224 */ /* 0x000fe200078e00ff */
[----:B0-----:R-:W-:-:S03]  /*01c0*/  UIADD3 UR7, UP0, UPT, UR4, 0x10, URZ ;  /* 0x0000001004077890 */ /* 0x001fc6000ff1e0ff */
[----:B------:R-:W-:Y:S01]  /*01d0*/  UMOV UR4, URZ ;  /* 0x000000ff00047c82 */ /* 0x000fe20008000000 */
[----:B------:R-:W-:-:S12]  /*01e0*/  UIADD3.X UR8, UPT, UPT, URZ, UR5, URZ, UP0, !UPT ;  /* 0x00000005ff087290 */ /* 0x000fd800087fe4ff */
.L_x_41:
[----:B------:R-:W0:Y:S01]  /*01f0*/  LDCU.64 UR12, c[0x0][0x380] ;  /* 0x00007000ff0c77ac */ /* 0x000e220008000a00 */
[----:B------:R-:W1:Y:S01]  /*0200*/  LDCU UR10, c[0x0][0x398] ;  /* 0x00007300ff0a77ac */ /* 0x000e620008000800 */
[----:B------:R-:W-:Y:S01]  /*0210*/  UMOV UR5, URZ ;  /* 0x000000ff00057c82 */ /* 0x000fe20008000000 */
[----:B0-----:R-:W-:Y:S02]  /*0220*/  UIMAD UR9, UR4, UR13, UR15 ;  /* 0x0000000d040972a4 */ /* 0x001fe4000f8e020f */
[----:B-1----:R-:W-:Y:S02]  /*0230*/  UIMAD UR10, UR4, UR10, UR14 ;  /* 0x0000000a040a72a4 */ /* 0x002fe4000f8e020e */
[----:B------:R-:W-:-:S04]  /*0240*/  UIADD3 UR4, UPT, UPT, UR4, 0x1, URZ ;  /* 0x0000000104047890 */ /* 0x000fc8000fffe0ff */
[----:B------:R-:W-:-:S11]  /*0250*/  UISETP.NE.AND UP0, UPT, UR4, UR12, UPT ;  /* 0x0000000c0400728c */ /* 0x000fd6000bf05270 */
.L_x_40:
[----:B------:R-:W0:Y:S01]  /*0260*/  LDCU.64 UR18, c[0x0][0x3c0] ;  /* 0x00007800ff1277ac */ /* 0x000e220008000a00 */
[----:B------:R-:W1:Y:S01]  /*0270*/  LDC R5, c[0x0][0x388] ;  /* 0x0000e200ff057b82 */ /* 0x000e620000000800 */
[----:B------:R-:W2:Y:S01]  /*0280*/  LDCU.64 UR12, c[0x0][0x3b8] ;  /* 0x00007700ff0c77ac */ /* 0x000ea20008000a00 */
[----:B0-----:R-:W-:Y:S01]  /*0290*/  IADD3 R4, PT, PT, R0, -UR19, RZ ;  /* 0x8000001300047c10 */ /* 0x001fe2000fffe0ff */
[----:B------:R-:W-:Y:S01]  /*02a0*/  IMAD.U32 R3, RZ, RZ, UR18 ;  /* 0x00000012ff037e24 */ /* 0x000fe2000f8e00ff */
[----:B--2---:R-:W-:-:S03]  /*02b0*/  UISETP.GE.U32.AND UP2, UPT, UR13, 0x8, UPT ;  /* 0x000000080d00788c */ /* 0x004fc6000bf46070 */
[----:B------:R-:W-:Y:S01]  /*02c0*/  IMAD R4, R3, UR5, R4 ;  /* 0x0000000503047c24 */ /* 0x000fe2000f8e0204 */
[----:B------:R-:W-:Y:S02]  /*02d0*/  UIMAD UR6, UR10, UR12, UR5 ;  /* 0x0000000c0a0672a4 */ /* 0x000fe4000f8e0205 */
[----:B------:R-:W-:Y:S02]  /*02e0*/  UIADD3 UR5, UPT, UPT, UR5, 0x1, URZ ;  /* 0x0000000105057890 */ /* 0x000fe4000fffe0ff */
[C---:B-1----:R-:W-:Y:S01]  /*02f0*/  ISETP.GE.AND P0, PT, R4.reuse, R5, PT ;  /* 0x000000050400720c */ /* 0x042fe20003f06270 */
[----:B------:R-:W-:Y:S02]  /*0300*/  UIMAD UR11, UR6, UR13, URZ ;  /* 0x0000000d060b72a4 */ /* 0x000fe4000f8e02ff */
[----:B------:R-:W-:Y:S01]  /*0310*/  UISETP.NE.AND UP1, UPT, UR5, UR12, UPT ;  /* 0x0000000c0500728c */ /* 0x000fe2000bf25270 */
[----:B------:R-:W-:Y:S01]  /*0320*/  ISETP.GT.AND P0, PT, R4, -0x1, !P0 ;  /* 0xffffffff0400780c */ /* 0x000fe20004704270 */
[----:B------:R-:W-:-:S02]  /*0330*/  IMAD R4, R5, UR9, R4 ;  /* 0x0000000905047c24 */ /* 0x000fc4000f8e0204 */
[----:B------:R-:W-:Y:S01]  /*0340*/  HFMA2 R5, -RZ, RZ, 0, 0 ;  /* 0x00000000ff057431 */ /* 0x000fe200000001ff */
[----:B------:R-:W-:Y:S09]  /*0350*/  BRA.U !UP2, `(.L_x_34) ;  /* 0x000000050ae47547 */ /* 0x000ff2000b800000 */
[----:B------:R-:W0:Y:S01]  /*0360*/  S2R R26, SR_TID.Y ;  /* 0x00000000001a7919 */ /* 0x000e220000002200 */
[----:B------:R-:W1:Y:S01]  /*0370*/  LDC R13, c[0x0][0x3c0] ;  /* 0x0000f000ff0d7b82 */ /* 0x000e620000000800 */
[----:B------:R-:W2:Y:S01]  /*0380*/  LDCU UR12, c[0x0][0x38c] ;  /* 0x00007180ff0c77ac */ /* 0x000ea20008000800 */
[----:B------:R-:W3:Y:S06]  /*0390*/  LDCU UR18, c[0x0][0x3c4] ;  /* 0x00007880ff1277ac */ /* 0x000eec0008000800 */
[----:B------:R-:W4:Y:S01]  /*03a0*/  LDC R5, c[0x0][0x3c0] ;  /* 0x0000f000ff057b82 */ /* 0x000f220000000800 */
[----:B------:R-:W-:Y:S01]  /*03b0*/  ULOP3.LUT UR6, UR13, 0x7ffffff8, URZ, 0xc0, !UPT ;  /* 0x7ffffff80d067892 */ /* 0x000fe2000f8ec0ff */
[----:B------:R-:W0:Y:S03]  /*03c0*/  LDCU UR13, c[0x0][0x38c] ;  /* 0x00007180ff0d77ac */ /* 0x000e260008000800 */
[----:B------:R-:W-:Y:S01]  /*03d0*/  UIADD3 UR6, UPT, UPT, -UR6, URZ, URZ ;  /* 0x000000ff06067290 */ /* 0x000fe2000fffe1ff */
[C-C-:B0-----:R-:W-:Y:S01]  /*03e0*/  IMAD R8, R3.reuse, 0x4, R26.reuse ;  /* 0x0000000403087824 */ /* 0x141fe200078e021a */
[C---:B------:R-:W-:Y:S01]  /*03f0*/  LEA R10, R3.reuse, R26, 0x1 ;  /* 0x0000001a030a7211 */ /* 0x040fe200078e08ff */
[----:B------:R-:W-:Y:S01]  /*0400*/  IMAD R7, R3, 0x5, R26 ;  /* 0x0000000503077824 */ /* 0x000fe200078e021a */
[----:B------:R-:W-:Y:S01]  /*0410*/  IADD3 R17, PT, PT, R26, -UR19, R3 ;  /* 0x800000131a117c10 */ /* 0x000fe2000fffe003 */
[----:B------:R-:W-:-:S02]  /*0420*/  VIADD R11, R8, -UR19 ;  /* 0x80000013080b7c36 */ /* 0x000fc40008000000 */
[--C-:B------:R-:W-:Y:S01]  /*0430*/  IMAD R9, R3, 0x3, R26.reuse ;  /* 0x0000000303097824 */ /* 0x100fe200078e021a */
[----:B------:R-:W-:Y:S01]  /*0440*/  IADD3 R7, PT, PT, R7, -UR19, RZ ;  /* 0x8000001307077c10 */ /* 0x000fe2000fffe0ff */
[--C-:B-1----:R-:W-:Y:S02]  /*0450*/  IMAD R8, R13, 0x6, R26.reuse ;  /* 0x000000060d087824 */ /* 0x102fe400078e021a */
[----:B------:R-:W-:Y:S01]  /*0460*/  IMAD R6, R3, 0x7, R26 ;  /* 0x0000000703067824 */ /* 0x000fe200078e021a */
[----:B------:R-:W-:Y:S01]  /*0470*/  IADD3 R15, PT, PT, R9, -UR19, RZ ;  /* 0x80000013090f7c10 */ /* 0x000fe2000fffe0ff */
[----:B------:R-:W-:Y:S01]  /*0480*/  VIADD R19, R10, -UR19 ;  /* 0x800000130a137c36 */ /* 0x000fe20008000000 */
[----:B---3--:R-:W-:Y:S01]  /*0490*/  IADD3 R26, PT, PT, R26, -UR18, RZ ;  /* 0x800000121a1a7c10 */ /* 0x008fe2000fffe0ff */
[----:B--2---:R-:W-:Y:S01]  /*04a0*/  IMAD R10, R4, UR12, R17 ;  /* 0x0000000c040a7c24 */ /* 0x004fe2000f8e0211 */
[----:B------:R-:W-:Y:S01]  /*04b0*/  IADD3 R17, PT, PT, R8, -UR18, RZ ;  /* 0x8000001208117c10 */ /* 0x000fe2000fffe0ff */
[----:B------:R-:W-:-:S02]  /*04c0*/  VIADD R3, R6, -UR19 ;  /* 0x8000001306037c36 */ /* 0x000fc40008000000 */
[C---:B------:R-:W-:Y:S02]  /*04d0*/  IMAD R9, R4.reuse, UR12, R7 ;  /* 0x0000000c04097c24 */ /* 0x040fe4000f8e0207 */
[----:B------:R-:W-:Y:S02]  /*04e0*/  IMAD.U32 R13, RZ, RZ, UR11 ;  /* 0x0000000bff0d7e24 */ /* 0x000fe4000f8e00ff */
[C---:B------:R-:W-:Y:S02]  /*04f0*/  IMAD R6, R4.reuse, UR12, R26 ;  /* 0x0000000c04067c24 */ /* 0x040fe4000f8e021a */
[C---:B------:R-:W-:Y:S02]  /*0500*/  IMAD R12, R4.reuse, UR12, R3 ;  /* 0x0000000c040c7c24 */ /* 0x040fe4000f8e0203 */
[C---:B------:R-:W-:Y:S02]  /*0510*/  IMAD R11, R4.reuse, UR12, R11 ;  /* 0x0000000c040b7c24 */ /* 0x040fe4000f8e020b */
[----:B------:R-:W-:-:S02]  /*0520*/  IMAD R24, R4, UR12, R15 ;  /* 0x0000000c04187c24 */ /* 0x000fc4000f8e020f */
[C---:B------:R-:W-:Y:S02]  /*0530*/  IMAD R8, R4.reuse, UR12, R19 ;  /* 0x0000000c04087c24 */ /* 0x040fe4000f8e0213 */
[----:B----4-:R-:W-:-:S07]  /*0540*/  IMAD R7, R4, UR12, R17 ;  /* 0x0000000c04077c24 */ /* 0x010fce000f8e0211 */
.L_x_35:
[C---:B------:R-:W-:Y:S01]  /*0550*/  ISETP.GE.AND P2, PT, R26.reuse, UR13, PT ;  /* 0x0000000d1a007c0c */ /* 0x040fe2000bf46270 */
[----:B------:R-:W-:Y:S01]  /*0560*/  IMAD.MOV.U32 R3, RZ, RZ, R5 ;  /* 0x000000ffff037224 */ /* 0x000fe200078e0005 */
[----:B------:R-:W-:Y:S01]  /*0570*/  MOV R18, UR7 ;  /* 0x0000000700127c02 */ /* 0x000fe20008000f00 */
[----:B------:R-:W-:Y:S01]  /*0580*/  IMAD.U32 R19, RZ, RZ, UR8 ;  /* 0x00000008ff137e24 */ /* 0x000fe2000f8e00ff */
[C---:B------:R-:W-:Y:S02]  /*0590*/  ISETP.GT.AND P2, PT, R26.reuse, -0x1, !P2 ;  /* 0xffffffff1a00780c */ /* 0x040fe40005744270 */
[----:B------:R-:W-:Y:S01]  /*05a0*/  IADD3 R22, PT, PT, R26, R3, RZ ;  /* 0x000000031a167210 */ /* 0x000fe20007ffe0ff */
[----:B------:R-:W-:Y:S01]  /*05b0*/  IMAD.WIDE R18, R13, 0x4, R18 ;  /* 0x000000040d127825 */ /* 0x000fe200078e0212 */
[----:B------:R-:W-:Y:S02]  /*05c0*/  PLOP3.LUT P2, PT, P0, P2, PT, 0x80, 0x8 ;  /* 0x000000000008781c */ /* 0x000fe40000745070 */
[----:B------:R-:W-:-:S04]  /*05d0*/  ISETP.GE.AND P4, PT, R22, UR13, PT ;  /* 0x0000000d16007c0c */ /* 0x000fc8000bf86270 */
[C---:B------:R-:W-:Y:S01]  /*05e0*/  ISETP.GT.AND P4, PT, R22.reuse, -0x1, !P4 ;  /* 0xffffffff1600780c */ /* 0x040fe20006784270 */
[----:B------:R-:W-:-:S03]  /*05f0*/  IMAD.IADD R22, R22, 0x1, R3 ;  /* 0x0000000116167824 */ /* 0x000fc600078e0203 */
[----:B------:R-:W-:Y:S02]  /*0600*/  PLOP3.LUT P4, PT, P0, P4, PT, 0x80, 0x8 ;  /* 0x000000000008781c */ /* 0x000fe40000789070 */
[C---:B------:R-:W-:Y:S01]  /*0610*/  ISETP.GE.AND P1, PT, R22.reuse, UR13, PT ;  /* 0x0000000d16007c0c */ /* 0x040fe2000bf26270 */
[----:B------:R-:W0:Y:S01]  /*0620*/  @P2 LDC.64 R20, c[0x0][0x390] ;  /* 0x0000e400ff142b82 */ /* 0x000e220000000a00 */
[----:B------:R-:W2:Y:S02]  /*0630*/  @P2 LDG.E R23, desc[UR16][R18.64+-0x10] ;  /* 0xfffff01012172981 */ /* 0x000ea4000c1e1900 */
[----:B------:R-:W-:-:S04]  /*0640*/  ISETP.GT.AND P1, PT, R22, -0x1, !P1 ;  /* 0xffffffff1600780c */ /* 0x000fc80004f24270 */
[----:B------:R-:W-:-:S03]  /*0650*/  PLOP3.LUT P1, PT, P0, P1, PT, 0x80, 0x8 ;  /* 0x000000000008781c */ /* 0x000fc60000723070 */
[----:B------:R-:W1:Y:S01]  /*0660*/  @P4 LDC.64 R16, c[0x0][0x390] ;  /* 0x0000e400ff104b82 */ /* 0x000e620000000a00 */
[----:B------:R-:W3:Y:S09]  /*0670*/  @P4 LDG.E R25, desc[UR16][R18.64+-0xc] ;  /* 0xfffff41012194981 */ /* 0x000ef2000c1e1900 */
[----:B------:R-:W4:Y:S01]  /*0680*/  @P1 LDC.64 R14, c[0x0][0x390] ;  /* 0x0000e400ff0e1b82 */ /* 0x000f220000000a00 */
[----:B------:R-:W5:Y:S01]  /*0690*/  @P1 LDG.E R28, desc[UR16][R18.64+-0x8] ;  /* 0xfffff810121c1981 */ /* 0x000f62000c1e1900 */
[----:B0-----:R-:W-:-:S06]  /*06a0*/  @P2 IMAD.WIDE R20, R6, 0x4, R20 ;  /* 0x0000000406142825 */ /* 0x001fcc00078e0214 */
[----:B------:R-:W2:Y:S01]  /*06b0*/  @P2 LDG.E R21, desc[UR16][R20.64] ;  /* 0x0000001014152981 */ /* 0x000ea2000c1e1900 */
[----:B-1----:R-:W-:-:S06]  /*06c0*/  @P4 IMAD.WIDE R16, R10, 0x4, R16 ;  /* 0x000000040a104825 */ /* 0x002fcc00078e0210 */
[----:B------:R0:W3:Y:S01]  /*06d0*/  @P4 LDG.E R17, desc[UR16][R16.64] ;  /* 0x0000001010114981 */ /* 0x0000e2000c1e1900 */
[----:B----4-:R-:W-:-:S05]  /*06e0*/  @P1 IMAD.WIDE R14, R8, 0x4, R14 ;  /* 0x00000004080e1825 */ /* 0x010fca00078e020e */
[----:B------:R1:W5:Y:S01]  /*06f0*/  @P1 LDG.E R27, desc[UR16][R14.64] ;  /* 0x000000100e1b1981 */ /* 0x000362000c1e1900 */
[----:B------:R-:W-:-:S04]  /*0700*/  IADD3 R22, PT, PT, R22, R3, RZ ;  /* 0x0000000316167210 */ /* 0x000fc80007ffe0ff */
[----:B------:R-:W-:-:S04]  /*0710*/  ISETP.GE.AND P3, PT, R22, UR13, PT ;  /* 0x0000000d16007c0c */ /* 0x000fc8000bf66270 */
[C---:B------:R-:W-:Y:S02]  /*0720*/  ISETP.GT.AND P3, PT, R22.reuse, -0x1, !P3 ;  /* 0xffffffff1600780c */ /* 0x040fe40005f64270 */
[----:B------:R-:W-:-:S05]  /*0730*/  IADD3 R22, PT, PT, R22, R3, RZ ;  /* 0x0000000316167210 */ /* 0x000fca0007ffe0ff */
[----:B0-----:R-:W-:Y:S01]  /*0740*/  IMAD.IADD R16, R22, 0x1, R3 ;  /* 0x0000000116107824 */ /* 0x001fe200078e0203 */
[----:B------:R-:W-:-:S04]  /*0750*/  PLOP3.LUT P3, PT, P0, P3, PT, 0x80, 0x8 ;  /* 0x000000000008781c */ /* 0x000fc80000767070 */
[-C--:B------:R-:W-:Y:S02]  /*0760*/  IADD3 R20, PT, PT, R16, R3.reuse, RZ ;  /* 0x0000000310147210 */ /* 0x080fe40007ffe0ff */
[----:B------:R-:W-:Y:S02]  /*0770*/  ISETP.GE.AND P6, PT, R22, UR13, PT ;  /* 0x0000000d16007c0c */ /* 0x000fe4000bfc6270 */
[----:B------:R-:W-:Y:S02]  /*0780*/  ISETP.GE.AND P5, PT, R16, UR13, PT ;  /* 0x0000000d10007c0c */ /* 0x000fe4000bfa6270 */
[----:B------:R-:W-:Y:S02]  /*0790*/  ISETP.GT.AND P6, PT, R22, -0x1, !P6 ;  /* 0xffffffff1600780c */ /* 0x000fe400077c4270 */
[----:B------:R-:W-:Y:S01]  /*07a0*/  ISETP.GT.AND P5, PT, R16, -0x1, !P5 ;  /* 0xffffffff1000780c */ /* 0x000fe20006fa4270 */
[----:B-1----:R-:W0:Y:S01]  /*07b0*/  @P3 LDC.64 R14, c[0x0][0x390] ;  /* 0x0000e400ff0e3b82 */ /* 0x002e220000000a00 */
[----:B------:R-:W-:-:S02]  /*07c0*/  IADD3 R16, PT, PT, R20, R3, RZ ;  /* 0x0000000314107210 */ /* 0x000fc40007ffe0ff */
[----:B------:R-:W-:Y:S01]  /*07d0*/  PLOP3.LUT P5, PT, P0, P5, PT, 0x80, 0x8 ;  /* 0x000000000008781c */ /* 0x000fe200007ab070 */
[----:B--2---:R-:W-:Y:S01]  /*07e0*/  @P2 FFMA R2, R21, R23, R2 ;  /* 0x0000001715022223 */ /* 0x004fe20000000002 */
[----:B------:R-:W-:-:S04]  /*07f0*/  ISETP.GE.AND P2, PT, R20, UR13, PT ;  /* 0x0000000d14007c0c */ /* 0x000fc8000bf46270 */
[----:B------:R-:W-:-:S07]  /*0800*/  ISETP.GT.AND P2, PT, R20, -0x1, !P2 ;  /* 0xffffffff1400780c */ /* 0x000fce0005744270 */
[----:B------:R-:W1:Y:S01]  /*0810*/  @P5 LDC.64 R20, c[0x0][0x390] ;  /* 0x0000e400ff145b82 */ /* 0x000e620000000a00 */
[----:B------:R-:W-:Y:S01]  /*0820*/  PLOP3.LUT P2, PT, P0, P2, PT, 0x80, 0x8 ;  /* 0x000000000008781c */ /* 0x000fe20000745070 */
[----:B---3--:R-:W-:Y:S01]  /*0830*/  @P4 FFMA R2, R17, R25, R2 ;  /* 0x0000001911024223 */ /* 0x008fe20000000002 */
[----:B------:R-:W-:Y:S02]  /*0840*/  PLOP3.LUT P4, PT, P0, P6, PT, 0x80, 0x8 ;  /* 0x000000000008781c */ /* 0x000fe4000078d070 */
[----:B------:R-:W-:-:S04]  /*0850*/  ISETP.GE.AND P6, PT, R16, UR13, PT ;  /* 0x0000000d10007c0c */ /* 0x000fc8000bfc6270 */
[----:B------:R-:W-:-:S04]  /*0860*/  ISETP.GT.AND P6, PT, R16, -0x1, !P6 ;  /* 0xffffffff1000780c */ /* 0x000fc800077c4270 */
[----:B------:R-:W-:Y:S01]  /*0870*/  PLOP3.LUT P6, PT, P0, P6, PT, 0x80, 0x8 ;  /* 0x000000000008781c */ /* 0x000fe200007cd070 */
[----:B------:R-:W2:Y:S08]  /*0880*/  @P2 LDC.64 R16, c[0x0][0x390] ;  /* 0x0000e400ff102b82 */ /* 0x000eb00000000a00 */
[----:B------:R-:W3:Y:S01]  /*0890*/  @P4 LDC.64 R22, c[0x0][0x390] ;  /* 0x0000e400ff164b82 */ /* 0x000ee20000000a00 */
[----:B-----5:R-:W-:Y:S01]  /*08a0*/  @P1 FFMA R2, R27, R28, R2 ;  /* 0x0000001c1b021223 */ /* 0x020fe20000000002 */
[----:B0-----:R-:W-:Y:S01]  /*08b0*/  @P3 IMAD.WIDE R28, R24, 0x4, R14 ;  /* 0x00000004181c3825 */ /* 0x001fe200078e020e */
[----:B------:R-:W4:Y:S04]  /*08c0*/  @P3 LDG.E R27, desc[UR16][R18.64+-0x4] ;  /* 0xfffffc10121b3981 */ /* 0x000f28000c1e1900 */
[----:B------:R-:W4:Y:S01]  /*08d0*/  @P3 LDG.E R25, desc[UR16][R28.64] ;  /* 0x000000101c193981 */ /* 0x000f22000c1e1900 */
[----:B------:R-:W0:Y:S01]  /*08e0*/  @P6 LDC.64 R14, c[0x0][0x390] ;  /* 0x0000e400ff0e6b82 */ /* 0x000e220000000a00 */
[----:B-1----:R-:W-:-:S06]  /*08f0*/  @P5 IMAD.WIDE R20, R9, 0x4, R20 ;  /* 0x0000000409145825 */ /* 0x002fcc00078e0214 */
[----:B------:R-:W5:Y:S01]  /*0900*/  @P5 LDG.E R21, desc[UR16][R20.64] ;  /* 0x0000001014155981 */ /* 0x000f62000c1e1900 */
[----:B--2---:R-:W-:-:S03]  /*0910*/  @P2 IMAD.WIDE R16, R7, 0x4, R16 ;  /* 0x0000000407102825 */ /* 0x004fc600078e0210 */
[----:B------:R-:W5:Y:S04]  /*0920*/  @P5 LDG.E R28, desc[UR16][R18.64+0x4] ;  /* 0x00000410121c5981 */ /* 0x000f68000c1e1900 */
[----:B------:R-:W2:Y:S01]  /*0930*/  @P2 LDG.E R17, desc[UR16][R16.64] ;  /* 0x0000001010112981 */ /* 0x000ea2000c1e1900 */
[----:B---3--:R-:W-:-:S03]  /*0940*/  @P4 IMAD.WIDE R22, R11, 0x4, R22 ;  /* 0x000000040b164825 */ /* 0x008fc600078e0216 */
[----:B------:R-:W2:Y:S04]  /*0950*/  @P2 LDG.E R29, desc[UR16][R18.64+0x8] ;  /* 0x00000810121d2981 */ /* 0x000ea8000c1e1900 */
[----:B------:R-:W3:Y:S04]  /*0960*/  @P4 LDG.E R23, desc[UR16][R22.64] ;  /* 0x0000001016174981 */ /* 0x000ee8000c1e1900 */
[----:B------:R-:W3:Y:S01]  /*0970*/  @P4 LDG.E R16, desc[UR16][R18.64] ;  /* 0x0000001012104981 */ /* 0x000ee2000c1e1900 */
[----:B0-----:R-:W-:-:S06]  /*0980*/  @P6 IMAD.WIDE R14, R12, 0x4, R14 ;  /* 0x000000040c0e6825 */ /* 0x001fcc00078e020e */
[----:B------:R-:W2:Y:S04]  /*0990*/  @P6 LDG.E R15, desc[UR16][R14.64] ;  /* 0x000000100e0f6981 */ /* 0x000ea8000c1e1900 */
[----:B------:R-:W2:Y:S01]  /*09a0*/  @P6 LDG.E R14, desc[UR16][R18.64+0xc] ;  /* 0x00000c10120e6981 */ /* 0x000ea2000c1e1900 */
[----:B------:R-:W-:-:S04]  /*09b0*/  UIADD3 UR6, UPT, UPT, UR6, 0x8, URZ ;  /* 0x0000000806067890 */ /* 0x000fc8000fffe0ff */
[----:B------:R-:W-:Y:S01]  /*09c0*/  UISETP.NE.AND UP2, UPT, UR6, URZ, UPT ;  /* 0x000000ff0600728c */ /* 0x000fe2000bf45270 */
[----:B------:R-:W-:Y:S01]  /*09d0*/  IMAD R26, R3, 0x8, R26 ;  /* 0x00000008031a7824 */ /* 0x000fe200078e021a */
[----:B------:R-:W-:Y:S01]  /*09e0*/  IADD3 R13, PT, PT, R13, 0x8, RZ ;  /* 0x000000080d0d7810 */ /* 0x000fe20007ffe0ff */
[C---:B------:R-:W-:Y:S01]  /*09f0*/  IMAD R10, R3.reuse, 0x8, R10 ;  /* 0x00000008030a7824 */ /* 0x040fe200078e020a */
[C---:B------:R-:W-:Y:S01]  /*0a00*/  LEA R6, R3.reuse, R6, 0x3 ;  /* 0x0000000603067211 */ /* 0x040fe200078e18ff */
[C---:B------:R-:W-:Y:S01]  /*0a10*/  IMAD R11, R3.reuse, 0x8, R11 ;  /* 0x00000008030b7824 */ /* 0x040fe200078e020b */
[C---:B------:R-:W-:Y:S01]  /*0a20*/  LEA R8, R3.reuse, R8, 0x3 ;  /* 0x0000000803087211 */ /* 0x040fe200078e18ff */
[C---:B------:R-:W-:Y:S01]  /*0a30*/  IMAD R12, R3.reuse, 0x8, R12 ;  /* 0x00000008030c7824 */ /* 0x040fe200078e020c */
[C---:B------:R-:W-:Y:S02]  /*0a40*/  LEA R24, R3.reuse, R24, 0x3 ;  /* 0x0000001803187211 */ /* 0x040fe400078e18ff */
[----:B------:R-:W-:-:S02]  /*0a50*/  LEA R9, R3, R9, 0x3 ;  /* 0x0000000903097211 */ /* 0x000fc400078e18ff */
[----:B------:R-:W-:Y:S01]  /*0a60*/  LEA R7, R3, R7, 0x3 ;  /* 0x0000000703077211 */ /* 0x000fe200078e18ff */
[----:B----4-:R-:W-:-:S04]  /*0a70*/  @P3 FFMA R2, R25, R27, R2 ;  /* 0x0000001b19023223 */ /* 0x010fc80000000002 */
[----:B---3--:R-:W-:-:S04]  /*0a80*/  @P4 FFMA R2, R23, R16, R2 ;  /* 0x0000001017024223 */ /* 0x008fc80000000002 */
[----:B-----5:R-:W-:-:S04]  /*0a90*/  @P5 FFMA R2, R21, R28, R2 ;  /* 0x0000001c15025223 */ /* 0x020fc80000000002 */
[----:B--2---:R-:W-:-:S04]  /*0aa0*/  @P2 FFMA R2, R17, R29, R2 ;  /* 0x0000001d11022223 */ /* 0x004fc80000000002 */
[----:B------:R-:W-:Y:S01]  /*0ab0*/  @P6 FFMA R2, R15, R14, R2 ;  /* 0x0000000e0f026223 */ /* 0x000fe20000000002 */
[----:B------:R-:W-:Y:S06]  /*0ac0*/  BRA.U UP2, `(.L_x_35) ;  /* 0xfffffff902a07547 */ /* 0x000fec000b83ffff */
[----:B------:R-:W0:Y:S02]  /*0ad0*/  LDC R5, c[0x0][0x3bc] ;  /* 0x0000ef00ff057b82 */ /* 0x000e240000000800 */
[----:B0-----:R-:W-:-:S07]  /*0ae0*/  LOP3.LUT R5, R5, 0x7ffffff8, RZ, 0xc0, !PT ;  /* 0x7ffffff805057812 */ /* 0x001fce00078ec0ff */
.L_x_34:
[----:B------:R-:W0:Y:S02]  /*0af0*/  LDCU UR6, c[0x0][0x3bc] ;  /* 0x00007780ff0677ac */ /* 0x000e240008000800 */
[----:B0-----:R-:W-:-:S04]  /*0b00*/  ULOP3.LUT UR6, UR6, 0x7, URZ, 0xc0, !UPT ;  /* 0x0000000706067892 */ /* 0x001fc8000f8ec0ff */
[----:B------:R-:W-:-:S09]  /*0b10*/  UISETP.NE.AND UP2, UPT, UR6, URZ, UPT ;  /* 0x000000ff0600728c */ /* 0x000fd2000bf45270 */
[----:B------:R-:W-:Y:S05]  /*0b20*/  BRA.U !UP2, `(.L_x_36) ;  /* 0x000000050aa07547 */ /* 0x000fea000b800000 */
[----:B------:R-:W0:Y:S01]  /*0b30*/  S2R R12, SR_TID.Y ;  /* 0x00000000000c7919 */ /* 0x000e220000002200 */
[----:B------:R-:W0:Y:S01]  /*0b40*/  LDCU UR18, c[0x0][0x3c4] ;  /* 0x00007880ff1277ac */ /* 0x000e220008000800 */
[----:B------:R-:W1:Y:S01]  /*0b50*/  LDCU UR12, c[0x0][0x3bc] ;  /* 0x00007780ff0c77ac */ /* 0x000e620008000800 */
[----:B------:R-:W-:-:S04]  /*0b60*/  UIADD3 UR6, UPT, UPT, UR6, -0x1, URZ ;  /* 0xffffffff06067890 */ /* 0x000fc8000fffe0ff */
[----:B------:R-:W-:Y:S02]  /*0b70*/  UISETP.GE.U32.AND UP2, UPT, UR6, 0x3, UPT ;  /* 0x000000030600788c */ /* 0x000fe4000bf46070 */
[----:B-1----:R-:W-:Y:S01]  /*0b80*/  ULOP3.LUT UP3, UR13, UR12, 0x3, URZ, 0xc0, !UPT ;  /* 0x000000030c0d7892 */ /* 0x002fe2000f86c0ff */
[----:B0-----:R-:W-:-:S06]  /*0b90*/  IADD3 R12, PT, PT, R12, -UR18, RZ ;  /* 0x800000120c0c7c10 */ /* 0x001fcc000fffe0ff */
[----:B------:R-:W-:Y:S05]  /*0ba0*/  BRA.U !UP2, `(.L_x_37) ;  /* 0x000000010ab47547 */ /* 0x000fea000b800000 */
[----:B------:R-:W0:Y:S01]  /*0bb0*/  LDCU UR6, c[0x0][0x38c] ;  /* 0x00007180ff0677ac */ /* 0x000e220008000800 */
[C---:B------:R-:W-:Y:S01]  /*0bc0*/  IMAD R21, R5.reuse, R3, R12 ;  /* 0x0000000305157224 */ /* 0x040fe200078e020c */
[----:B------:R-:W1:Y:S01]  /*0bd0*/  LDC.64 R10, c[0x0][0x3a8] ;  /* 0x0000ea00ff0a7b82 */ /* 0x000e620000000a00 */
[----:B------:R-:W-:-:S03]  /*0be0*/  IADD3 R19, PT, PT, R5, UR11, RZ ;  /* 0x0000000b05137c10 */ /* 0x000fc6000fffe0ff */
[----:B------:R-:W-:-:S05]  /*0bf0*/  IADD3 R23, PT, PT, R21, R3, RZ ;  /* 0x0000000315177210 */ /* 0x000fca0007ffe0ff */
[----:B------:R-:W-:-:S05]  /*0c00*/  IMAD.IADD R18, R23, 0x1, R3 ;  /* 0x0000000117127824 */ /* 0x000fca00078e0203 */
[C---:B------:R-:W-:Y:S02]  /*0c10*/  IADD3 R13, PT, PT, R18.reuse, R3, RZ ;  /* 0x00000003120d7210 */ /* 0x040fe40007ffe0ff */
[----:B0-----:R-:W-:Y:S02]  /*0c20*/  ISETP.GE.AND P1, PT, R21, UR6, PT ;  /* 0x0000000615007c0c */ /* 0x001fe4000bf26270 */
[----:B------:R-:W-:Y:S02]  /*0c30*/  ISETP.GE.AND P2, PT, R23, UR6, PT ;  /* 0x0000000617007c0c */ /* 0x000fe4000bf46270 */
[----:B------:R-:W-:Y:S02]  /*0c40*/  ISETP.GT.AND P1, PT, R21, -0x1, !P1 ;  /* 0xffffffff1500780c */ /* 0x000fe40004f24270 */
[----:B------:R-:W-:Y:S02]  /*0c50*/  ISETP.GE.AND P3, PT, R18, UR6, PT ;  /* 0x0000000612007c0c */ /* 0x000fe4000bf66270 */
[----:B------:R-:W-:Y:S01]  /*0c60*/  PLOP3.LUT P1, PT, P0, P1, PT, 0x80, 0x8 ;  /* 0x000000000008781c */ /* 0x000fe20000723070 */
[----:B-1----:R-:W-:Y:S01]  /*0c70*/  IMAD.WIDE R10, R19, 0x4, R10 ;  /* 0x00000004130a7825 */ /* 0x002fe200078e020a */
[----:B------:R-:W-:-:S02]  /*0c80*/  ISETP.GT.AND P2, PT, R23, -0x1, !P2 ;  /* 0xffffffff1700780c */ /* 0x000fc40005744270 */
[----:B------:R-:W-:Y:S02]  /*0c90*/  ISETP.GT.AND P3, PT, R18, -0x1, !P3 ;  /* 0xffffffff1200780c */ /* 0x000fe40005f64270 */
[----:B------:R-:W-:Y:S02]  /*0ca0*/  PLOP3.LUT P2, PT, P0, P2, PT, 0x80, 0x8 ;  /* 0x000000000008781c */ /* 0x000fe40000745070 */
[C---:B------:R-:W-:Y:S02]  /*0cb0*/  ISETP.GE.AND P4, PT, R13.reuse, UR6, PT ;  /* 0x000000060d007c0c */ /* 0x040fe4000bf86270 */
[----:B------:R-:W-:Y:S02]  /*0cc0*/  PLOP3.LUT P3, PT, P0, P3, PT, 0x80, 0x8 ;  /* 0x000000000008781c */ /* 0x000fe40000767070 */
[----:B------:R-:W-:Y:S01]  /*0cd0*/  ISETP.GT.AND P4, PT, R13, -0x1, !P4 ;  /* 0xffffffff0d00780c */ /* 0x000fe20006784270 */
[----:B------:R-:W0:Y:S01]  /*0ce0*/  @P1 LDC.64 R16, c[0x0][0x390] ;  /* 0x0000e400ff101b82 */ /* 0x000e220000000a00 */
[----:B------:R-:W-:-:S02]  /*0cf0*/  @P1 IMAD R21, R4, UR6, R21 ;  /* 0x0000000604151c24 */ /* 0x000fc4000f8e0215 */
[----:B------:R-:W-:-:S03]  /*0d00*/  PLOP3.LUT P4, PT, P0, P4, PT, 0x80, 0x8 ;  /* 0x000000000008781c */ /* 0x000fc60000789070 */
[C---:B------:R-:W-:Y:S02]  /*0d10*/  @P2 IMAD R23, R4.reuse, UR6, R23 ;  /* 0x0000000604172c24 */ /* 0x040fe4000f8e0217 */
[----:B------:R-:W1:Y:S02]  /*0d20*/  @P2 LDC.64 R14, c[0x0][0x390] ;  /* 0x0000e400ff0e2b82 */ /* 0x000e640000000a00 */
[----:B------:R-:W-:Y:S02]  /*0d30*/  @P3 IMAD R19, R4, UR6, R18 ;  /* 0x0000000604133c24 */ /* 0x000fe4000f8e0212 */
[----:B------:R-:W2:Y:S04]  /*0d40*/  @P1 LDG.E R18, desc[UR16][R10.64] ;  /* 0x000000100a121981 */ /* 0x000ea8000c1e1900 */
[----:B------:R-:W3:Y:S01]  /*0d50*/  @P3 LDC.64 R6, c[0x0][0x390] ;  /* 0x0000e400ff063b82 */ /* 0x000ee20000000a00 */
[----:B------:R-:W4:Y:S07]  /*0d60*/  @P4 LDG.E R20, desc[UR16][R10.64+0xc] ;  /* 0x00000c100a144981 */ /* 0x000f2e000c1e1900 */
[----:B------:R-:W5:Y:S01]  /*0d70*/  @P4 LDC.64 R8, c[0x0][0x390] ;  /* 0x0000e400ff084b82 */ /* 0x000f620000000a00 */
[----:B0-----:R-:W-:-:S06]  /*0d80*/  @P1 IMAD.WIDE R16, R21, 0x4, R16 ;  /* 0x0000000415101825 */ /* 0x001fcc00078e0210 */
[----:B------:R-:W2:Y:S01]  /*0d90*/  @P1 LDG.E R17, desc[UR16][R16.64] ;  /* 0x0000001010111981 */ /* 0x000ea2000c1e1900 */
[----:B-1----:R-:W-:-:S06]  /*0da0*/  @P2 IMAD.WIDE R14, R23, 0x4, R14 ;  /* 0x00000004170e2825 */ /* 0x002fcc00078e020e */
[----:B------:R-:W4:Y:S01]  /*0db0*/  @P2 LDG.E R15, desc[UR16][R14.64] ;  /* 0x000000100e0f2981 */ /* 0x000f22000c1e1900 */
[----:B---3--:R-:W-:-:S04]  /*0dc0*/  @P3 IMAD.WIDE R6, R19, 0x4, R6 ;  /* 0x0000000413063825 */ /* 0x008fc800078e0206 */
[----:B------:R-:W-:Y:S02]  /*0dd0*/  @P4 IMAD R19, R4, UR6, R13 ;  /* 0x0000000604134c24 */ /* 0x000fe4000f8e020d */
[----:B------:R-:W4:Y:S02]  /*0de0*/  @P2 LDG.E R13, desc[UR16][R10.64+0x4] ;  /* 0x000004100a0d2981 */ /* 0x000f24000c1e1900 */
[----:B-----5:R-:W-:Y:S02]  /*0df0*/  @P4 IMAD.WIDE R8, R19, 0x4, R8 ;  /* 0x0000000413084825 */ /* 0x020fe400078e0208 */
[----:B------:R-:W3:Y:S04]  /*0e00*/  @P3 LDG.E R7, desc[UR16][R6.64] ;  /* 0x0000001006073981 */ /* 0x000ee8000c1e1900 */
[----:B------:R-:W3:Y:S04]  /*0e10*/  @P3 LDG.E R19, desc[UR16][R10.64+0x8] ;  /* 0x000008100a133981 */ /* 0x000ee8000c1e1900 */
[----:B------:R-:W5:Y:S01]  /*0e20*/  @P4 LDG.E R9, desc[UR16][R8.64] ;  /* 0x0000001008094981 */ /* 0x000f62000c1e1900 */
[----:B------:R-:W-:-:S02]  /*0e30*/  VIADD R5, R5, 0x4 ;  /* 0x0000000405057836 */ /* 0x000fc40000000000 */
[----:B--2---:R-:W-:-:S04]  /*0e40*/  @P1 FFMA R2, R17, R18, R2 ;  /* 0x0000001211021223 */ /* 0x004fc80000000002 */
[----:B----4-:R-:W-:-:S04]  /*0e50*/  @P2 FFMA R2, R15, R13, R2 ;  /* 0x0000000d0f022223 */ /* 0x010fc80000000002 */
[----:B---3--:R-:W-:-:S04]  /*0e60*/  @P3 FFMA R2, R7, R19, R2 ;  /* 0x0000001307023223 */ /* 0x008fc80000000002 */
[----:B-----5:R-:W-:-:S07]  /*0e70*/  @P4 FFMA R2, R9, R20, R2 ;  /* 0x0000001409024223 */ /* 0x020fce0000000002 */
.L_x_37:
[----:B------:R-:W-:Y:S05]  /*0e80*/  BRA.U !UP3, `(.L_x_36) ;  /* 0x000000010bc87547 */ /* 0x000fea000b800000 */
[----:B------:R-:W-:Y:S02]  /*0e90*/  UISETP.NE.AND UP2, UPT, UR13, 0x1, UPT ;  /* 0x000000010d00788c */ /* 0x000fe4000bf45270 */
[----:B------:R-:W-:-:S04]  /*0ea0*/  ULOP3.LUT UR6, UR12, 0x1, URZ, 0xc0, !UPT ;  /* 0x000000010c067892 */ /* 0x000fc8000f8ec0ff */
[----:B------:R-:W-:-:S03]  /*0eb0*/  UISETP.NE.U32.AND UP3, UPT, UR6, 0x1, UPT ;  /* 0x000000010600788c */ /* 0x000fc6000bf65070 */
[----:B------:R-:W-:Y:S08]  /*0ec0*/  BRA.U !UP2, `(.L_x_38) ;  /* 0x000000010a707547 */ /* 0x000ff0000b800000 */
[----:B------:R-:W0:Y:S01]  /*0ed0*/  LDCU UR6, c[0x0][0x38c] ;  /* 0x00007180ff0677ac */ /* 0x000e220008000800 */
[----:B------:R-:W-:-:S05]  /*0ee0*/  IMAD R13, R5, R3, R12 ;  /* 0x00000003050d7224 */ /* 0x000fca00078e020c */
[C---:B------:R-:W-:Y:S02]  /*0ef0*/  IADD3 R17, PT, PT, R13.reuse, R3, RZ ;  /* 0x000000030d117210 */ /* 0x040fe40007ffe0ff */
[----:B0-----:R-:W-:Y:S02]  /*0f00*/  ISETP.GE.AND P1, PT, R13, UR6, PT ;  /* 0x000000060d007c0c */ /* 0x001fe4000bf26270 */
[----:B------:R-:W-:Y:S02]  /*0f10*/  ISETP.GE.AND P2, PT, R17, UR6, PT ;  /* 0x0000000611007c0c */ /* 0x000fe4000bf46270 */
[----:B------:R-:W-:Y:S02]  /*0f20*/  ISETP.GT.AND P1, PT, R13, -0x1, !P1 ;  /* 0xffffffff0d00780c */ /* 0x000fe40004f24270 */
[----:B------:R-:W-:Y:S02]  /*0f30*/  ISETP.GT.AND P2, PT, R17, -0x1, !P2 ;  /* 0xffffffff1100780c */ /* 0x000fe40005744270 */
[----:B------:R-:W-:-:S02]  /*0f40*/  PLOP3.LUT P1, PT, P0, P1, PT, 0x80, 0x8 ;  /* 0x000000000008781c */ /* 0x000fc40000723070 */
[----:B------:R-:W-:-:S11]  /*0f50*/  PLOP3.LUT P2, PT, P0, P2, PT, 0x80, 0x8 ;  /* 0x000000000008781c */ /* 0x000fd60000745070 */
[----:B------:R-:W0:Y:S01]  /*0f60*/  @P1 LDC.64 R14, c[0x0][0x3a8] ;  /* 0x0000ea00ff0e1b82 */ /* 0x000e220000000a00 */
[----:B------:R-:W-:Y:S01]  /*0f70*/  @P1 IADD3 R19, PT, PT, R5, UR11, RZ ;  /* 0x0000000b05131c10 */ /* 0x000fe2000fffe0ff */
[C---:B------:R-:W-:Y:S02]  /*0f80*/  @P1 IMAD R13, R4.reuse, UR6, R13 ;  /* 0x00000006040d1c24 */ /* 0x040fe4000f8e020d */
[----:B------:R-:W-:-:S04]  /*0f90*/  @P2 IMAD R17, R4, UR6, R17 ;  /* 0x0000000604112c24 */ /* 0x000fc8000f8e0211 */
[----:B------:R-:W1:Y:S08]  /*0fa0*/  @P1 LDC.64 R10, c[0x0][0x390] ;  /* 0x0000e400ff0a1b82 */ /* 0x000e700000000a00 */
[----:B------:R-:W2:Y:S08]  /*0fb0*/  @P2 LDC.64 R8, c[0x0][0x390] ;  /* 0x0000e400ff082b82 */ /* 0x000eb00000000a00 */
[----:B------:R-:W3:Y:S01]  /*0fc0*/  @P2 LDC.64 R6, c[0x0][0x3a8] ;  /* 0x0000ea00ff062b82 */ /* 0x000ee20000000a00 */
[----:B0-----:R-:W-:-:S04]  /*0fd0*/  @P1 IMAD.WIDE R14, R19, 0x4, R14 ;  /* 0x00000004130e1825 */ /* 0x001fc800078e020e */
[----:B------:R-:W-:Y:S02]  /*0fe0*/  @P2 VIADD R19, R5, UR11 ;  /* 0x0000000b05132c36 */ /* 0x000fe40008000000 */
[----:B------:R-:W4:Y:S01]  /*0ff0*/  @P1 LDG.E R14, desc[UR16][R14.64] ;  /* 0x000000100e0e1981 */ /* 0x000f22000c1e1900 */
[----:B-1----:R-:W-:-:S06]  /*1000*/  @P1 IMAD.WIDE R10, R13, 0x4, R10 ;  /* 0x000000040d0a1825 */ /* 0x002fcc00078e020a */
[----:B------:R-:W4:Y:S01]  /*1010*/  @P1 LDG.E R11, desc[UR16][R10.64] ;  /* 0x000000100a0b1981 */ /* 0x000f22000c1e1900 */
[----:B--2---:R-:W-:-:S06]  /*1020*/  @P2 IMAD.WIDE R8, R17, 0x4, R8 ;  /* 0x0000000411082825 */ /* 0x004fcc00078e0208 */
[----:B------:R-:W2:Y:S01]  /*1030*/  @P2 LDG.E R9, desc[UR16][R8.64] ;  /* 0x0000001008092981 */ /* 0x000ea2000c1e1900 */
[----:B---3--:R-:W-:-:S06]  /*1040*/  @P2 IMAD.WIDE R6, R19, 0x4, R6 ;  /* 0x0000000413062825 */ /* 0x008fcc00078e0206 */
[----:B------:R-:W2:Y:S01]  /*1050*/  @P2 LDG.E R6, desc[UR16][R6.64+0x4] ;  /* 0x0000041006062981 */ /* 0x000ea2000c1e1900 */
[----:B------:R-:W-:Y:S01]  /*1060*/  IADD3 R5, PT, PT, R5, 0x2, RZ ;  /* 0x0000000205057810 */ /* 0x000fe20007ffe0ff */
[----:B----4-:R-:W-:-:S04]  /*1070*/  @P1 FFMA R2, R11, R14, R2 ;  /* 0x0000000e0b021223 */ /* 0x010fc80000000002 */
[----:B--2---:R-:W-:-:S07]  /*1080*/  @P2 FFMA R2, R9, R6, R2 ;  /* 0x0000000609022223 */ /* 0x004fce0000000002 */
.L_x_38:
[----:B------:R-:W-:Y:S05]  /*1090*/  BRA.U UP3, `(.L_x_36) ;  /* 0x0000000103447547 */ /* 0x000fea000b800000 */
[----:B------:R-:W0:Y:S01]  /*10a0*/  LDCU UR6, c[0x0][0x38c] ;  /* 0x00007180ff0677ac */ /* 0x000e220008000800 */
[----:B------:R-:W-:Y:S01]  /*10b0*/  IMAD R3, R5, R3, R12 ;  /* 0x0000000305037224 */ /* 0x000fe200078e020c */
[----:B------:R-:W-:Y:S04]  /*10c0*/  BSSY.RECONVERGENT B0, `(.L_x_36) ;  /* 0x000000e000007945 */ /* 0x000fe80003800200 */
[----:B0-----:R-:W-:-:S04]  /*10d0*/  ISETP.GE.AND P1, PT, R3, UR6, PT ;  /* 0x0000000603007c0c */ /* 0x001fc8000bf26270 */
[----:B------:R-:W-:-:S04]  /*10e0*/  ISETP.GT.AND P1, PT, R3, -0x1, !P1 ;  /* 0xffffffff0300780c */ /* 0x000fc80004f24270 */
[----:B------:R-:W-:-:S13]  /*10f0*/  PLOP3.LUT P1, PT, P0, P1, PT, 0x80, 0x8 ;  /* 0x000000000008781c */ /* 0x000fda0000723070 */
[----:B------:R-:W-:Y:S05]  /*1100*/  @!P1 BRA `(.L_x_39) ;  /* 0x0000000000249947 */ /* 0x000fea0003800000 */
[----:B------:R-:W0:Y:S01]  /*1110*/  LDC.64 R6, c[0x0][0x390] ;  /* 0x0000e400ff067b82 */ /* 0x000e220000000a00 */
[----:B------:R-:W-:Y:S01]  /*1120*/  IMAD R3, R4, UR6, R3 ;  /* 0x0000000604037c24 */ /* 0x000fe2000f8e0203 */
[----:B------:R-:W-:-:S06]  /*1130*/  IADD3 R11, PT, PT, R5, UR11, RZ ;  /* 0x0000000b050b7c10 */ /* 0x000fcc000fffe0ff */
[----:B------:R-:W1:Y:S01]  /*1140*/  LDC.64 R8, c[0x0][0x3a8] ;  /* 0x0000ea00ff087b82 */ /* 0x000e620000000a00 */
[----:B0-----:R-:W-:-:S06]  /*1150*/  IMAD.WIDE R4, R3, 0x4, R6 ;  /* 0x0000000403047825 */ /* 0x001fcc00078e0206 */
[----:B------:R-:W2:Y:S01]  /*1160*/  LDG.E R5, desc[UR16][R4.64] ;  /* 0x0000001004057981 */ /* 0x000ea2000c1e1900 */
[----:B-1----:R-:W-:-:S06]  /*1170*/  IMAD.WIDE R6, R11, 0x4, R8 ;  /* 0x000000040b067825 */ /* 0x002fcc00078e0208 */
[----:B------:R-:W2:Y:S02]  /*1180*/  LDG.E R6, desc[UR16][R6.64] ;  /* 0x0000001006067981 */ /* 0x000ea4000c1e1900 */
[----:B--2---:R-:W-:-:S07]  /*1190*/  FFMA R2, R5, R6, R2 ;  /* 0x0000000605027223 */ /* 0x004fce0000000002 */
.L_x_39:
[----:B------:R-:W-:Y:S05]  /*11a0*/  BSYNC.RECONVERGENT B0 ;  /* 0x0000000000007941 */ /* 0x000fea0003800200 */
.L_x_36:
[----:B------:R-:W-:Y:S05]  /*11b0*/  BRA.U UP1, `(.L_x_40) ;  /* 0xfffffff101287547 */ /* 0x000fea000b83ffff */
[----:B------:R-:W-:Y:S05]  /*11c0*/  BRA.U UP0, `(.L_x_41) ;  /* 0xfffffff100087547 */ /* 0x000fea000b83ffff */
.L_x_33:
[----:B------:R-:W0:Y:S01]  /*11d0*/  S2R R7, SR_TID.Y ;  /* 0x0000000000077919 */ /* 0x000e220000002200 */
[----:B------:R-:W1:Y:S01]  /*11e0*/  LDCU UR5, c[0x0][0x384] ;  /* 0x00007080ff0577ac */ /* 0x000e620008000800 */
[----:B------:R-:W2:Y:S01]  /*11f0*/  LDC R3, c[0x0][0x39c] ;  /* 0x0000e700ff037b82 */ /* 0x000ea20000000800 */
[----:B------:R-:W0:Y:S07]  /*1200*/  LDCU UR6, c[0x0][0x3a0] ;  /* 0x00007400ff0677ac */ /* 0x000e2e0008000800 */
[----:B------:R-:W3:Y:S01]  /*1210*/  LDC.64 R4, c[0x0][0x3b0] ;  /* 0x0000ec00ff047b82 */ /* 0x000ee20000000a00 */
[----:B-1----:R-:W-:-:S06]  /*1220*/  UIMAD UR5, UR14, UR5, UR15 ;  /* 0x000000050e0572a4 */ /* 0x002fcc000f8e020f */
[----:B--2---:R-:W-:-:S04]  /*1230*/  IMAD R0, R3, UR5, R0 ;  /* 0x0000000503007c24 */ /* 0x004fc8000f8e0200 */
[----:B0-----:R-:W-:-:S04]  /*1240*/  IMAD R3, R0, UR6, R7 ;  /* 0x0000000600037c24 */ /* 0x001fc8000f8e0207 */
[----:B---3--:R-:W-:-:S05]  /*1250*/  IMAD.WIDE R4, R3, 0x4, R4 ;  /* 0x0000000403047825 */ /* 0x008fca00078e0204 */
[----:B------:R-:W-:Y:S01]  /*1260*/  STG.E desc[UR16][R4.64], R2 ;  /* 0x0000000204007986 */ /* 0x000fe2000c101910 */
[----:B------:R-:W-:Y:S05]  /*1270*/  EXIT ;  /* 0x000000000000794d */ /* 0x000fea0003800000 */
.L_x_42:
        /* <DEDUP_REMOVED lines=16> */
.L_x_97:


//--------------------- .text._Z20convolutionKernel_WBiiiiPfiiiS_S_S_iiii --------------------------
	.section	.text._Z20convolutionKernel_WBiiiiPfiiiS_S_S_iiii,"ax",@progbits
	.align	128
        .global         _Z20convolutionKernel_WBiiiiPfiiiS_S_S_iiii
        .type           _Z20convolutionKernel_WBiiiiPfiiiS_S_S_iiii,@function
        .size           _Z20convolutionKernel_WBiiiiPfiiiS_S_S_iiii,(.L_x_98 - _Z20convolutionKernel_WBiiiiPfiiiS_S_S_iiii)
        .other          _Z20convolutionKernel_WBiiiiPfiiiS_S_S_iiii,@"STO_CUDA_ENTRY STV_DEFAULT"
_Z20convolutionKernel_WBiiiiPfiiiS_S_S_iiii:
.text._Z20convolutionKernel_WBiiiiPfiiiS_S_S_iiii:
[----:B------:R-:W-:Y:S01]  /*0000*/  LDC R1, c[0x0][0x37c] ;  /* 0x0000df00ff017b82 */ /* 0x000fe20000000800 */
[----:B------:R-:W0:Y:S07]  /*0010*/  S2R R3, SR_TID.Y ;  /* 0x0000000000037919 */ /* 0x000e2e0000002200 */
[----:B------:R-:W1:Y:S01]  /*0020*/  LDC R11, c[0x0][0x360] ;  /* 0x0000d800ff0b7b82 */ /* 0x000e620000000800 */
[----:B------:R-:W2:Y:S01]  /*0030*/  LDCU.64 UR8, c[0x0][0x3c0] ;  /* 0x00007800ff0877ac */ /* 0x000ea20008000a00 */
[----:B------:R-:W1:Y:S01]  /*0040*/  S2R R4, SR_TID.X ;  /* 0x0000000000047919 */ /* 0x000e620000002100 */
[----:B------:R-:W3:Y:S01]  /*0050*/  LDCU UR7, c[0x0][0x398] ;  /* 0x00007300ff0777ac */ /* 0x000ee20008000800 */
[----:B------:R-:W3:Y:S04]  /*0060*/  S2R R0, SR_CTAID.Z ;  /* 0x0000000000007919 */ /* 0x000ee80000002700 */
[----:B------:R-:W0:Y:S08]  /*0070*/  S2UR UR5, SR_CTAID.Y ;  /* 0x00000000000579c3 */ /* 0x000e300000002600 */
[----:B------:R-:W0:Y:S08]  /*0080*/  LDC R10, c[0x0][0x364] ;  /* 0x0000d900ff0a7b82 */ /* 0x000e300000000800 */
[----:B------:R-:W1:Y:S08]  /*0090*/  S2UR UR4, SR_CTAID.X ;  /* 0x00000000000479c3 */ /* 0x000e700000002500 */
[----:B------:R-:W4:Y:S01]  /*00a0*/  LDC R2, c[0x0][0x380] ;  /* 0x0000e000ff027b82 */ /* 0x000f220000000800 */
[----:B0-----:R-:W-:-:S05]  /*00b0*/  IMAD R10, R10, UR5, R3 ;  /* 0x000000050a0a7c24 */ /* 0x001fca000f8e0203 */
[----:B--2---:R-:W-:Y:S01]  /*00c0*/  ISETP.GE.AND P0, PT, R10, UR8, PT ;  /* 0x000000080a007c0c */ /* 0x004fe2000bf06270 */
[----:B-1----:R-:W-:-:S05]  /*00d0*/  IMAD R11, R11, UR4, R4 ;  /* 0x000000040b0b7c24 */ /* 0x002fca000f8e0204 */
[----:B------:R-:W-:-:S04]  /*00e0*/  ISETP.GE.OR P0, PT, R11, UR9, P0 ;  /* 0x000000090b007c0c */ /* 0x000fc80008706670 */
[----:B---3--:R-:W-:-:S04]  /*00f0*/  ISETP.GE.OR P0, PT, R0, UR7, P0 ;  /* 0x0000000700007c0c */ /* 0x008fc80008706670 */
[----:B----4-:R-:W-:-:S13]  /*0100*/  ISETP.LT.OR P0, PT, R2, 0x1, P0 ;  /* 0x000000010200780c */ /* 0x010fda0000701670 */
[----:B------:R-:W-:Y:S05]  /*0110*/  @P0 EXIT ;  /* 0x000000000000094d */ /* 0x000fea0003800000 */
[----:B------:R-:W0:Y:S01]  /*0120*/  LDCU UR4, c[0x0][0x384] ;  /* 0x00007080ff0477ac */ /* 0x000e220008000800 */
[----:B------:R-:W1:Y:S01]  /*0130*/  LDC.64 R12, c[0x0][0x3c8] ;  /* 0x0000f200ff0c7b82 */ /* 0x000e620000000a00 */
[----:B------:R-:W2:Y:S01]  /*0140*/  LDCU.64 UR12, c[0x0][0x358] ;  /* 0x00006b00ff0c77ac */ /* 0x000ea20008000a00 */
[----:B0-----:R-:W-:Y:S01]  /*0150*/  UISETP.GE.AND UP0, UPT, UR4, 0x1, UPT ;  /* 0x000000010400788c */ /* 0x001fe2000bf06270 */
[-CC-:B-1----:R-:W-:Y:S02]  /*0160*/  IMAD R19, R10, R13.reuse, -R12.reuse ;  /* 0x0000000d0a137224 */ /* 0x182fe400078e0a0c */
[----:B------:R-:W-:-:S06]  /*0170*/  IMAD R12, R11, R13, -R12 ;  /* 0x0000000d0b0c7224 */ /* 0x000fcc00078e0a0c */
[----:B--2---:R-:W-:Y:S05]  /*0180*/  BRA.U !UP0, `(.L_x_43) ;  /* 0x0000002108847547 */ /* 0x004fea000b800000 */
[----:B------:R-:W0:Y:S02]  /*0190*/  LDCU UR4, c[0x0][0x39c] ;  /* 0x00007380ff0477ac */ /* 0x000e240008000800 */
[----:B0-----:R-:W-:-:S09]  /*01a0*/  UISETP.GE.AND UP0, UPT, UR4, 0x1, UPT ;  /* 0x000000010400788c */ /* 0x001fd2000bf06270 */
[----:B------:R-:W-:Y:S05]  /*01b0*/  BRA.U !UP0, `(.L_x_44) ;  /* 0x0000001508e47547 */ /* 0x000fea000b800000 */
[----:B------:R-:W0:Y:S02]  /*01c0*/  LDCU UR6, c[0x0][0x3a0] ;  /* 0x00007400ff0677ac */ /* 0x000e240008000800 */
[----:B0-----:R-:W-:-:S09]  /*01d0*/  UISETP.GE.AND UP0, UPT, UR6, 0x1, UPT ;  /* 0x000000010600788c */ /* 0x001fd2000bf06270 */
[----:B------:R-:W-:Y:S05]  /*01e0*/  BRA.U !UP0, `(.L_x_45) ;  /* 0x0000000d08447547 */ /* 0x000fea000b800000 */
[----:B------:R-:W-:Y:S02]  /*01f0*/  ULOP3.LUT UR8, UR6, 0x7, URZ, 0xc0, !UPT ;  /* 0x0000000706087892 */ /* 0x000fe4000f8ec0ff */
[----:B------:R-:W-:Y:S02]  /*0200*/  ULOP3.LUT UR9, UR6, 0x3, URZ, 0xc0, !UPT ;  /* 0x0000000306097892 */ /* 0x000fe4000f8ec0ff */
[----:B------:R-:W-:Y:S01]  /*0210*/  ULOP3.LUT UR6, UR6, 0x7ffffff8, URZ, 0xc0, !UPT ;  /* 0x7ffffff806067892 */ /* 0x000fe2000f8ec0ff */
[----:B------:R-:W-:-:S11]  /*0220*/  UMOV UR4, URZ ;  /* 0x000000ff00047c82 */ /* 0x000fd60008000000 */
.L_x_54:
[----:B0-----:R-:W-:Y:S01]  /*0230*/  HFMA2 R13, -RZ, RZ, 0, 0 ;  /* 0x00000000ff0d7431 */ /* 0x001fe200000001ff */
[----:B------:R-:W-:-:S07]  /*0240*/  MOV R15, RZ ;  /* 0x000000ff000f7202 */ /* 0x000fce0000000f00 */
.L_x_53:
[----:B------:R-:W0:Y:S01]  /*0250*/  LDC R2, c[0x0][0x384] ;  /* 0x0000e100ff027b82 */ /* 0x000e220000000800 */
[----:B------:R-:W-:Y:S01]  /*0260*/  UMOV UR5, URZ ;  /* 0x000000ff00057c82 */ /* 0x000fe20008000000 */
[--C-:B0-----:R-:W-:Y:S02]  /*0270*/  IMAD R14, R2, UR4, R15.reuse ;  /* 0x00000004020e7c24 */ /* 0x101fe4000f8e020f */
[----:B------:R-:W-:Y:S01]  /*0280*/  IMAD R16, R0, R2, R15 ;  /* 0x0000000200107224 */ /* 0x000fe200078e020f */
[----:B------:R-:W-:-:S04]  /*0290*/  IADD3 R15, PT, PT, R15, 0x1, RZ ;  /* 0x000000010f0f7810 */ /* 0x000fc80007ffe0ff */
[----:B------:R-:W-:-:S13]  /*02a0*/  ISETP.NE.AND P5, PT, R15, R2, PT ;  /* 0x000000020f00720c */ /* 0x000fda0003fa5270 */
.L_x_52:
[----:B------:R-:W0:Y:S01]  /*02b0*/  LDC R5, c[0x0][0x39c] ;  /* 0x0000e700ff057b82 */ /* 0x000e220000000800 */
[----:B------:R-:W1:Y:S01]  /*02c0*/  LDCU UR7, c[0x0][0x3a0] ;  /* 0x00007400ff0777ac */ /* 0x000e620008000800 */
[----:B------:R-:W-:Y:S01]  /*02d0*/  IADD3 R3, PT, PT, R19, UR5, RZ ;  /* 0x0000000513037c10 */ /* 0x000fe2000fffe0ff */
[----:B------:R-:W-:Y:S01]  /*02e0*/  HFMA2 R20, -RZ, RZ, 0, 0 ;  /* 0x00000000ff147431 */ /* 0x000fe200000001ff */
[----:B------:R-:W2:Y:S01]  /*02f0*/  LDCU UR10, c[0x0][0x388] ;  /* 0x00007100ff0a77ac */ /* 0x000ea20008000800 */
[----:B-1----:R-:W-:Y:S01]  /*0300*/  UISETP.GE.U32.AND UP0, UPT, UR7, 0x8, UPT ;  /* 0x000000080700788c */ /* 0x002fe2000bf06070 */
[C---:B--2---:R-:W-:Y:S01]  /*0310*/  ISETP.GE.AND P0, PT, R3.reuse, UR10, PT ;  /* 0x0000000a03007c0c */ /* 0x044fe2000bf06270 */
[----:B0-----:R-:W-:Y:S01]  /*0320*/  IMAD R17, R16, R5, UR5 ;  /* 0x0000000510117e24 */ /* 0x001fe2000f8e0205 */
[----:B------:R-:W-:Y:S01]  /*0330*/  UIADD3 UR5, UPT, UPT, UR5, 0x1, URZ ;  /* 0x0000000105057890 */ /* 0x000fe2000fffe0ff */
[----:B------:R-:W-:Y:S01]  /*0340*/  IMAD R18, R14, UR10, R3 ;  /* 0x0000000a0e127c24 */ /* 0x000fe2000f8e0203 */
[----:B------:R-:W-:-:S04]  /*0350*/  ISETP.GT.AND P0, PT, R3, -0x1, !P0 ;  /* 0xffffffff0300780c */ /* 0x000fc80004704270 */
[----:B------:R-:W-:Y:S01]  /*0360*/  ISETP.NE.AND P6, PT, R5, UR5, PT ;  /* 0x0000000505007c0c */ /* 0x000fe2000bfc5270 */
[----:B------:R-:W-:-:S12]  /*0370*/  BRA.U !UP0, `(.L_x_46) ;  /* 0x0000000508147547 */ /* 0x000fd8000b800000 */
[----:B------:R-:W-:Y:S01]  /*0380*/  MOV R6, RZ ;  /* 0x000000ff00067202 */ /* 0x000fe20000000f00 */
[----:B------:R-:W0:Y:S01]  /*0390*/  LDCU UR10, c[0x0][0x38c] ;  /* 0x00007180ff0a77ac */ /* 0x000e220008000800 */
[----:B------:R-:W1:Y:S05]  /*03a0*/  LDCU UR7, c[0x0][0x3a0] ;  /* 0x00007400ff0777ac */ /* 0x000e6a0008000800 */
.L_x_47:
[----:B------:R-:W2:Y:S01]  /*03b0*/  LDC.64 R4, c[0x0][0x390] ;  /* 0x0000e400ff047b82 */ /* 0x000ea20000000a00 */
[----:B------:R-:W-:Y:S01]  /*03c0*/  IADD3 R7, PT, PT, R12, R6, RZ ;  /* 0x000000060c077210 */ /* 0x000fe20007ffe0ff */
[----:B-1----:R-:W-:-:S03]  /*03d0*/  IMAD R21, R17, UR7, R6 ;  /* 0x0000000711157c24 */ /* 0x002fc6000f8e0206 */
[C---:B0-----:R-:W-:Y:S02]  /*03e0*/  ISETP.GE.AND P3, PT, R7.reuse, UR10, PT ;  /* 0x0000000a07007c0c */ /* 0x041fe4000bf66270 */
[C---:B------:R-:W-:Y:S01]  /*03f0*/  IADD3 R8, PT, PT, R7.reuse, 0x1, RZ ;  /* 0x0000000107087810 */ /* 0x040fe20007ffe0ff */
[----:B------:R-:W0:Y:S01]  /*0400*/  LDC.64 R2, c[0x0][0x3a8] ;  /* 0x0000ea00ff027b82 */ /* 0x000e220000000a00 */
[C---:B------:R-:W-:Y:S02]  /*0410*/  IADD3 R9, PT, PT, R7.reuse, 0x2, RZ ;  /* 0x0000000207097810 */ /* 0x040fe40007ffe0ff */
[----:B------:R-:W-:Y:S02]  /*0420*/  ISETP.GT.AND P3, PT, R7, -0x1, !P3 ;  /* 0xffffffff0700780c */ /* 0x000fe40005f64270 */
[----:B------:R-:W-:Y:S02]  /*0430*/  ISETP.GE.AND P4, PT, R8, UR10, PT ;  /* 0x0000000a08007c0c */ /* 0x000fe4000bf86270 */
[----:B------:R-:W-:-:S02]  /*0440*/  ISETP.GE.AND P2, PT, R9, UR10, PT ;  /* 0x0000000a09007c0c */ /* 0x000fc4000bf46270 */
[----:B------:R-:W-:Y:S02]  /*0450*/  PLOP3.LUT P3, PT, P0, P3, PT, 0x80, 0x8 ;  /* 0x000000000008781c */ /* 0x000fe40000767070 */
[----:B------:R-:W-:Y:S02]  /*0460*/  ISETP.GT.AND P4, PT, R8, -0x1, !P4 ;  /* 0xffffffff0800780c */ /* 0x000fe40006784270 */
[----:B------:R-:W-:Y:S01]  /*0470*/  ISETP.GT.AND P2, PT, R9, -0x1, !P2 ;  /* 0xffffffff0900780c */ /* 0x000fe20005744270 */
[----:B------:R-:W-:Y:S01]  /*0480*/  IMAD R9, R18, UR10, R7 ;  /* 0x0000000a12097c24 */ /* 0x000fe2000f8e0207 */
[----:B------:R-:W-:Y:S02]  /*0490*/  IADD3 R8, PT, PT, R7, 0x3, RZ ;  /* 0x0000000307087810 */ /* 0x000fe40007ffe0ff */
[----:B------:R-:W-:Y:S01]  /*04a0*/  PLOP3.LUT P4, PT, P0, P4, PT, 0x80, 0x8 ;  /* 0x000000000008781c */ /* 0x000fe20000789070 */
[----:B--2---:R-:W-:Y:S01]  /*04b0*/  IMAD.WIDE R4, R9, 0x4, R4 ;  /* 0x0000000409047825 */ /* 0x004fe200078e0204 */
[----:B------:R-:W-:-:S02]  /*04c0*/  ISETP.GE.AND P1, PT, R8, UR10, PT ;  /* 0x0000000a08007c0c */ /* 0x000fc4000bf26270 */
[----:B------:R-:W-:Y:S02]  /*04d0*/  PLOP3.LUT P2, PT, P0, P2, PT, 0x80, 0x8 ;  /* 0x000000000008781c */ /* 0x000fe40000745070 */
[----:B------:R-:W-:Y:S01]  /*04e0*/  ISETP.GT.AND P1, PT, R8, -0x1, !P1 ;  /* 0xffffffff0800780c */ /* 0x000fe20004f24270 */
[----:B0-----:R-:W-:Y:S01]  /*04f0*/  IMAD.WIDE R2, R21, 0x4, R2 ;  /* 0x0000000415027825 */ /* 0x001fe200078e0202 */
[----:B------:R-:W2:Y:S04]  /*0500*/  @P3 LDG.E R8, desc[UR12][R4.64] ;  /* 0x0000000c04083981 */ /* 0x000ea8000c1e1900 */
[----:B------:R-:W2:Y:S01]  /*0510*/  @P3 LDG.E R9, desc[UR12][R2.64] ;  /* 0x0000000c02093981 */ /* 0x000ea2000c1e1900 */
[----:B------:R-:W-:-:S03]  /*0520*/  PLOP3.LUT P1, PT, P0, P1, PT, 0x80, 0x8 ;  /* 0x000000000008781c */ /* 0x000fc60000723070 */
[----:B------:R-:W3:Y:S04]  /*0530*/  @P4 LDG.E R20, desc[UR12][R4.64+0x4] ;  /* 0x0000040c04144981 */ /* 0x000ee8000c1e1900 */
[----:B------:R-:W3:Y:S04]  /*0540*/  @P4 LDG.E R21, desc[UR12][R2.64+0x4] ;  /* 0x0000040c02154981 */ /* 0x000ee8000c1e1900 */
[----:B------:R-:W4:Y:S04]  /*0550*/  @P2 LDG.E R22, desc[UR12][R4.64+0x8] ;  /* 0x0000080c04162981 */ /* 0x000f28000c1e1900 */
[----:B------:R-:W4:Y:S04]  /*0560*/  @P2 LDG.E R23, desc[UR12][R2.64+0x8] ;  /* 0x0000080c02172981 */ /* 0x000f28000c1e1900 */
[----:B------:R-:W5:Y:S04]  /*0570*/  @P1 LDG.E R24, desc[UR12][R4.64+0xc] ;  /* 0x00000c0c04181981 */ /* 0x000f68000c1e1900 */
[----:B------:R-:W5:Y:S01]  /*0580*/  @P1 LDG.E R25, desc[UR12][R2.64+0xc] ;  /* 0x00000c0c02191981 */ /* 0x000f62000c1e1900 */
[----:B--2---:R-:W-:Y:S01]  /*0590*/  @P3 FFMA R13, R8, R9, R13 ;  /* 0x00000009080d3223 */ /* 0x004fe2000000000d */
[----:B------:R-:W-:-:S02]  /*05a0*/  IADD3 R8, PT, PT, R7, 0x4, RZ ;  /* 0x0000000407087810 */ /* 0x000fc40007ffe0ff */
[----:B------:R-:W-:Y:S02]  /*05b0*/  IADD3 R9, PT, PT, R7, 0x5, RZ ;  /* 0x0000000507097810 */ /* 0x000fe40007ffe0ff */
[----:B------:R-:W-:Y:S01]  /*05c0*/  ISETP.GE.AND P3, PT, R8, UR10, PT ;  /* 0x0000000a08007c0c */ /* 0x000fe2000bf66270 */
[----:B---3--:R-:W-:-:S03]  /*05d0*/  @P4 FFMA R13, R20, R21, R13 ;  /* 0x00000015140d4223 */ /* 0x008fc6000000000d */
[----:B------:R-:W-:Y:S02]  /*05e0*/  ISETP.GT.AND P3, PT, R8, -0x1, !P3 ;  /* 0xffffffff0800780c */ /* 0x000fe40005f64270 */
[----:B------:R-:W-:Y:S02]  /*05f0*/  IADD3 R20, PT, PT, R7, 0x6, RZ ;  /* 0x0000000607147810 */ /* 0x000fe40007ffe0ff */
[C---:B------:R-:W-:Y:S02]  /*0600*/  ISETP.GE.AND P4, PT, R9.reuse, UR10, PT ;  /* 0x0000000a09007c0c */ /* 0x040fe4000bf86270 */
[----:B------:R-:W-:Y:S01]  /*0610*/  PLOP3.LUT P3, PT, P0, P3, PT, 0x80, 0x8 ;  /* 0x000000000008781c */ /* 0x000fe20000767070 */
[----:B----4-:R-:W-:Y:S01]  /*0620*/  @P2 FFMA R13, R22, R23, R13 ;  /* 0x00000017160d2223 */ /* 0x010fe2000000000d */
[----:B------:R-:W-:Y:S02]  /*0630*/  ISETP.GE.AND P2, PT, R20, UR10, PT ;  /* 0x0000000a14007c0c */ /* 0x000fe4000bf46270 */
[----:B------:R-:W-:-:S02]  /*0640*/  ISETP.GT.AND P4, PT, R9, -0x1, !P4 ;  /* 0xffffffff0900780c */ /* 0x000fc40006784270 */
[----:B------:R-:W-:Y:S02]  /*0650*/  IADD3 R7, PT, PT, R7, 0x7, RZ ;  /* 0x0000000707077810 */ /* 0x000fe40007ffe0ff */
[----:B------:R-:W-:Y:S01]  /*0660*/  ISETP.GT.AND P2, PT, R20, -0x1, !P2 ;  /* 0xffffffff1400780c */ /* 0x000fe20005744270 */
[----:B-----5:R-:W-:Y:S01]  /*0670*/  @P1 FFMA R13, R24, R25, R13 ;  /* 0x00000019180d1223 */ /* 0x020fe2000000000d */
[C---:B------:R-:W-:Y:S02]  /*0680*/  ISETP.GE.AND P1, PT, R7.reuse, UR10, PT ;  /* 0x0000000a07007c0c */ /* 0x040fe4000bf26270 */
[----:B------:R-:W-:Y:S01]  /*0690*/  PLOP3.LUT P4, PT, P0, P4, PT, 0x80, 0x8 ;  /* 0x000000000008781c */ /* 0x000fe20000789070 */
[----:B------:R-:W2:Y:S01]  /*06a0*/  @P3 LDG.E R8, desc[UR12][R4.64+0x10] ;  /* 0x0000100c04083981 */ /* 0x000ea2000c1e1900 */
[----:B------:R-:W-:Y:S02]  /*06b0*/  ISETP.GT.AND P1, PT, R7, -0x1, !P1 ;  /* 0xffffffff0700780c */ /* 0x000fe40004f24270 */
[----:B------:R-:W-:Y:S01]  /*06c0*/  PLOP3.LUT P2, PT, P0, P2, PT, 0x80, 0x8 ;  /* 0x000000000008781c */ /* 0x000fe20000745070 */
[----:B------:R-:W2:Y:S01]  /*06d0*/  @P3 LDG.E R7, desc[UR12][R2.64+0x10] ;  /* 0x0000100c02073981 */ /* 0x000ea2000c1e1900 */
[----:B------:R-:W-:-:S07]  /*06e0*/  PLOP3.LUT P1, PT, P0, P1, PT, 0x80, 0x8 ;  /* 0x000000000008781c */ /* 0x000fce0000723070 */
[----:B------:R-:W3:Y:S04]  /*06f0*/  @P4 LDG.E R20, desc[UR12][R4.64+0x14] ;  /* 0x0000140c04144981 */ /* 0x000ee8000c1e1900 */
[----:B------:R-:W3:Y:S04]  /*0700*/  @P4 LDG.E R9, desc[UR12][R2.64+0x14] ;  /* 0x0000140c02094981 */ /* 0x000ee8000c1e1900 */
[----:B------:R-:W4:Y:S04]  /*0710*/  @P2 LDG.E R22, desc[UR12][R4.64+0x18] ;  /* 0x0000180c04162981 */ /* 0x000f28000c1e1900 */
[----:B------:R-:W4:Y:S04]  /*0720*/  @P2 LDG.E R21, desc[UR12][R2.64+0x18] ;  /* 0x0000180c02152981 */ /* 0x000f28000c1e1900 */
[----:B------:R-:W5:Y:S04]  /*0730*/  @P1 LDG.E R24, desc[UR12][R4.64+0x1c] ;  /* 0x00001c0c04181981 */ /* 0x000f68000c1e1900 */
[----:B------:R-:W5:Y:S01]  /*0740*/  @P1 LDG.E R23, desc[UR12][R2.64+0x1c] ;  /* 0x00001c0c02171981 */ /* 0x000f62000c1e1900 */
[----:B------:R-:W-:Y:S01]  /*0750*/  IADD3 R6, PT, PT, R6, 0x8, RZ ;  /* 0x0000000806067810 */ /* 0x000fe20007ffe0ff */
[----:B--2---:R-:W-:-:S03]  /*0760*/  @P3 FFMA R13, R8, R7, R13 ;  /* 0x00000007080d3223 */ /* 0x004fc6000000000d */
[----:B------:R-:W-:Y:S01]  /*0770*/  ISETP.NE.AND P3, PT, R6, UR6, PT ;  /* 0x0000000606007c0c */ /* 0x000fe2000bf65270 */
[----:B---3--:R-:W-:-:S04]  /*0780*/  @P4 FFMA R13, R20, R9, R13 ;  /* 0x00000009140d4223 */ /* 0x008fc8000000000d */
[----:B----4-:R-:W-:-:S04]  /*0790*/  @P2 FFMA R13, R22, R21, R13 ;  /* 0x00000015160d2223 */ /* 0x010fc8000000000d */
[----:B-----5:R-:W-:-:S04]  /*07a0*/  @P1 FFMA R13, R24, R23, R13 ;  /* 0x00000017180d1223 */ /* 0x020fc8000000000d */
[----:B------:R-:W-:Y:S05]  /*07b0*/  @P3 BRA `(.L_x_47) ;  /* 0xfffffff800fc3947 */ /* 0x000fea000383ffff */
[----:B------:R-:W-:-:S07]  /*07c0*/  MOV R20, UR6 ;  /* 0x0000000600147c02 */ /* 0x000fce0008000f00 */
.L_x_46:
[----:B------:R-:W-:-:S09]  /*07d0*/  UISETP.NE.AND UP0, UPT, UR8, URZ, UPT ;  /* 0x000000ff0800728c */ /* 0x000fd2000bf05270 */
[----:B------:R-:W-:Y:S05]  /*07e0*/  BRA.U !UP0, `(.L_x_48) ;  /* 0x00000005086c7547 */ /* 0x000fea000b800000 */
[----:B------:R-:W-:Y:S02]  /*07f0*/  UIADD3 UR10, UPT, UPT, UR8, -0x1, URZ ;  /* 0xffffffff080a7890 */ /* 0x000fe4000fffe0ff */
[----:B------:R-:W-:Y:S02]  /*0800*/  UISETP.NE.AND UP1, UPT, UR9, URZ, UPT ;  /* 0x000000ff0900728c */ /* 0x000fe4000bf25270 */
[----:B------:R-:W-:-:S09]  /*0810*/  UISETP.GE.U32.AND UP0, UPT, UR10, 0x3, UPT ;  /* 0x000000030a00788c */ /* 0x000fd2000bf06070 */
[----:B------:R-:W-:Y:S05]  /*0820*/  BRA.U !UP0, `(.L_x_49) ;  /* 0x0000000108907547 */ /* 0x000fea000b800000 */
[----:B------:R-:W0:Y:S01]  /*0830*/  LDCU UR10, c[0x0][0x38c] ;  /* 0x00007180ff0a77ac */ /* 0x000e220008000800 */
[----:B------:R-:W1:Y:S01]  /*0840*/  LDC.64 R4, c[0x0][0x390] ;  /* 0x0000e400ff047b82 */ /* 0x000e620000000a00 */
[----:B------:R-:W-:Y:S01]  /*0850*/  IADD3 R7, PT, PT, R12, R20, RZ ;  /* 0x000000140c077210 */ /* 0x000fe20007ffe0ff */
[----:B------:R-:W-:-:S03]  /*0860*/  IMAD R9, R17, UR7, R20 ;  /* 0x0000000711097c24 */ /* 0x000fc6000f8e0214 */
[C---:B------:R-:W-:Y:S02]  /*0870*/  IADD3 R6, PT, PT, R7.reuse, 0x1, RZ ;  /* 0x0000000107067810 */ /* 0x040fe40007ffe0ff */
[C---:B------:R-:W-:Y:S01]  /*0880*/  IADD3 R8, PT, PT, R7.reuse, 0x2, RZ ;  /* 0x0000000207087810 */ /* 0x040fe20007ffe0ff */
[----:B------:R-:W2:Y:S01]  /*0890*/  LDC.64 R2, c[0x0][0x3a8] ;  /* 0x0000ea00ff027b82 */ /* 0x000ea20000000a00 */
[C---:B------:R-:W-:Y:S02]  /*08a0*/  IADD3 R21, PT, PT, R7.reuse, 0x3, RZ ;  /* 0x0000000307157810 */ /* 0x040fe40007ffe0ff */
[C---:B0-----:R-:W-:Y:S02]  /*08b0*/  ISETP.GE.AND P1, PT, R7.reuse, UR10, PT ;  /* 0x0000000a07007c0c */ /* 0x041fe4000bf26270 */
[----:B------:R-:W-:Y:S02]  /*08c0*/  ISETP.GE.AND P2, PT, R6, UR10, PT ;  /* 0x0000000a06007c0c */ /* 0x000fe4000bf46270 */
[----:B------:R-:W-:Y:S01]  /*08d0*/  ISETP.GT.AND P1, PT, R7, -0x1, !P1 ;  /* 0xffffffff0700780c */ /* 0x000fe20004f24270 */
[----:B------:R-:W-:Y:S01]  /*08e0*/  IMAD R7, R18, UR10, R7 ;  /* 0x0000000a12077c24 */ /* 0x000fe2000f8e0207 */
[----:B------:R-:W-:-:S02]  /*08f0*/  ISETP.GE.AND P3, PT, R8, UR10, PT ;  /* 0x0000000a08007c0c */ /* 0x000fc4000bf66270 */
[----:B------:R-:W-:Y:S01]  /*0900*/  ISETP.GT.AND P2, PT, R6, -0x1, !P2 ;  /* 0xffffffff0600780c */ /* 0x000fe20005744270 */
[----:B-1----:R-:W-:Y:S01]  /*0910*/  IMAD.WIDE R4, R7, 0x4, R4 ;  /* 0x0000000407047825 */ /* 0x002fe200078e0204 */
[----:B------:R-:W-:Y:S02]  /*0920*/  PLOP3.LUT P1, PT, P0, P1, PT, 0x80, 0x8 ;  /* 0x000000000008781c */ /* 0x000fe40000723070 */
[----:B------:R-:W-:Y:S02]  /*0930*/  ISETP.GT.AND P3, PT, R8, -0x1, !P3 ;  /* 0xffffffff0800780c */ /* 0x000fe40005f64270 */
[----:B------:R-:W-:Y:S01]  /*0940*/  ISETP.GE.AND P4, PT, R21, UR10, PT ;  /* 0x0000000a15007c0c */ /* 0x000fe2000bf86270 */
[----:B--2---:R-:W-:Y:S01]  /*0950*/  IMAD.WIDE R2, R9, 0x4, R2 ;  /* 0x0000000409027825 */ /* 0x004fe200078e0202 */
[----:B------:R-:W-:Y:S02]  /*0960*/  PLOP3.LUT P2, PT, P0, P2, PT, 0x80, 0x8 ;  /* 0x000000000008781c */ /* 0x000fe40000745070 */
[----:B------:R-:W-:-:S02]  /*0970*/  ISETP.GT.AND P4, PT, R21, -0x1, !P4 ;  /* 0xffffffff1500780c */ /* 0x000fc40006784270 */
[----:B------:R-:W-:Y:S02]  /*0980*/  PLOP3.LUT P3, PT, P0, P3, PT, 0x80, 0x8 ;  /* 0x000000000008781c */ /* 0x000fe40000767070 */
[----:B------:R-:W-:Y:S01]  /*0990*/  PLOP3.LUT P4, PT, P0, P4, PT, 0x80, 0x8 ;  /* 0x000000000008781c */ /* 0x000fe20000789070 */
[----:B------:R-:W2:Y:S04]  /*09a0*/  @P1 LDG.E R6, desc[UR12][R4.64] ;  /* 0x0000000c04061981 */ /* 0x000ea8000c1e1900 */
[----:B------:R-:W2:Y:S04]  /*09b0*/  @P1 LDG.E R7, desc[UR12][R2.64] ;  /* 0x0000000c02071981 */ /* 0x000ea8000c1e1900 */
[----:B------:R-:W3:Y:S04]  /*09c0*/  @P2 LDG.E R8, desc[UR12][R4.64+0x4] ;  /* 0x0000040c04082981 */ /* 0x000ee8000c1e1900 */
[----:B------:R-:W3:Y:S04]  /*09d0*/  @P2 LDG.E R9, desc[UR12][R2.64+0x4] ;  /* 0x0000040c02092981 */ /* 0x000ee8000c1e1900 */
[----:B------:R-:W4:Y:S04]  /*09e0*/  @P3 LDG.E R22, desc[UR12][R4.64+0x8] ;  /* 0x0000080c04163981 */ /* 0x000f28000c1e1900 */
[----:B------:R-:W4:Y:S04]  /*09f0*/  @P3 LDG.E R21, desc[UR12][R2.64+0x8] ;  /* 0x0000080c02153981 */ /* 0x000f28000c1e1900 */
[----:B------:R-:W5:Y:S04]  /*0a00*/  @P4 LDG.E R24, desc[UR12][R4.64+0xc] ;  /* 0x00000c0c04184981 */ /* 0x000f68000c1e1900 */
[----:B------:R-:W5:Y:S01]  /*0a10*/  @P4 LDG.E R23, desc[UR12][R2.64+0xc] ;  /* 0x00000c0c02174981 */ /* 0x000f62000c1e1900 */
[----:B------:R-:W-:Y:S01]  /*0a20*/  IADD3 R20, PT, PT, R20, 0x4, RZ ;  /* 0x0000000414147810 */ /* 0x000fe20007ffe0ff */
[----:B--2---:R-:W-:-:S04]  /*0a30*/  @P1 FFMA R13, R6, R7, R13 ;  /* 0x00000007060d1223 */ /* 0x004fc8000000000d */
[----:B---3--:R-:W-:-:S04]  /*0a40*/  @P2 FFMA R13, R8, R9, R13 ;  /* 0x00000009080d2223 */ /* 0x008fc8000000000d */
[----:B----4-:R-:W-:-:S04]  /*0a50*/  @P3 FFMA R13, R22, R21, R13 ;  /* 0x00000015160d3223 */ /* 0x010fc8000000000d */
[----:B-----5:R-:W-:-:S07]  /*0a60*/  @P4 FFMA R13, R24, R23, R13 ;  /* 0x00000017180d4223 */ /* 0x020fce000000000d */
.L_x_49:
[----:B------:R-:W-:Y:S05]  /*0a70*/  BRA.U !UP1, `(.L_x_48) ;  /* 0x0000000109c87547 */ /* 0x000fea000b800000 */
[----:B------:R-:W-:Y:S02]  /*0a80*/  UISETP.NE.AND UP0, UPT, UR9, 0x1, UPT ;  /* 0x000000010900788c */ /* 0x000fe4000bf05270 */
[----:B------:R-:W-:-:S04]  /*0a90*/  ULOP3.LUT UR10, UR7, 0x1, URZ, 0xc0, !UPT ;  /* 0x00000001070a7892 */ /* 0x000fc8000f8ec0ff */
[----:B------:R-:W-:-:S03]  /*0aa0*/  UISETP.NE.U32.AND UP1, UPT, UR10, 0x1, UPT ;  /* 0x000000010a00788c */ /* 0x000fc6000bf25070 */
[----:B------:R-:W-:Y:S08]  /*0ab0*/  BRA.U !UP0, `(.L_x_50) ;  /* 0x0000000108707547 */ /* 0x000ff0000b800000 */
[----:B------:R-:W0:Y:S01]  /*0ac0*/  LDCU UR10, c[0x0][0x38c] ;  /* 0x00007180ff0a77ac */ /* 0x000e220008000800 */
[----:B------:R-:W-:-:S04]  /*0ad0*/  IADD3 R23, PT, PT, R12, R20, RZ ;  /* 0x000000140c177210 */ /* 0x000fc80007ffe0ff */
[C---:B------:R-:W-:Y:S02]  /*0ae0*/  IADD3 R2, PT, PT, R23.reuse, 0x1, RZ ;  /* 0x0000000117027810 */ /* 0x040fe40007ffe0ff */
[C---:B0-----:R-:W-:Y:S02]  /*0af0*/  ISETP.GE.AND P1, PT, R23.reuse, UR10, PT ;  /* 0x0000000a17007c0c */ /* 0x041fe4000bf26270 */
[C---:B------:R-:W-:Y:S02]  /*0b00*/  ISETP.GE.AND P2, PT, R2.reuse, UR10, PT ;  /* 0x0000000a02007c0c */ /* 0x040fe4000bf46270 */
[----:B------:R-:W-:Y:S02]  /*0b10*/  ISETP.GT.AND P1, PT, R23, -0x1, !P1 ;  /* 0xffffffff1700780c */ /* 0x000fe40004f24270 */
[----:B------:R-:W-:Y:S02]  /*0b20*/  ISETP.GT.AND P2, PT, R2, -0x1, !P2 ;  /* 0xffffffff0200780c */ /* 0x000fe40005744270 */
[----:B------:R-:W-:-:S02]  /*0b30*/  PLOP3.LUT P1, PT, P0, P1, PT, 0x80, 0x8 ;  /* 0x000000000008781c */ /* 0x000fc40000723070 */
[----:B------:R-:W-:-:S11]  /*0b40*/  PLOP3.LUT P2, PT, P0, P2, PT, 0x80, 0x8 ;  /* 0x000000000008781c */ /* 0x000fd60000745070 */
[----:B------:R-:W0:Y:S01]  /*0b50*/  @P1 LDC.64 R6, c[0x0][0x390] ;  /* 0x0000e400ff061b82 */ /* 0x000e220000000a00 */
[----:B------:R-:W-:Y:S02]  /*0b60*/  @P1 IMAD R21, R18, UR10, R23 ;  /* 0x0000000a12151c24 */ /* 0x000fe4000f8e0217 */
[----:B------:R-:W-:-:S05]  /*0b70*/  @P1 IMAD R25, R17, UR7, R20 ;  /* 0x0000000711191c24 */ /* 0x000fca000f8e0214 */
[----:B------:R-:W1:Y:S08]  /*0b80*/  @P1 LDC.64 R8, c[0x0][0x3a8] ;  /* 0x0000ea00ff081b82 */ /* 0x000e700000000a00 */
[----:B------:R-:W2:Y:S08]  /*0b90*/  @P2 LDC.64 R4, c[0x0][0x390] ;  /* 0x0000e400ff042b82 */ /* 0x000eb00000000a00 */
[----:B------:R-:W3:Y:S01]  /*0ba0*/  @P2 LDC.64 R2, c[0x0][0x3a8] ;  /* 0x0000ea00ff022b82 */ /* 0x000ee20000000a00 */
[----:B0-----:R-:W-:-:S04]  /*0bb0*/  @P1 IMAD.WIDE R6, R21, 0x4, R6 ;  /* 0x0000000415061825 */ /* 0x001fc800078e0206 */
[----:B------:R-:W-:Y:S02]  /*0bc0*/  @P2 IMAD R21, R18, UR10, R23 ;  /* 0x0000000a12152c24 */ /* 0x000fe4000f8e0217 */
[----:B------:R-:W-:Y:S01]  /*0bd0*/  @P2 IMAD R23, R17, UR7, R20 ;  /* 0x0000000711172c24 */ /* 0x000fe2000f8e0214 */
        /* <DEDUP_REMOVED lines=10> */
.L_x_50:
[----:B------:R-:W-:Y:S05]  /*0c80*/  BRA.U UP1, `(.L_x_48) ;  /* 0x0000000101447547 */ /* 0x000fea000b800000 */
[----:B------:R-:W0:Y:S01]  /*0c90*/  LDCU UR10, c[0x0][0x38c] ;  /* 0x00007180ff0a77ac */ /* 0x000e220008000800 */
[----:B------:R-:W-:Y:S01]  /*0ca0*/  IADD3 R7, PT, PT, R12, R20, RZ ;  /* 0x000000140c077210 */ /* 0x000fe20007ffe0ff */
[----:B------:R-:W-:Y:S03]  /*0cb0*/  BSSY.RECONVERGENT B0, `(.L_x_48) ;  /* 0x000000e000007945 */ /* 0x000fe60003800200 */
        /* <DEDUP_REMOVED lines=13> */
.L_x_51:
[----:B------:R-:W-:Y:S05]  /*0d90*/  BSYNC.RECONVERGENT B0 ;  /* 0x0000000000007941 */ /* 0x000fea0003800200 */
.L_x_48:
[----:B------:R-:W-:Y:S05]  /*0da0*/  @P6 BRA `(.L_x_52) ;  /* 0xfffffff400406947 */ /* 0x000fea000383ffff */
[----:B------:R-:W-:Y:S05]  /*0db0*/  @P5 BRA `(.L_x_53) ;  /* 0xfffffff400245947 */ /* 0x000fea000383ffff */
[----:B------:R-:W0:Y:S01]  /*0dc0*/  LDC R7, c[0x0][0x398] ;  /* 0x0000e600ff077b82 */ /* 0x000e220000000800 */
[----:B------:R-:W1:Y:S07]  /*0dd0*/  LDCU.64 UR10, c[0x0][0x3c0] ;  /* 0x00007800ff0a77ac */ /* 0x000e6e0008000a00 */
[----:B------:R-:W2:Y:S08]  /*0de0*/  LDC.64 R4, c[0x0][0x3b0] ;  /* 0x0000ec00ff047b82 */ /* 0x000eb00000000a00 */
[----:B------:R-:W3:Y:S01]  /*0df0*/  LDC.64 R2, c[0x0][0x3b8] ;  /* 0x0000ee00ff027b82 */ /* 0x000ee20000000a00 */
[----:B0-----:R-:W-:-:S04]  /*0e00*/  IMAD R7, R7, UR4, R0 ;  /* 0x0000000407077c24 */ /* 0x001fc8000f8e0200 */
[----:B-1----:R-:W-:Y:S02]  /*0e10*/  IMAD R6, R7, UR10, R10 ;  /* 0x0000000a07067c24 */ /* 0x002fe4000f8e020a */
[----:B--2---:R-:W-:-:S04]  /*0e20*/  IMAD.WIDE.U32 R4, R0, 0x4, R4 ;  /* 0x0000000400047825 */ /* 0x004fc800078e0004 */
[----:B------:R-:W-:Y:S02]  /*0e30*/  IMAD R7, R6, UR11, R11 ;  /* 0x0000000b06077c24 */ /* 0x000fe4000f8e020b */
[----:B------:R-:W2:Y:S02]  /*0e40*/  LDG.E R4, desc[UR12][R4.64] ;  /* 0x0000000c04047981 */ /* 0x000ea4000c1e1900 */
[----:B---3--:R-:W-:Y:S02]  /*0e50*/  IMAD.WIDE R2, R7, 0x4, R2 ;  /* 0x0000000407027825 */ /* 0x008fe400078e0202 */
[----:B------:R-:W0:Y:S03]  /*0e60*/  LDC R7, c[0x0][0x380] ;  /* 0x0000e000ff077b82 */ /* 0x000e260000000800 */
[----:B------:R-:W3:Y:S01]  /*0e70*/  LDG.E R6, desc[UR12][R2.64] ;  /* 0x0000000c02067981 */ /* 0x000ee2000c1e1900 */
[----:B------:R-:W-:-:S06]  /*0e80*/  UIADD3 UR5, UPT, UPT, UR4, 0x1, URZ ;  /* 0x0000000104057890 */ /* 0x000fcc000fffe0ff */
[----:B0-----:R-:W-:Y:S01]  /*0e90*/  ISETP.NE.AND P0, PT, R7, UR5, PT ;  /* 0x0000000507007c0c */ /* 0x001fe2000bf05270 */
[----:B--2---:R-:W-:-:S04]  /*0ea0*/  FADD R13, R13, R4 ;  /* 0x000000040d0d7221 */ /* 0x004fc80000000000 */
[----:B---3--:R-:W-:-:S05]  /*0eb0*/  FADD R13, R13, R6 ;  /* 0x000000060d0d7221 */ /* 0x008fca0000000000 */
[----:B------:R0:W-:Y:S03]  /*0ec0*/  STG.E desc[UR12][R2.64], R13 ;  /* 0x0000000d02007986 */ /* 0x0001e6000c10190c */
[----:B------:R-:W-:Y:S05]  /*0ed0*/  @!P0 EXIT ;  /* 0x000000000000894d */ /* 0x000fea0003800000 */
[----:B------:R-:W-:Y:S01]  /*0ee0*/  UMOV UR4, UR5 ;  /* 0x0000000500047c82 */ /* 0x000fe20008000000 */
[----:B------:R-:W-:Y:S05]  /*0ef0*/  BRA `(.L_x_54) ;  /* 0xfffffff000cc7947 */ /* 0x000fea000383ffff */
.L_x_45:
[----:B------:R-:W0:Y:S01]  /*0f00*/  LDC.64 R4, c[0x0][0x3b0] ;  /* 0x0000ec00ff047b82 */ /* 0x000e220000000a00 */
[C---:B------:R-:W-:Y:S01]  /*0f10*/  ISETP.GE.U32.AND P0, PT, R2.reuse, 0x8, PT ;  /* 0x000000080200780c */ /* 0x040fe20003f06070 */
[----:B------:R-:W-:Y:S01]  /*0f20*/  HFMA2 R3, -RZ, RZ, 0, 0 ;  /* 0x00000000ff037431 */ /* 0x000fe200000001ff */
[----:B------:R-:W-:-:S04]  /*0f30*/  LOP3.LUT R9, R2, 0x7, RZ, 0xc0, !PT ;  /* 0x0000000702097812 */ /* 0x000fc800078ec0ff */
[----:B------:R-:W-:Y:S01]  /*0f40*/  ISETP.NE.AND P1, PT, R9, RZ, PT ;  /* 0x000000ff0900720c */ /* 0x000fe20003f25270 */
[----:B0-----:R-:W-:-:S06]  /*0f50*/  IMAD.WIDE.U32 R4, R0, 0x4, R4 ;  /* 0x0000000400047825 */ /* 0x001fcc00078e0004 */
[----:B------:R-:W-:Y:S06]  /*0f60*/  @!P0 BRA `(.L_x_55) ;  /* 0x0000000400388947 */ /* 0x000fec0003800000 */
[----:B------:R-:W-:Y:S02]  /*0f70*/  LOP3.LUT R3, R2, 0x7ffffff8, RZ, 0xc0, !PT ;  /* 0x7ffffff802037812 */ /* 0x000fe400078ec0ff */
[----:B------:R-:W-:-:S07]  /*0f80*/  MOV R8, RZ ;  /* 0x000000ff00087202 */ /* 0x000fce0000000f00 */
.L_x_56:
[----:B0-----:R-:W0:Y:S01]  /*0f90*/  LDC.64 R6, c[0x0][0x3b8] ;  /* 0x0000ee00ff067b82 */ /* 0x001e220000000a00 */
[----:B------:R-:W-:Y:S01]  /*0fa0*/  IMAD R15, R8, UR7, R0 ;  /* 0x00000007080f7c24 */ /* 0x000fe2000f8e0200 */
[----:B------:R-:W2:Y:S03]  /*0fb0*/  LDG.E R14, desc[UR12][R4.64] ;  /* 0x0000000c040e7981 */ /* 0x000ea6000c1e1900 */
[----:B------:R-:W-:-:S04]  /*0fc0*/  IMAD R12, R15, UR8, R10 ;  /* 0x000000080f0c7c24 */ /* 0x000fc8000f8e020a */
[----:B------:R-:W-:-:S04]  /*0fd0*/  IMAD R13, R12, UR9, R11 ;  /* 0x000000090c0d7c24 */ /* 0x000fc8000f8e020b */
[----:B0-----:R-:W-:-:S05]  /*0fe0*/  IMAD.WIDE R12, R13, 0x4, R6 ;  /* 0x000000040d0c7825 */ /* 0x001fca00078e0206 */
[----:B------:R-:W3:Y:S01]  /*0ff0*/  LDG.E R17, desc[UR12][R12.64] ;  /* 0x0000000c0c117981 */ /* 0x000ee2000c1e1900 */
[----:B------:R-:W-:-:S05]  /*1000*/  IADD3 R21, PT, PT, R15, UR7, RZ ;  /* 0x000000070f157c10 */ /* 0x000fca000fffe0ff */
[----:B------:R-:W-:-:S04]  /*1010*/  IMAD R16, R21, UR8, R10 ;  /* 0x0000000815107c24 */ /* 0x000fc8000f8e020a */
[----:B------:R-:W-:Y:S02]  /*1020*/  IMAD R15, R16, UR9, R11 ;  /* 0x00000009100f7c24 */ /* 0x000fe4000f8e020b */
[----:B--2---:R-:W-:-:S04]  /*1030*/  FADD R14, RZ, R14 ;  /* 0x0000000eff0e7221 */ /* 0x004fc80000000000 */
[----:B---3--:R-:W-:Y:S01]  /*1040*/  FADD R19, R14, R17 ;  /* 0x000000110e137221 */ /* 0x008fe20000000000 */
[----:B------:R-:W-:-:S04]  /*1050*/  IMAD.WIDE R14, R15, 0x4, R6 ;  /* 0x000000040f0e7825 */ /* 0x000fc800078e0206 */
[----:B------:R0:W-:Y:S04]  /*1060*/  STG.E desc[UR12][R12.64], R19 ;  /* 0x000000130c007986 */ /* 0x0001e8000c10190c */
[----:B------:R-:W2:Y:S04]  /*1070*/  LDG.E R16, desc[UR12][R4.64] ;  /* 0x0000000c04107981 */ /* 0x000ea8000c1e1900 */
        /* <DEDUP_REMOVED lines=9> */
[----:B0-----:R-:W3:Y:S01]  /*1110*/  LDG.E R13, desc[UR12][R16.64] ;  /* 0x0000000c100d7981 */ /* 0x001ee2000c1e1900 */
        /* <DEDUP_REMOVED lines=8> */
[----:B-1----:R-:W3:Y:S01]  /*11a0*/  LDG.E R15, desc[UR12][R12.64] ;  /* 0x0000000c0c0f7981 */ /* 0x002ee2000c1e1900 */
        /* <DEDUP_REMOVED lines=29> */
[----:B------:R-:W-:-:S04]  /*1380*/  IMAD R19, R14, UR9, R11 ;  /* 0x000000090e137c24 */ /* 0x000fc8000f8e020b */
[----:B------:R-:W-:-:S04]  /*1390*/  IMAD.WIDE R6, R19, 0x4, R6 ;  /* 0x0000000413067825 */ /* 0x000fc800078e0206 */
[----:B--2---:R-:W-:-:S04]  /*13a0*/  FADD R18, RZ, R18 ;  /* 0x00000012ff127221 */ /* 0x004fc80000000000 */
[----:B---3--:R-:W-:-:S05]  /*13b0*/  FADD R15, R18, R15 ;  /* 0x0000000f120f7221 */ /* 0x008fca0000000000 */
[----:B------:R0:W-:Y:S04]  /*13c0*/  STG.E desc[UR12][R12.64], R15 ;  /* 0x0000000f0c007986 */ /* 0x0001e8000c10190c */
[----:B------:R-:W2:Y:S04]  /*13d0*/  LDG.E R14, desc[UR12][R4.64] ;  /* 0x0000000c040e7981 */ /* 0x000ea8000c1e1900 */
[----:B-1----:R-:W3:Y:S01]  /*13e0*/  LDG.E R17, desc[UR12][R6.64] ;  /* 0x0000000c06117981 */ /* 0x002ee2000c1e1900 */
[----:B------:R-:W-:-:S04]  /*13f0*/  IADD3 R8, PT, PT, R8, 0x8, RZ ;  /* 0x0000000808087810 */ /* 0x000fc80007ffe0ff */
[----:B------:R-:W-:Y:S01]  /*1400*/  ISETP.NE.AND P0, PT, R8, R3, PT ;  /* 0x000000030800720c */ /* 0x000fe20003f05270 */
[----:B--2---:R-:W-:-:S04]  /*1410*/  FADD R14, RZ, R14 ;  /* 0x0000000eff0e7221 */ /* 0x004fc80000000000 */
[----:B---3--:R-:W-:-:S05]  /*1420*/  FADD R17, R14, R17 ;  /* 0x000000110e117221 */ /* 0x008fca0000000000 */
[----:B------:R0:W-:Y:S03]  /*1430*/  STG.E desc[UR12][R6.64], R17 ;  /* 0x0000001106007986 */ /* 0x0001e6000c10190c */
[----:B------:R-:W-:Y:S05]  /*1440*/  @P0 BRA `(.L_x_56) ;  /* 0xfffffff800d00947 */ /* 0x000fea000383ffff */
.L_x_55:
[----:B------:R-:W-:Y:S05]  /*1450*/  @!P1 EXIT ;  /* 0x000000000000994d */ /* 0x000fea0003800000 */
[----:B------:R-:W-:Y:S02]  /*1460*/  ISETP.GE.U32.AND P0, PT, R9, 0x4, PT ;  /* 0x000000040900780c */ /* 0x000fe40003f06070 */
[----:B------:R-:W-:-:S04]  /*1470*/  LOP3.LUT R16, R2, 0x3, RZ, 0xc0, !PT ;  /* 0x0000000302107812 */ /* 0x000fc800078ec0ff */
[----:B------:R-:W-:-:S07]  /*1480*/  ISETP.NE.AND P1, PT, R16, RZ, PT ;  /* 0x000000ff1000720c */ /* 0x000fce0003f25270 */
[----:B------:R-:W-:Y:S06]  /*1490*/  @!P0 BRA `(.L_x_57) ;  /* 0x0000000000988947 */ /* 0x000fec0003800000 */
        /* <DEDUP_REMOVED lines=32> */
[----:B------:R-:W3:Y:S04]  /*16a0*/  LDG.E R8, desc[UR12][R4.64] ;  /* 0x0000000c04087981 */ /* 0x000ee8000c1e1900 */
[----:B-1----:R-:W4:Y:S01]  /*16b0*/  LDG.E R13, desc[UR12][R6.64] ;  /* 0x0000000c060d7981 */ /* 0x002f22000c1e1900 */
[----:B------:R-:W-:Y:S01]  /*16c0*/  IADD3 R3, PT, PT, R3, 0x4, RZ ;  /* 0x0000000403037810 */ /* 0x000fe20007ffe0ff */
[----:B---3--:R-:W-:-:S04]  /*16d0*/  FADD R8, RZ, R8 ;  /* 0x00000008ff087221 */ /* 0x008fc80000000000 */
[----:B----4-:R-:W-:-:S05]  /*16e0*/  FADD R13, R8, R13 ;  /* 0x0000000d080d7221 */ /* 0x010fca0000000000 */
[----:B------:R2:W-:Y:S02]  /*16f0*/  STG.E desc[UR12][R6.64], R13 ;  /* 0x0000000d06007986 */ /* 0x0005e4000c10190c */
.L_x_57:
[----:B------:R-:W-:Y:S05]  /*1700*/  @!P1 EXIT ;  /* 0x000000000000994d */ /* 0x000fea0003800000 */
[----:B------:R-:W-:Y:S02]  /*1710*/  ISETP.NE.AND P0, PT, R16, 0x1, PT ;  /* 0x000000011000780c */ /* 0x000fe40003f05270 */
[----:B------:R-:W-:-:S04]  /*1720*/  LOP3.LUT R2, R2, 0x1, RZ, 0xc0, !PT ;  /* 0x0000000102027812 */ /* 0x000fc800078ec0ff */
[----:B------:R-:W-:-:S07]  /*1730*/  ISETP.NE.U32.AND P1, PT, R2, 0x1, PT ;  /* 0x000000010200780c */ /* 0x000fce0003f25070 */
[----:B------:R-:W-:Y:S06]  /*1740*/  @!P0 BRA `(.L_x_58) ;  /* 0x0000000000508947 */ /* 0x000fec0003800000 */
[----:B0-2---:R-:W0:Y:S01]  /*1750*/  LDC.64 R6, c[0x0][0x3b8] ;  /* 0x0000ee00ff067b82 */ /* 0x005e220000000a00 */
[----:B------:R-:W-:-:S04]  /*1760*/  IMAD R15, R3, UR7, R0 ;  /* 0x00000007030f7c24 */ /* 0x000fc8000f8e0200 */
[----:B------:R-:W-:-:S04]  /*1770*/  IMAD R2, R15, UR8, R10 ;  /* 0x000000080f027c24 */ /* 0x000fc8000f8e020a */
[----:B------:R-:W-:Y:S02]  /*1780*/  IMAD R9, R2, UR9, R11 ;  /* 0x0000000902097c24 */ /* 0x000fe4000f8e020b */
[----:B------:R-:W2:Y:S02]  /*1790*/  LDG.E R2, desc[UR12][R4.64] ;  /* 0x0000000c04027981 */ /* 0x000ea4000c1e1900 */
[----:B0-----:R-:W-:-:S05]  /*17a0*/  IMAD.WIDE R8, R9, 0x4, R6 ;  /* 0x0000000409087825 */ /* 0x001fca00078e0206 */
[----:B------:R-:W3:Y:S01]  /*17b0*/  LDG.E R13, desc[UR12][R8.64] ;  /* 0x0000000c080d7981 */ /* 0x000ee2000c1e1900 */
        /* <DEDUP_REMOVED lines=8> */
[----:B------:R-:W3:Y:S01]  /*1840*/  LDG.E R15, desc[UR12][R6.64] ;  /* 0x0000000c060f7981 */ /* 0x000ee2000c1e1900 */
[----:B------:R-:W-:Y:S01]  /*1850*/  IADD3 R3, PT, PT, R3, 0x2, RZ ;  /* 0x0000000203037810 */ /* 0x000fe20007ffe0ff */
[----:B--2---:R-:W-:-:S04]  /*1860*/  FADD R2, RZ, R2 ;  /* 0x00000002ff027221 */ /* 0x004fc80000000000 */
[----:B---3--:R-:W-:-:S05]  /*1870*/  FADD R15, R2, R15 ;  /* 0x0000000f020f7221 */ /* 0x008fca0000000000 */
[----:B------:R1:W-:Y:S02]  /*1880*/  STG.E desc[UR12][R6.64], R15 ;  /* 0x0000000f06007986 */ /* 0x0003e4000c10190c */
.L_x_58:
[----:B------:R-:W-:Y:S05]  /*1890*/  @P1 EXIT ;  /* 0x000000000000194d */ /* 0x000fea0003800000 */
[----:B012---:R-:W0:Y:S01]  /*18a0*/  LDC.64 R6, c[0x0][0x3b8] ;  /* 0x0000ee00ff067b82 */ /* 0x007e220000000a00 */
[----:B------:R-:W-:Y:S01]  /*18b0*/  IMAD R3, R3, UR7, R0 ;  /* 0x0000000703037c24 */ /* 0x000fe2000f8e0200 */
[----:B------:R-:W2:Y:S03]  /*18c0*/  LDG.E R4, desc[UR12][R4.64] ;  /* 0x0000000c04047981 */ /* 0x000ea6000c1e1900 */
[----:B------:R-:W-:-:S04]  /*18d0*/  IMAD R10, R3, UR8, R10 ;  /* 0x00000008030a7c24 */ /* 0x000fc8000f8e020a */
[----:B------:R-:W-:-:S04]  /*18e0*/  IMAD R3, R10, UR9, R11 ;  /* 0x000000090a037c24 */ /* 0x000fc8000f8e020b */
[----:B0-----:R-:W-:-:S05]  /*18f0*/  IMAD.WIDE R2, R3, 0x4, R6 ;  /* 0x0000000403027825 */ /* 0x001fca00078e0206 */
[----:B------:R-:W3:Y:S01]  /*1900*/  LDG.E R7, desc[UR12][R2.64] ;  /* 0x0000000c02077981 */ /* 0x000ee2000c1e1900 */
[----:B--2---:R-:W-:-:S04]  /*1910*/  FADD R0, RZ, R4 ;  /* 0x00000004ff007221 */ /* 0x004fc80000000000 */
[----:B---3--:R-:W-:-:S05]  /*1920*/  FADD R7, R0, R7 ;  /* 0x0000000700077221 */ /* 0x008fca0000000000 */
[----:B------:R-:W-:Y:S01]  /*1930*/  STG.E desc[UR12][R2.64], R7 ;  /* 0x0000000702007986 */ /* 0x000fe2000c10190c */
[----:B------:R-:W-:Y:S05]  /*1940*/  EXIT ;  /* 0x000000000000794d */ /* 0x000fea0003800000 */
.L_x_44:
[----:B------:R-:W0:Y:S01]  /*1950*/  LDC.64 R4, c[0x0][0x3b0] ;  /* 0x0000ec00ff047b82 */ /* 0x000e220000000a00 */
[C---:B------:R-:W-:Y:S02]  /*1960*/  ISETP.GE.U32.AND P0, PT, R2.reuse, 0x8, PT ;  /* 0x000000080200780c */ /* 0x040fe40003f06070 */
[----:B------:R-:W-:Y:S02]  /*1970*/  LOP3.LUT R9, R2, 0x7, RZ, 0xc0, !PT ;  /* 0x0000000702097812 */ /* 0x000fe400078ec0ff */
[----:B------:R-:W-:Y:S02]  /*1980*/  MOV R3, RZ ;  /* 0x000000ff00037202 */ /* 0x000fe40000000f00 */
[----:B------:R-:W-:Y:S01]  /*1990*/  ISETP.NE.AND P1, PT, R9, RZ, PT ;  /* 0x000000ff0900720c */ /* 0x000fe20003f25270 */
[----:B0-----:R-:W-:-:S06]  /*19a0*/  IMAD.WIDE.U32 R4, R0, 0x4, R4 ;  /* 0x0000000400047825 */ /* 0x001fcc00078e0004 */
[----:B------:R-:W-:Y:S06]  /*19b0*/  @!P0 BRA `(.L_x_59) ;  /* 0x0000000400388947 */ /* 0x000fec0003800000 */
[----:B------:R-:W-:Y:S01]  /*19c0*/  HFMA2 R8, -RZ, RZ, 0, 0 ;  /* 0x00000000ff087431 */ /* 0x000fe200000001ff */
[----:B------:R-:W-:-:S07]  /*19d0*/  LOP3.LUT R3, R2, 0x7ffffff8, RZ, 0xc0, !PT ;  /* 0x7ffffff802037812 */ /* 0x000fce00078ec0ff */
.L_x_60:
        /* <DEDUP_REMOVED lines=76> */
.L_x_59:
        /* <DEDUP_REMOVED lines=43> */
.L_x_61:
        /* <DEDUP_REMOVED lines=25> */
.L_x_62:
        /* <DEDUP_REMOVED lines=12> */
.L_x_43:
        /* <DEDUP_REMOVED lines=9> */
.L_x_64:
        /* <DEDUP_REMOVED lines=76> */
.L_x_63:
        /* <DEDUP_REMOVED lines=43> */
.L_x_65:
        /* <DEDUP_REMOVED lines=25> */
.L_x_66:
        /* <DEDUP_REMOVED lines=12> */
.L_x_67:
        /* <DEDUP_REMOVED lines=9> */
.L_x_98:


//--------------------- .text._Z17convolutionKerneliiiiPfiiiS_S_iiii --------------------------
	.section	.text._Z17convolutionKerneliiiiPfiiiS_S_iiii,"ax",@progbits
	.align	128
        .global         _Z17convolutionKerneliiiiPfiiiS_S_iiii
        .type           _Z17convolutionKerneliiiiPfiiiS_S_iiii,@function
        .size           _Z17convolutionKerneliiiiPfiiiS_S_iiii,(.L_x_99 - _Z17convolutionKerneliiiiPfiiiS_S_iiii)
        .other          _Z17convolutionKerneliiiiPfiiiS_S_iiii,@"STO_CUDA_ENTRY STV_DEFAULT"
_Z17convolutionKerneliiiiPfiiiS_S_iiii:
.text._Z17convolutionKerneliiiiPfiiiS_S_iiii:
[----:B------:R-:W-:Y:S01]  /*0000*/  LDC R1, c[0x0][0x37c] ;  /* 0x0000df00ff017b82 */ /* 0x000fe20000000800 */
[----:B------:R-:W0:Y:S07]  /*0010*/  S2R R6, SR_TID.Y ;  /* 0x0000000000067919 */ /* 0x000e2e0000002200 */
[----:B------:R-:W1:Y:S01]  /*0020*/  LDC R0, c[0x0][0x360] ;  /* 0x0000d800ff007b82 */ /* 0x000e620000000800 */
[----:B------:R-:W2:Y:S01]  /*0030*/  LDCU.64 UR8, c[0x0][0x3b8] ;  /* 0x00007700ff0877ac */ /* 0x000ea20008000a00 */
[----:B------:R-:W1:Y:S06]  /*0040*/  S2R R5, SR_TID.X ;  /* 0x0000000000057919 */ /* 0x000e6c0000002100 */
[----:B------:R-:W0:Y:S08]  /*0050*/  S2UR UR5, SR_CTAID.Y ;  /* 0x00000000000579c3 */ /* 0x000e300000002600 */
[----:B------:R-:W0:Y:S08]  /*0060*/  LDC R3, c[0x0][0x364] ;  /* 0x0000d900ff037b82 */ /* 0x000e300000000800 */
[----:B------:R-:W1:Y:S08]  /*0070*/  S2UR UR4, SR_CTAID.X ;  /* 0x00000000000479c3 */ /* 0x000e700000002500 */
[----:B------:R-:W3:Y:S08]  /*0080*/  S2UR UR11, SR_CTAID.Z ;  /* 0x00000000000b79c3 */ /* 0x000ef00000002700 */
[----:B------:R-:W3:Y:S01]  /*0090*/  LDC R2, c[0x0][0x398] ;  /* 0x0000e600ff027b82 */ /* 0x000ee20000000800 */
[----:B0-----:R-:W-:-:S05]  /*00a0*/  IMAD R3, R3, UR5, R6 ;  /* 0x0000000503037c24 */ /* 0x001fca000f8e0206 */
[----:B--2---:R-:W-:Y:S02]  /*00b0*/  ISETP.GE.AND P0, PT, R3, UR8, PT ;  /* 0x0000000803007c0c */ /* 0x004fe4000bf06270 */
[----:B------:R-:W0:Y:S01]  /*00c0*/  LDC R4, c[0x0][0x380] ;  /* 0x0000e000ff047b82 */ /* 0x000e220000000800 */
[----:B-1----:R-:W-:-:S05]  /*00d0*/  IMAD R0, R0, UR4, R5 ;  /* 0x0000000400007c24 */ /* 0x002fca000f8e0205 */
[----:B------:R-:W-:-:S04]  /*00e0*/  ISETP.GE.OR P0, PT, R0, UR9, P0 ;  /* 0x0000000900007c0c */ /* 0x000fc80008706670 */
[----:B---3--:R-:W-:-:S04]  /*00f0*/  ISETP.LE.OR P0, PT, R2, UR11, P0 ;  /* 0x0000000b02007c0c */ /* 0x008fc80008703670 */
[----:B0-----:R-:W-:-:S13]  /*0100*/  ISETP.LT.OR P0, PT, R4, 0x1, P0 ;  /* 0x000000010400780c */ /* 0x001fda0000701670 */
        /* <DEDUP_REMOVED lines=18> */
.L_x_79:
[----:B------:R-:W-:Y:S01]  /*0230*/  HFMA2 R2, -RZ, RZ, 0, 0 ;  /* 0x00000000ff027431 */ /* 0x000fe200000001ff */
[----:B0-----:R-:W-:-:S06]  /*0240*/  UMOV UR5, URZ ;  /* 0x000000ff00057c82 */ /* 0x001fcc0008000000 */
.L_x_78:
[----:B------:R-:W0:Y:S02]  /*0250*/  LDCU UR6, c[0x0][0x384] ;  /* 0x00007080ff0677ac */ /* 0x000e240008000800 */
[----:B0-----:R-:W-:Y:S02]  /*0260*/  UIMAD UR14, UR4, UR6, UR5 ;  /* 0x00000006040e72a4 */ /* 0x001fe4000f8e0205 */
[----:B------:R-:W-:Y:S02]  /*0270*/  UIMAD UR15, UR11, UR6, UR5 ;  /* 0x000000060b0f72a4 */ /* 0x000fe4000f8e0205 */
[----:B------:R-:W-:-:S04]  /*0280*/  UIADD3 UR5, UPT, UPT, UR5, 0x1, URZ ;  /* 0x0000000105057890 */ /* 0x000fc8000fffe0ff */
[----:B------:R-:W-:-:S03]  /*0290*/  UISETP.NE.AND UP1, UPT, UR5, UR6, UPT ;  /* 0x000000060500728c */ /* 0x000fc6000bf25270 */
[----:B------:R-:W-:-:S08]  /*02a0*/  UMOV UR6, URZ ;  /* 0x000000ff00067c82 */ /* 0x000fd00008000000 */
.L_x_77:
[----:B------:R-:W0:Y:S01]  /*02b0*/  LDCU UR17, c[0x0][0x3a0] ;  /* 0x00007400ff1177ac */ /* 0x000e220008000800 */
[----:B------:R-:W1:Y:S01]  /*02c0*/  LDC R7, c[0x0][0x388] ;  /* 0x0000e200ff077b82 */ /* 0x000e620000000800 */
[----:B------:R-:W-:Y:S01]  /*02d0*/  IADD3 R6, PT, PT, R16, UR6, RZ ;  /* 0x0000000610067c10 */ /* 0x000fe2000fffe0ff */
[----:B------:R-:W2:Y:S01]  /*02e0*/  LDCU UR10, c[0x0][0x39c] ;  /* 0x00007380ff0a77ac */ /* 0x000ea20008000800 */
[----:B0-----:R-:W-:-:S04]  /*02f0*/  MOV R4, UR17 ;  /* 0x0000001100047c02 */ /* 0x001fc80008000f00 */
[----:B------:R-:W-:Y:S01]  /*0300*/  ISETP.GE.U32.AND P1, PT, R4, 0x8, PT ;  /* 0x000000080400780c */ /* 0x000fe20003f26070 */
[----:B--2---:R-:W-:Y:S01]  /*0310*/  UIMAD UR16, UR15, UR10, UR6 ;  /* 0x0000000a0f1072a4 */ /* 0x004fe2000f8e0206 */
[----:B-1----:R-:W-:Y:S01]  /*0320*/  ISETP.GE.AND P0, PT, R6, R7, PT ;  /* 0x000000070600720c */ /* 0x002fe20003f06270 */
[----:B------:R-:W-:-:S03]  /*0330*/  UIADD3 UR6, UPT, UPT, UR6, 0x1, URZ ;  /* 0x0000000106067890 */ /* 0x000fc6000fffe0ff */
[----:B------:R-:W-:Y:S01]  /*0340*/  ISETP.GT.AND P0, PT, R6, -0x1, !P0 ;  /* 0xffffffff0600780c */ /* 0x000fe20004704270 */
[----:B------:R-:W-:Y:S01]  /*0350*/  UISETP.NE.AND UP0, UPT, UR6, UR10, UPT ;  /* 0x0000000a0600728c */ /* 0x000fe2000bf05270 */
[----:B------:R-:W-:Y:S02]  /*0360*/  IMAD R6, R7, UR14, R6 ;  /* 0x0000000e07067c24 */ /* 0x000fe4000f8e0206 */
[----:B------:R-:W-:-:S03]  /*0370*/  HFMA2 R7, -RZ, RZ, 0, 0 ;  /* 0x00000000ff077431 */ /* 0x000fc600000001ff */
[----:B------:R-:W-:Y:S06]  /*0380*/  @!P1 BRA `(.L_x_71) ;  /* 0x0000000400149947 */ /* 0x000fec0003800000 */
[----:B------:R-:W-:Y:S01]  /*0390*/  MOV R7, RZ ;  /* 0x000000ff00077202 */ /* 0x000fe20000000f00 */
[----:B------:R-:W0:Y:S06]  /*03a0*/  LDCU UR10, c[0x0][0x38c] ;  /* 0x00007180ff0a77ac */ /* 0x000e2c0008000800 */
.L_x_72:
[----:B------:R-:W1:Y:S01]  /*03b0*/  LDC R4, c[0x0][0x3a0] ;  /* 0x0000e800ff047b82 */ /* 0x000e620000000800 */
[----:B------:R-:W-:-:S04]  /*03c0*/  IADD3 R21, PT, PT, R5, R7, RZ ;  /* 0x0000000705157210 */ /* 0x000fc80007ffe0ff */
[C---:B0-----:R-:W-:Y:S01]  /*03d0*/  ISETP.GE.AND P3, PT, R21.reuse, UR10, PT ;  /* 0x0000000a15007c0c */ /* 0x041fe2000bf66270 */
[----:B------:R-:W-:Y:S01]  /*03e0*/  IMAD R13, R6, UR10, R21 ;  /* 0x0000000a060d7c24 */ /* 0x000fe2000f8e0215 */
[C---:B------:R-:W-:Y:S01]  /*03f0*/  IADD3 R12, PT, PT, R21.reuse, 0x1, RZ ;  /* 0x00000001150c7810 */ /* 0x040fe20007ffe0ff */
[----:B------:R-:W0:Y:S01]  /*0400*/  LDC.64 R8, c[0x0][0x390] ;  /* 0x0000e400ff087b82 */ /* 0x000e220000000a00 */
[----:B------:R-:W-:Y:S02]  /*0410*/  ISETP.GT.AND P3, PT, R21, -0x1, !P3 ;  /* 0xffffffff1500780c */ /* 0x000fe40005f64270 */
[C---:B------:R-:W-:Y:S02]  /*0420*/  ISETP.GE.AND P1, PT, R12.reuse, UR10, PT ;  /* 0x0000000a0c007c0c */ /* 0x040fe4000bf26270 */
[----:B------:R-:W-:Y:S02]  /*0430*/  PLOP3.LUT P3, PT, P0, P3, PT, 0x80, 0x8 ;  /* 0x000000000008781c */ /* 0x000fe40000767070 */
[----:B------:R-:W-:Y:S01]  /*0440*/  ISETP.GT.AND P1, PT, R12, -0x1, !P1 ;  /* 0xffffffff0c00780c */ /* 0x000fe20004f24270 */
[----:B------:R-:W2:Y:S03]  /*0450*/  LDC.64 R10, c[0x0][0x3a8] ;  /* 0x0000ea00ff0a7b82 */ /* 0x000ea60000000a00 */
[----:B------:R-:W-:Y:S01]  /*0460*/  PLOP3.LUT P1, PT, P0, P1, PT, 0x80, 0x8 ;  /* 0x000000000008781c */ /* 0x000fe20000723070 */
[----:B-1----:R-:W-:-:S02]  /*0470*/  IMAD R15, R4, UR16, R7 ;  /* 0x00000010040f7c24 */ /* 0x002fc4000f8e0207 */
[----:B0-----:R-:W-:-:S05]  /*0480*/  IMAD.WIDE R8, R13, 0x4, R8 ;  /* 0x000000040d087825 */ /* 0x001fca00078e0208 */
[----:B------:R-:W3:Y:S01]  /*0490*/  @P3 LDG.E R13, desc[UR12][R8.64] ;  /* 0x0000000c080d3981 */ /* 0x000ee2000c1e1900 */
[----:B--2---:R-:W-:-:S04]  /*04a0*/  IMAD.WIDE R10, R15, 0x4, R10 ;  /* 0x000000040f0a7825 */ /* 0x004fc800078e020a */
[----:B------:R-:W2:Y:S04]  /*04b0*/  @P1 LDG.E R15, desc[UR12][R8.64+0x4] ;  /* 0x0000040c080f1981 */ /* 0x000ea8000c1e1900 */
[----:B------:R-:W3:Y:S04]  /*04c0*/  @P3 LDG.E R12, desc[UR12][R10.64] ;  /* 0x0000000c0a0c3981 */ /* 0x000ee8000c1e1900 */
[----:B------:R-:W2:Y:S01]  /*04d0*/  @P1 LDG.E R14, desc[UR12][R10.64+0x4] ;  /* 0x0000040c0a0e1981 */ /* 0x000ea2000c1e1900 */
[C---:B------:R-:W-:Y:S02]  /*04e0*/  IADD3 R17, PT, PT, R21.reuse, 0x2, RZ ;  /* 0x0000000215117810 */ /* 0x040fe40007ffe0ff */
[----:B------:R-:W-:-:S02]  /*04f0*/  IADD3 R18, PT, PT, R21, 0x3, RZ ;  /* 0x0000000315127810 */ /* 0x000fc40007ffe0ff */
[----:B------:R-:W-:Y:S02]  /*0500*/  ISETP.GE.AND P2, PT, R17, UR10, PT ;  /* 0x0000000a11007c0c */ /* 0x000fe4000bf46270 */
[----:B------:R-:W-:Y:S02]  /*0510*/  IADD3 R19, PT, PT, R21, 0x4, RZ ;  /* 0x0000000415137810 */ /* 0x000fe40007ffe0ff */
[----:B------:R-:W-:Y:S02]  /*0520*/  ISETP.GE.AND P6, PT, R18, UR10, PT ;  /* 0x0000000a12007c0c */ /* 0x000fe4000bfc6270 */
[----:B------:R-:W-:Y:S02]  /*0530*/  ISETP.GT.AND P2, PT, R17, -0x1, !P2 ;  /* 0xffffffff1100780c */ /* 0x000fe40005744270 */
[----:B------:R-:W-:Y:S02]  /*0540*/  IADD3 R17, PT, PT, R21, 0x5, RZ ;  /* 0x0000000515117810 */ /* 0x000fe40007ffe0ff */
[----:B------:R-:W-:-:S02]  /*0550*/  ISETP.GE.AND P5, PT, R19, UR10, PT ;  /* 0x0000000a13007c0c */ /* 0x000fc4000bfa6270 */
[----:B------:R-:W-:Y:S02]  /*0560*/  ISETP.GT.AND P6, PT, R18, -0x1, !P6 ;  /* 0xffffffff1200780c */ /* 0x000fe400077c4270 */
[----:B------:R-:W-:Y:S02]  /*0570*/  PLOP3.LUT P2, PT, P0, P2, PT, 0x80, 0x8 ;  /* 0x000000000008781c */ /* 0x000fe40000745070 */
[----:B------:R-:W-:Y:S02]  /*0580*/  ISETP.GE.AND P4, PT, R17, UR10, PT ;  /* 0x0000000a11007c0c */ /* 0x000fe4000bf86270 */
[----:B------:R-:W-:Y:S02]  /*0590*/  ISETP.GT.AND P5, PT, R19, -0x1, !P5 ;  /* 0xffffffff1300780c */ /* 0x000fe40006fa4270 */
[----:B------:R-:W-:Y:S02]  /*05a0*/  IADD3 R18, PT, PT, R21, 0x6, RZ ;  /* 0x0000000615127810 */ /* 0x000fe40007ffe0ff */
[----:B------:R-:W-:-:S02]  /*05b0*/  ISETP.GT.AND P4, PT, R17, -0x1, !P4 ;  /* 0xffffffff1100780c */ /* 0x000fc40006784270 */
[----:B------:R-:W-:Y:S02]  /*05c0*/  IADD3 R17, PT, PT, R21, 0x7, RZ ;  /* 0x0000000715117810 */ /* 0x000fe40007ffe0ff */
[----:B------:R-:W-:Y:S02]  /*05d0*/  PLOP3.LUT P5, PT, P0, P5, PT, 0x80, 0x8 ;  /* 0x000000000008781c */ /* 0x000fe400007ab070 */
[----:B------:R-:W-:-:S13]  /*05e0*/  PLOP3.LUT P4, PT, P0, P4, PT, 0x80, 0x8 ;  /* 0x000000000008781c */ /* 0x000fda0000789070 */
[----:B------:R-:W4:Y:S04]  /*05f0*/  @P4 LDG.E R19, desc[UR12][R8.64+0x14] ;  /* 0x0000140c08134981 */ /* 0x000f28000c1e1900 */
[----:B------:R-:W4:Y:S01]  /*0600*/  @P4 LDG.E R20, desc[UR12][R10.64+0x14] ;  /* 0x0000140c0a144981 */ /* 0x000f22000c1e1900 */
[----:B---3--:R-:W-:Y:S01]  /*0610*/  @P3 FFMA R2, R13, R12, R2 ;  /* 0x0000000c0d023223 */ /* 0x008fe20000000002 */
[----:B------:R-:W-:Y:S02]  /*0620*/  PLOP3.LUT P3, PT, P0, P6, PT, 0x80, 0x8 ;  /* 0x000000000008781c */ /* 0x000fe4000076d070 */
[----:B------:R-:W3:Y:S01]  /*0630*/  @P2 LDG.E R13, desc[UR12][R8.64+0x8] ;  /* 0x0000080c080d2981 */ /* 0x000ee2000c1e1900 */
[C---:B------:R-:W-:Y:S01]  /*0640*/  ISETP.GE.AND P6, PT, R18.reuse, UR10, PT ;  /* 0x0000000a12007c0c */ /* 0x040fe2000bfc6270 */
[----:B--2---:R-:W-:Y:S01]  /*0650*/  @P1 FFMA R2, R15, R14, R2 ;  /* 0x0000000e0f021223 */ /* 0x004fe20000000002 */
[----:B------:R-:W-:Y:S01]  /*0660*/  ISETP.GE.AND P1, PT, R17, UR10, PT ;  /* 0x0000000a11007c0c */ /* 0x000fe2000bf26270 */
[----:B------:R-:W3:Y:S01]  /*0670*/  @P2 LDG.E R12, desc[UR12][R10.64+0x8] ;  /* 0x0000080c0a0c2981 */ /* 0x000ee2000c1e1900 */
[----:B------:R-:W-:-:S02]  /*0680*/  ISETP.GT.AND P6, PT, R18, -0x1, !P6 ;  /* 0xffffffff1200780c */ /* 0x000fc400077c4270 */
[----:B------:R-:W-:Y:S01]  /*0690*/  ISETP.GT.AND P1, PT, R17, -0x1, !P1 ;  /* 0xffffffff1100780c */ /* 0x000fe20004f24270 */
[----:B------:R-:W2:Y:S01]  /*06a0*/  @P5 LDG.E R18, desc[UR12][R10.64+0x10] ;  /* 0x0000100c0a125981 */ /* 0x000ea2000c1e1900 */
[----:B------:R-:W-:-:S03]  /*06b0*/  PLOP3.LUT P6, PT, P0, P6, PT, 0x80, 0x8 ;  /* 0x000000000008781c */ /* 0x000fc600007cd070 */
[----:B------:R-:W5:Y:S01]  /*06c0*/  @P3 LDG.E R15, desc[UR12][R8.64+0xc] ;  /* 0x00000c0c080f3981 */ /* 0x000f62000c1e1900 */
[----:B------:R-:W-:-:S03]  /*06d0*/  PLOP3.LUT P1, PT, P0, P1, PT, 0x80, 0x8 ;  /* 0x000000000008781c */ /* 0x000fc60000723070 */
[----:B------:R-:W5:Y:S04]  /*06e0*/  @P3 LDG.E R14, desc[UR12][R10.64+0xc] ;  /* 0x00000c0c0a0e3981 */ /* 0x000f68000c1e1900 */
[----:B------:R-:W2:Y:S04]  /*06f0*/  @P5 LDG.E R17, desc[UR12][R8.64+0x10] ;  /* 0x0000100c08115981 */ /* 0x000ea8000c1e1900 */
[----:B------:R-:W4:Y:S04]  /*0700*/  @P6 LDG.E R21, desc[UR12][R8.64+0x18] ;  /* 0x0000180c08156981 */ /* 0x000f28000c1e1900 */
[----:B------:R-:W4:Y:S04]  /*0710*/  @P6 LDG.E R22, desc[UR12][R10.64+0x18] ;  /* 0x0000180c0a166981 */ /* 0x000f28000c1e1900 */
[----:B------:R-:W4:Y:S04]  /*0720*/  @P1 LDG.E R23, desc[UR12][R8.64+0x1c] ;  /* 0x00001c0c08171981 */ /* 0x000f28000c1e1900 */
[----:B------:R-:W4:Y:S01]  /*0730*/  @P1 LDG.E R24, desc[UR12][R10.64+0x1c] ;  /* 0x00001c0c0a181981 */ /* 0x000f22000c1e1900 */
[----:B------:R-:W-:Y:S01]  /*0740*/  IADD3 R7, PT, PT, R7, 0x8, RZ ;  /* 0x0000000807077810 */ /* 0x000fe20007ffe0ff */
[----:B---3--:R-:W-:-:S03]  /*0750*/  @P2 FFMA R2, R13, R12, R2 ;  /* 0x0000000c0d022223 */ /* 0x008fc60000000002 */
[----:B------:R-:W-:Y:S01]  /*0760*/  ISETP.NE.AND P2, PT, R7, UR7, PT ;  /* 0x0000000707007c0c */ /* 0x000fe2000bf45270 */
[----:B-----5:R-:W-:-:S04]  /*0770*/  @P3 FFMA R2, R15, R14, R2 ;  /* 0x0000000e0f023223 */ /* 0x020fc80000000002 */
[----:B--2---:R-:W-:-:S04]  /*0780*/  @P5 FFMA R2, R17, R18, R2 ;  /* 0x0000001211025223 */ /* 0x004fc80000000002 */
[----:B----4-:R-:W-:-:S04]  /*0790*/  @P4 FFMA R2, R19, R20, R2 ;  /* 0x0000001413024223 */ /* 0x010fc80000000002 */
[----:B------:R-:W-:-:S04]  /*07a0*/  @P6 FFMA R2, R21, R22, R2 ;  /* 0x0000001615026223 */ /* 0x000fc80000000002 */
[----:B------:R-:W-:Y:S01]  /*07b0*/  @P1 FFMA R2, R23, R24, R2 ;  /* 0x0000001817021223 */ /* 0x000fe20000000002 */
[----:B------:R-:W-:Y:S06]  /*07c0*/  @P2 BRA `(.L_x_72) ;  /* 0xfffffff800f82947 */ /* 0x000fec000383ffff */
[----:B------:R-:W-:-:S07]  /*07d0*/  MOV R7, UR7 ;  /* 0x0000000700077c02 */ /* 0x000fce0008000f00 */
.L_x_71:
        /* <DEDUP_REMOVED lines=42> */
.L_x_74:
[----:B------:R-:W-:Y:S05]  /*0a80*/  BRA.U !UP3, `(.L_x_73) ;  /* 0x000000010bc47547 */ /* 0x000fea000b800000 */
[----:B------:R-:W-:Y:S01]  /*0a90*/  UISETP.NE.AND UP2, UPT, UR9, 0x1, UPT ;  /* 0x000000010900788c */ /* 0x000fe2000bf45270 */
[----:B------:R-:W-:-:S08]  /*0aa0*/  LOP3.LUT P3, RZ, R4, 0x1, RZ, 0xc0, !PT ;  /* 0x0000000104ff7812 */ /* 0x000fd0000786c0ff */
[----:B------:R-:W-:Y:S05]  /*0ab0*/  BRA.U !UP2, `(.L_x_75) ;  /* 0x000000010a707547 */ /* 0x000fea000b800000 */
        /* <DEDUP_REMOVED lines=28> */
.L_x_75:
[----:B------:R-:W-:Y:S05]  /*0c80*/  @!P3 BRA `(.L_x_73) ;  /* 0x000000000044b947 */ /* 0x000fea0003800000 */
        /* <DEDUP_REMOVED lines=16> */
.L_x_76:
[----:B------:R-:W-:Y:S05]  /*0d90*/  BSYNC.RECONVERGENT B0 ;  /* 0x0000000000007941 */ /* 0x000fea0003800200 */
.L_x_73:
[----:B------:R-:W-:Y:S05]  /*0da0*/  BRA.U UP0, `(.L_x_77) ;  /* 0xfffffff500407547 */ /* 0x000fea000b83ffff */
[----:B------:R-:W-:Y:S05]  /*0db0*/  BRA.U UP1, `(.L_x_78) ;  /* 0xfffffff501247547 */ /* 0x000fea000b83ffff */
[----:B------:R-:W0:Y:S01]  /*0dc0*/  LDCU UR6, c[0x0][0x398] ;  /* 0x00007300ff0677ac */ /* 0x000e220008000800 */
[----:B------:R-:W1:Y:S08]  /*0dd0*/  LDC.64 R8, c[0x0][0x3b8] ;  /* 0x0000ee00ff087b82 */ /* 0x000e700000000a00 */
[----:B------:R-:W2:Y:S01]  /*0de0*/  LDC.64 R6, c[0x0][0x3b0] ;  /* 0x0000ec00ff067b82 */ /* 0x000ea20000000a00 */
[----:B0-----:R-:W-:-:S06]  /*0df0*/  UIMAD UR6, UR4, UR6, UR11 ;  /* 0x00000006040672a4 */ /* 0x001fcc000f8e020b */
[----:B-1----:R-:W-:-:S04]  /*0e00*/  IMAD R4, R8, UR6, R3 ;  /* 0x0000000608047c24 */ /* 0x002fc8000f8e0203 */
[----:B------:R-:W-:Y:S02]  /*0e10*/  IMAD R9, R4, R9, R0 ;  /* 0x0000000904097224 */ /* 0x000fe400078e0200 */
[----:B------:R-:W0:Y:S02]  /*0e20*/  LDC R4, c[0x0][0x380] ;  /* 0x0000e000ff047b82 */ /* 0x000e240000000800 */
[----:B--2---:R-:W-:-:S05]  /*0e30*/  IMAD.WIDE R6, R9, 0x4, R6 ;  /* 0x0000000409067825 */ /* 0x004fca00078e0206 */
[----:B------:R-:W2:Y:S01]  /*0e40*/  LDG.E R9, desc[UR12][R6.64] ;  /* 0x0000000c06097981 */ /* 0x000ea2000c1e1900 */
[----:B------:R-:W-:-:S06]  /*0e50*/  UIADD3 UR6, UPT, UPT, UR4, 0x1, URZ ;  /* 0x0000000104067890 */ /* 0x000fcc000fffe0ff */
[----:B0-----:R-:W-:Y:S01]  /*0e60*/  ISETP.NE.AND P0, PT, R4, UR6, PT ;  /* 0x0000000604007c0c */ /* 0x001fe2000bf05270 */
[----:B--2---:R-:W-:-:S05]  /*0e70*/  FADD R9, R2, R9 ;  /* 0x0000000902097221 */ /* 0x004fca0000000000 */
[----:B------:R0:W-:Y:S07]  /*0e80*/  STG.E desc[UR12][R6.64], R9 ;  /* 0x0000000906007986 */ /* 0x0001ee000c10190c */
[----:B------:R-:W-:Y:S05]  /*0e90*/  @!P0 EXIT ;  /* 0x000000000000894d */ /* 0x000fea0003800000 */
[----:B------:R-:W-:Y:S01]  /*0ea0*/  UMOV UR4, UR6 ;  /* 0x0000000600047c82 */ /* 0x000fe20008000000 */
[----:B------:R-:W-:Y:S05]  /*0eb0*/  BRA `(.L_x_79) ;  /* 0xfffffff000dc7947 */ /* 0x000fea000383ffff */
.L_x_70:
[C---:B------:R-:W-:Y:S01]  /*0ec0*/  ISETP.GE.U32.AND P0, PT, R4.reuse, 0x8, PT ;  /* 0x000000080400780c */ /* 0x040fe20003f06070 */
[----:B------:R-:W-:Y:S01]  /*0ed0*/  HFMA2 R5, -RZ, RZ, 0, 0 ;  /* 0x00000000ff057431 */ /* 0x000fe200000001ff */
[----:B------:R-:W-:-:S04]  /*0ee0*/  LOP3.LUT R16, R4, 0x7, RZ, 0xc0, !PT ;  /* 0x0000000704107812 */ /* 0x000fc800078ec0ff */
[----:B------:R-:W-:-:S07]  /*0ef0*/  ISETP.NE.AND P1, PT, R16, RZ, PT ;  /* 0x000000ff1000720c */ /* 0x000fce0003f25270 */
[----:B------:R-:W-:Y:S06]  /*0f00*/  @!P0 BRA `(.L_x_80) ;  /* 0x0000000000f88947 */ /* 0x000fec0003800000 */
[----:B------:R-:W0:Y:S01]  /*0f10*/  LDC.64 R6, c[0x0][0x3b0] ;  /* 0x0000ec00ff067b82 */ /* 0x000e220000000a00 */
[----:B------:R-:W-:Y:S02]  /*0f20*/  LOP3.LUT R5, R4, 0x7ffffff8, RZ, 0xc0, !PT ;  /* 0x7ffffff804057812 */ /* 0x000fe400078ec0ff */
[----:B------:R-:W-:-:S07]  /*0f30*/  MOV R8, RZ ;  /* 0x000000ff00087202 */ /* 0x000fce0000000f00 */
.L_x_81:
[----:B-1----:R-:W-:-:S04]  /*0f40*/  IMAD R9, R8, R2, UR11 ;  /* 0x0000000b08097e24 */ /* 0x002fc8000f8e0202 */
[----:B------:R-:W-:-:S04]  /*0f50*/  IMAD R11, R9, UR8, R3 ;  /* 0x00000008090b7c24 */ /* 0x000fc8000f8e0203 */
[----:B------:R-:W-:-:S04]  /*0f60*/  IMAD R11, R11, UR9, R0 ;  /* 0x000000090b0b7c24 */ /* 0x000fc8000f8e0200 */
[----:B0-----:R-:W-:-:S05]  /*0f70*/  IMAD.WIDE R10, R11, 0x4, R6 ;  /* 0x000000040b0a7825 */ /* 0x001fca00078e0206 */
[----:B------:R-:W2:Y:S01]  /*0f80*/  LDG.E R12, desc[UR12][R10.64] ;  /* 0x0000000c0a0c7981 */ /* 0x000ea2000c1e1900 */
[----:B------:R-:W-:-:S05]  /*0f90*/  IADD3 R14, PT, PT, R9, R2, RZ ;  /* 0x00000002090e7210 */ /* 0x000fca0007ffe0ff */
[----:B------:R-:W-:-:S04]  /*0fa0*/  IMAD R9, R14, UR8, R3 ;  /* 0x000000080e097c24 */ /* 0x000fc8000f8e0203 */
[----:B------:R-:W-:Y:S02]  /*0fb0*/  IMAD R13, R9, UR9, R0 ;  /* 0x00000009090d7c24 */ /* 0x000fe4000f8e0200 */
[----:B--2---:R-:W-:Y:S02]  /*0fc0*/  FADD R9, RZ, R12 ;  /* 0x0000000cff097221 */ /* 0x004fe40000000000 */
[----:B------:R-:W-:-:S03]  /*0fd0*/  IMAD.WIDE R12, R13, 0x4, R6 ;  /* 0x000000040d0c7825 */ /* 0x000fc600078e0206 */
[----:B------:R0:W-:Y:S04]  /*0fe0*/  STG.E desc[UR12][R10.64], R9 ;  /* 0x000000090a007986 */ /* 0x0001e8000c10190c */
        /* <DEDUP_REMOVED lines=10> */
[----:B0-----:R-:W-:-:S04]  /*1090*/  IMAD R11, R21, UR9, R0 ;  /* 0x00000009150b7c24 */ /* 0x001fc8000f8e0200 */
[----:B------:R-:W-:-:S04]  /*10a0*/  IMAD.WIDE R10, R11, 0x4, R6 ;  /* 0x000000040b0a7825 */ /* 0x000fc800078e0206 */
[----:B--2---:R-:W-:-:S05]  /*10b0*/  FADD R19, RZ, R19 ;  /* 0x00000013ff137221 */ /* 0x004fca0000000000 */
[----:B------:R0:W-:Y:S04]  /*10c0*/  STG.E desc[UR12][R14.64], R19 ;  /* 0x000000130e007986 */ /* 0x0001e8000c10190c */
[----:B------:R-:W2:Y:S01]  /*10d0*/  LDG.E R9, desc[UR12][R10.64] ;  /* 0x0000000c0a097981 */ /* 0x000ea2000c1e1900 */
[----:B------:R-:W-:-:S05]  /*10e0*/  IADD3 R18, PT, PT, R18, R2, RZ ;  /* 0x0000000212127210 */ /* 0x000fca0007ffe0ff */
[----:B------:R-:W-:-:S04]  /*10f0*/  IMAD R21, R18, UR8, R3 ;  /* 0x0000000812157c24 */ /* 0x000fc8000f8e0203 */
[----:B-1----:R-:W-:-:S04]  /*1100*/  IMAD R13, R21, UR9, R0 ;  /* 0x00000009150d7c24 */ /* 0x002fc8000f8e0200 */
[----:B------:R-:W-:-:S04]  /*1110*/  IMAD.WIDE R12, R13, 0x4, R6 ;  /* 0x000000040d0c7825 */ /* 0x000fc800078e0206 */
[----:B--2---:R-:W-:-:S05]  /*1120*/  FADD R9, RZ, R9 ;  /* 0x00000009ff097221 */ /* 0x004fca0000000000 */
        /* <DEDUP_REMOVED lines=23> */
[----:B------:R-:W-:-:S04]  /*12a0*/  IADD3 R8, PT, PT, R8, 0x8, RZ ;  /* 0x0000000808087810 */ /* 0x000fc80007ffe0ff */
[----:B------:R-:W-:Y:S01]  /*12b0*/  ISETP.NE.AND P0, PT, R8, R5, PT ;  /* 0x000000050800720c */ /* 0x000fe20003f05270 */
[----:B--2---:R-:W-:-:S05]  /*12c0*/  FADD R17, RZ, R17 ;  /* 0x00000011ff117221 */ /* 0x004fca0000000000 */
[----:B------:R1:W-:Y:S07]  /*12d0*/  STG.E desc[UR12][R12.64], R17 ;  /* 0x000000110c007986 */ /* 0x0003ee000c10190c */
[----:B------:R-:W-:Y:S05]  /*12e0*/  @P0 BRA `(.L_x_81) ;  /* 0xfffffffc00140947 */ /* 0x000fea000383ffff */
.L_x_80:
[----:B------:R-:W-:Y:S05]  /*12f0*/  @!P1 EXIT ;  /* 0x000000000000994d */ /* 0x000fea0003800000 */
[----:B------:R-:W-:Y:S02]  /*1300*/  ISETP.GE.U32.AND P0, PT, R16, 0x4, PT ;  /* 0x000000041000780c */ /* 0x000fe40003f06070 */
[----:B------:R-:W-:-:S04]  /*1310*/  LOP3.LUT R18, R4, 0x3, RZ, 0xc0, !PT ;  /* 0x0000000304127812 */ /* 0x000fc800078ec0ff */
[----:B------:R-:W-:-:S07]  /*1320*/  ISETP.NE.AND P1, PT, R18, RZ, PT ;  /* 0x000000ff1200720c */ /* 0x000fce0003f25270 */
[----:B------:R-:W-:Y:S06]  /*1330*/  @!P0 BRA `(.L_x_82) ;  /* 0x0000000000788947 */ /* 0x000fec0003800000 */
[----:B------:R-:W0:Y:S01]  /*1340*/  LDC.64 R6, c[0x0][0x3b0] ;  /* 0x0000ec00ff067b82 */ /* 0x000e220000000a00 */
[----:B------:R-:W-:-:S04]  /*1350*/  IMAD R8, R5, R2, UR11 ;  /* 0x0000000b05087e24 */ /* 0x000fc8000f8e0202 */
[----:B-1----:R-:W-:-:S04]  /*1360*/  IMAD R9, R8, UR8, R3 ;  /* 0x0000000808097c24 */ /* 0x002fc8000f8e0203 */
        /* <DEDUP_REMOVED lines=16> */
[----:B------:R-:W0:Y:S01]  /*1470*/  LDG.E R16, desc[UR12][R12.64] ;  /* 0x0000000c0c107981 */ /* 0x000e22000c1e1900 */
[----:B------:R-:W-:-:S05]  /*1480*/  IADD3 R14, PT, PT, R14, R2, RZ ;  /* 0x000000020e0e7210 */ /* 0x000fca0007ffe0ff */
[----:B------:R-:W-:-:S04]  /*1490*/  IMAD R19, R14, UR8, R3 ;  /* 0x000000080e137c24 */ /* 0x000fc8000f8e0203 */
[----:B------:R-:W-:-:S04]  /*14a0*/  IMAD R19, R19, UR9, R0 ;  /* 0x0000000913137c24 */ /* 0x000fc8000f8e0200 */
[----:B------:R-:W-:-:S04]  /*14b0*/  IMAD.WIDE R6, R19, 0x4, R6 ;  /* 0x0000000413067825 */ /* 0x000fc800078e0206 */
[----:B0-----:R-:W-:-:S05]  /*14c0*/  FADD R11, RZ, R16 ;  /* 0x00000010ff0b7221 */ /* 0x001fca0000000000 */
[----:B------:R2:W-:Y:S04]  /*14d0*/  STG.E desc[UR12][R12.64], R11 ;  /* 0x0000000b0c007986 */ /* 0x0005e8000c10190c */
[----:B------:R-:W3:Y:S01]  /*14e0*/  LDG.E R10, desc[UR12][R6.64] ;  /* 0x0000000c060a7981 */ /* 0x000ee2000c1e1900 */
[----:B------:R-:W-:Y:S01]  /*14f0*/  IADD3 R5, PT, PT, R5, 0x4, RZ ;  /* 0x0000000405057810 */ /* 0x000fe20007ffe0ff */
[----:B---3--:R-:W-:-:S05]  /*1500*/  FADD R15, RZ, R10 ;  /* 0x0000000aff0f7221 */ /* 0x008fca0000000000 */
[----:B------:R2:W-:Y:S02]  /*1510*/  STG.E desc[UR12][R6.64], R15 ;  /* 0x0000000f06007986 */ /* 0x0005e4000c10190c */
.L_x_82:
[----:B------:R-:W-:Y:S05]  /*1520*/  @!P1 EXIT ;  /* 0x000000000000994d */ /* 0x000fea0003800000 */
[----:B------:R-:W-:Y:S02]  /*1530*/  ISETP.NE.AND P0, PT, R18, 0x1, PT ;  /* 0x000000011200780c */ /* 0x000fe40003f05270 */
[----:B------:R-:W-:-:S04]  /*1540*/  LOP3.LUT R4, R4, 0x1, RZ, 0xc0, !PT ;  /* 0x0000000104047812 */ /* 0x000fc800078ec0ff */
[----:B------:R-:W-:-:S07]  /*1550*/  ISETP.NE.U32.AND P1, PT, R4, 0x1, PT ;  /* 0x000000010400780c */ /* 0x000fce0003f25070 */
[----:B------:R-:W-:Y:S06]  /*1560*/  @!P0 BRA `(.L_x_83) ;  /* 0x0000000000408947 */ /* 0x000fec0003800000 */
[----:B--2---:R-:W0:Y:S01]  /*1570*/  LDC.64 R6, c[0x0][0x3b0] ;  /* 0x0000ec00ff067b82 */ /* 0x004e220000000a00 */
[----:B-1----:R-:W-:-:S04]  /*1580*/  IMAD R10, R5, R2, UR11 ;  /* 0x0000000b050a7e24 */ /* 0x002fc8000f8e0202 */
[----:B------:R-:W-:-:S04]  /*1590*/  IMAD R9, R10, UR8, R3 ;  /* 0x000000080a097c24 */ /* 0x000fc8000f8e0203 */
[----:B------:R-:W-:-:S04]  /*15a0*/  IMAD R9, R9, UR9, R0 ;  /* 0x0000000909097c24 */ /* 0x000fc8000f8e0200 */
[----:B0-----:R-:W-:-:S05]  /*15b0*/  IMAD.WIDE R8, R9, 0x4, R6 ;  /* 0x0000000409087825 */ /* 0x001fca00078e0206 */
[----:B------:R-:W2:Y:S01]  /*15c0*/  LDG.E R4, desc[UR12][R8.64] ;  /* 0x0000000c08047981 */ /* 0x000ea2000c1e1900 */
[----:B------:R-:W-:-:S05]  /*15d0*/  IADD3 R10, PT, PT, R10, R2, RZ ;  /* 0x000000020a0a7210 */ /* 0x000fca0007ffe0ff */
[----:B------:R-:W-:-:S04]  /*15e0*/  IMAD R11, R10, UR8, R3 ;  /* 0x000000080a0b7c24 */ /* 0x000fc8000f8e0203 */
[----:B------:R-:W-:-:S04]  /*15f0*/  IMAD R13, R11, UR9, R0 ;  /* 0x000000090b0d7c24 */ /* 0x000fc8000f8e0200 */
[----:B------:R-:W-:-:S04]  /*1600*/  IMAD.WIDE R6, R13, 0x4, R6 ;  /* 0x000000040d067825 */ /* 0x000fc800078e0206 */
[----:B--2---:R-:W-:-:S05]  /*1610*/  FADD R11, RZ, R4 ;  /* 0x00000004ff0b7221 */ /* 0x004fca0000000000 */
[----:B------:R0:W-:Y:S04]  /*1620*/  STG.E desc[UR12][R8.64], R11 ;  /* 0x0000000b08007986 */ /* 0x0001e8000c10190c */
[----:B------:R-:W2:Y:S01]  /*1630*/  LDG.E R4, desc[UR12][R6.64] ;  /* 0x0000000c06047981 */ /* 0x000ea2000c1e1900 */
[----:B------:R-:W-:Y:S01]  /*1640*/  IADD3 R5, PT, PT, R5, 0x2, RZ ;  /* 0x0000000205057810 */ /* 0x000fe20007ffe0ff */
[----:B--2---:R-:W-:-:S05]  /*1650*/  FADD R13, RZ, R4 ;  /* 0x00000004ff0d7221 */ /* 0x004fca0000000000 */
[----:B------:R0:W-:Y:S02]  /*1660*/  STG.E desc[UR12][R6.64], R13 ;  /* 0x0000000d06007986 */ /* 0x0001e4000c10190c */
.L_x_83:
[----:B------:R-:W-:Y:S05]  /*1670*/  @P1 EXIT ;  /* 0x000000000000194d */ /* 0x000fea0003800000 */
[----:B0-2---:R-:W0:Y:S01]  /*1680*/  LDC.64 R6, c[0x0][0x3b0] ;  /* 0x0000ec00ff067b82 */ /* 0x005e220000000a00 */
[----:B------:R-:W-:-:S04]  /*1690*/  IMAD R2, R5, R2, UR11 ;  /* 0x0000000b05027e24 */ /* 0x000fc8000f8e0202 */
[----:B------:R-:W-:-:S04]  /*16a0*/  IMAD R3, R2, UR8, R3 ;  /* 0x0000000802037c24 */ /* 0x000fc8000f8e0203 */
[----:B------:R-:W-:-:S04]  /*16b0*/  IMAD R3, R3, UR9, R0 ;  /* 0x0000000903037c24 */ /* 0x000fc8000f8e0200 */
[----:B0-----:R-:W-:-:S05]  /*16c0*/  IMAD.WIDE R2, R3, 0x4, R6 ;  /* 0x0000000403027825 */ /* 0x001fca00078e0206 */
[----:B------:R-:W2:Y:S02]  /*16d0*/  LDG.E R0, desc[UR12][R2.64] ;  /* 0x0000000c02007981 */ /* 0x000ea4000c1e1900 */
[----:B--2---:R-:W-:-:S05]  /*16e0*/  FADD R5, RZ, R0 ;  /* 0x00000000ff057221 */ /* 0x004fca0000000000 */
[----:B------:R-:W-:Y:S01]  /*16f0*/  STG.E desc[UR12][R2.64], R5 ;  /* 0x0000000502007986 */ /* 0x000fe2000c10190c */
[----:B------:R-:W-:Y:S05]  /*1700*/  EXIT ;  /* 0x000000000000794d */ /* 0x000fea0003800000 */
.L_x_69:
[C---:B------:R-:W-:Y:S02]  /*1710*/  ISETP.GE.U32.AND P0, PT, R4.reuse, 0x8, PT ;  /* 0x000000080400780c */ /* 0x040fe40003f06070 */
[----:B------:R-:W-:Y:S02]  /*1720*/  LOP3.LUT R16, R4, 0x7, RZ, 0xc0, !PT ;  /* 0x0000000704107812 */ /* 0x000fe400078ec0ff */
[----:B------:R-:W-:Y:S02]  /*1730*/  MOV R5, RZ ;  /* 0x000000ff00057202 */ /* 0x000fe40000000f00 */
[----:B------:R-:W-:-:S07]  /*1740*/  ISETP.NE.AND P1, PT, R16, RZ, PT ;  /* 0x000000ff1000720c */ /* 0x000fce0003f25270 */
[----:B------:R-:W-:Y:S06]  /*1750*/  @!P0 BRA `(.L_x_84) ;  /* 0x0000000000f88947 */ /* 0x000fec0003800000 */
[----:B------:R-:W0:Y:S01]  /*1760*/  LDC.64 R6, c[0x0][0x3b0] ;  /* 0x0000ec00ff067b82 */ /* 0x000e220000000a00 */
[----:B------:R-:W-:Y:S01]  /*1770*/  HFMA2 R8, -RZ, RZ, 0, 0 ;  /* 0x00000000ff087431 */ /* 0x000fe200000001ff */
[----:B------:R-:W-:-:S07]  /*1780*/  LOP3.LUT R5, R4, 0x7ffffff8, RZ, 0xc0, !PT ;  /* 0x7ffffff804057812 */ /* 0x000fce00078ec0ff */
.L_x_85:
        /* <DEDUP_REMOVED lines=59> */
.L_x_84:
        /* <DEDUP_REMOVED lines=35> */
.L_x_86:
        /* <DEDUP_REMOVED lines=21> */
.L_x_87:
        /* <DEDUP_REMOVED lines=10> */
.L_x_68:
        /* <DEDUP_REMOVED lines=8> */
.L_x_89:
        /* <DEDUP_REMOVED lines=59> */
.L_x_88:
        /* <DEDUP_REMOVED lines=35> */
.L_x_90:
        /* <DEDUP_REMOVED lines=21> */
.L_x_91:
        /* <DEDUP_REMOVED lines=10> */
.L_x_92:
        /* <DEDUP_REMOVED lines=13> */
.L_x_99:


//--------------------- .nv.shared.reserved.0     --------------------------
	.section	.nv.shared.reserved.0,"aw",@nobits
	.weak		__nv_reservedSMEM_offset_0_alias
	.size		__nv_reservedSMEM_offset_0_alias, 0, 64
	.other		__nv_reservedSMEM_offset_0_alias,@"STO_CUDA_RESERVED_SHARED STV_DEFAULT"
__nv_reservedSMEM_offset_0_alias:
	.zero		0
	.zero		64


//--------------------- .nv.constant0._Z27max_pooling_backward_kernelPKfPfPKiiiiiiiiii --------------------------
	.section	.nv.constant0._Z27max_pooling_backward_kernelPKfPfPKiiiiiiiiii,"a",@progbits
	.sectionflags	@""
	.align	4
.nv.constant0._Z27max_pooling_backward_kernelPKfPfPKiiiiiiiiii:
	.zero		956


//--------------------- .nv.constant0._Z26max_pooling_forward_kernelPfS_Piiiiiiiiii --------------------------
	.section	.nv.constant0._Z26max_pooling_forward_kernelPfS_Piiiiiiiiii,"a",@progbits
	.sectionflags	@""
	.align	4
.nv.constant0._Z26max_pooling_forward_kernelPfS_Piiiiiiiiii:
	.zero		956


//--------------------- .nv.constant0._Z28convolutionBackwardKernel_dxiiiiPfiiiS_S_iiii --------------------------
	.section	.nv.constant0._Z28convolutionBackwardKernel_dxiiiiPfiiiS_S_iiii,"a",@progbits
	.sectionflags	@""
	.align	4
.nv.constant0._Z28convolutionBackwardKernel_dxiiiiPfiiiS_S_iiii:
	.zero		968


//--------------------- .nv.constant0._Z28convolutionBackwardKernel_dbiiiiPfS_ --------------------------
	.section	.nv.constant0._Z28convolutionBackwardKernel_dbiiiiPfS_,"a",@progbits
	.sectionflags	@""
	.align	4
.nv.constant0._Z28convolutionBackwardKernel_dbiiiiPfS_:
	.zero		928


//--------------------- .nv.constant0._Z28convolutionBackwardKernel_dwiiiiPfiiiS_S_iiii --------------------------
	.section	.nv.constant0._Z28convolutionBackwardKernel_dwiiiiPfiiiS_S_iiii,"a",@progbits
	.sectionflags	@""
	.align	4
.nv.constant0._Z28convolutionBackwardKernel_dwiiiiPfiiiS_S_iiii:
	.zero		968


//--------------------- .nv.constant0._Z20convolutionKernel_WBiiiiPfiiiS_S_S_iiii --------------------------
	.section	.nv.constant0._Z20convolutionKernel_WBiiiiPfiiiS_S_S_iiii,"a",@progbits
	.sectionflags	@""
	.align	4
.nv.constant0._Z20convolutionKernel_WBiiiiPfiiiS_S_S_iiii:
	.zero		976


//--------------------- .nv.constant0._Z17convolutionKerneliiiiPfiiiS_S_iiii --------------------------
	.section	.nv.constant0._Z17convolutionKerneliiiiPfiiiS_S_iiii,"a",@progbits
	.sectionflags	@""
	.align	4
.nv.constant0._Z17convolutionKerneliiiiPfiiiS_S_iiii:
	.zero		968


//--------------------- SYMBOLS --------------------------

	.type		.nv.reservedSmem.offset0,@object
	.size		.nv.reservedSmem.offset0,0x4
